def matmul_kernel(
    a_ptr,
    b_ptr,
    c_ptr,
    M,
    N,
    K,
    stride_am,
    stride_ak,
    stride_bk,
    stride_bn,
    stride_cm,
    stride_cn,
    BLOCK_M: tl.constexpr,
    BLOCK_N: tl.constexpr,
    BLOCK_K: tl.constexpr,
    GROUP_M: tl.constexpr,
):
    pid = tl.program_id(axis=0)
    num_pid_m = tl.cdiv(M, BLOCK_M)
    num_pid_n = tl.cdiv(N, BLOCK_N)
    num_pid_in_group = GROUP_M * num_pid_n
    group_id = pid // num_pid_in_group
    first_pid_m = group_id * GROUP_M
    group_size_m = min(num_pid_m - first_pid_m, GROUP_M)
    pid_m = first_pid_m + ((pid % num_pid_in_group) % group_size_m)
    pid_n = (pid % num_pid_in_group) // group_size_m

    offs_am = (pid_m * BLOCK_M + tl.arange(0, BLOCK_M)) % M
    offs_bn = (pid_n * BLOCK_N + tl.arange(0, BLOCK_N)) % N
    offs_k = tl.arange(0, BLOCK_K)
    a_ptrs = a_ptr + offs_am[:, None] * stride_am + offs_k[None, :] * stride_ak
    b_ptrs = b_ptr + offs_k[:, None] * stride_bk + offs_bn[None, :] * stride_bn

    acc = tl.zeros((BLOCK_M, BLOCK_N), dtype=tl.float32)
    for kk in range(0, tl.cdiv(K, BLOCK_K)):
        a = tl.load(a_ptrs, mask=offs_k[None, :] < K - kk * BLOCK_K, other=0.0)
        b = tl.load(b_ptrs, mask=offs_k[:, None] < K - kk * BLOCK_K, other=0.0)
        acc = tl.dot(a, b, acc)
        a_ptrs += BLOCK_K * stride_ak
        b_ptrs += BLOCK_K * stride_bk

    c = acc.to(c_ptr.dtype.element_ty)
    offs_cm = pid_m * BLOCK_M + tl.arange(0, BLOCK_M)
    offs_cn = pid_n * BLOCK_N + tl.arange(0, BLOCK_N)
    c_ptrs = c_ptr + offs_cm[:, None] * stride_cm + offs_cn[None, :] * stride_cn
    mask = (offs_cm[:, None] < M) & (offs_cn[None, :] < N)
    tl.store(c_ptrs, c, mask=mask)

# config = {"BLOCK_K": 128, "BLOCK_M": 128, "BLOCK_N": 64, "GROUP_M": 8, "arch": "sm_100", "dtype": "fp32", "num_ctas": 1, "num_stages": 3, "num_warps": 8}
# arch = sm_100


// ===== COMPILED SASS (sm_100a) =====

	.target	sm_100a

	.elftype	@"ET_EXEC"


//--------------------- .note.nv.tkinfo           --------------------------
	.section	.note.nv.tkinfo,"",@"SHT_NOTE"
	.sectionflags	@"SHF_NOTE_NV_TKINFO"
	.tkinfo
        /*0018*/ 	.word	0x00000081
        /*0030*/ 	.string	""
        /*0030*/ 	.string	"ptxas-blackwell"
        /*0030*/ 	.string	"Cuda compilation tools, release 12.9, V12.9.86"
        /*0030*/ 	.string	"Build cuda_12.9.r12.9/compiler.36037853_0"
        /*0030*/ 	.string	"-v  -suppress-debug-info  -lineinfo  -arch sm_100a "



//--------------------- .note.nv.cuver            --------------------------
	.section	.note.nv.cuver,"",@"SHT_NOTE"
	.sectionflags	@"SHF_NOTE_NV_CUVER"
        /*0018*/ 	.short	0x0001
        /*001a*/ 	.short	0x0064
        /*001c*/ 	.short	0x0001
        /*001e*/ 	.short	0x0000
        /*0020*/ 	.short	0x0001
        /*0022*/ 	.short	0x0000


//--------------------- .nv.info                  --------------------------
	.section	.nv.info,"",@"SHT_CUDA_INFO"
	.align	4


	//----- nvinfo : EIATTR_REGCOUNT
	.align		4
        /*0000*/ 	.byte	0x04, 0x2f
        /*0002*/ 	.short	(.L_4 - .L_3)
	.align		4
.L_3:
        /*0004*/ 	.word	index@(matmul_kernel)
        /*0008*/ 	.word	0x000000ff


	//----- nvinfo : EIATTR_FRAME_SIZE
	.align		4
.L_4:
        /*000c*/ 	.byte	0x04, 0x11
        /*000e*/ 	.short	(.L_6 - .L_5)
	.align		4
.L_5:
        /*0010*/ 	.word	index@($__internal_2_$__cuda_sm10x_tcgen05_guardrail_trap_unallocated_columns_being_dealloced)
        /*0014*/ 	.word	0x00000170


	//----- nvinfo : EIATTR_FRAME_SIZE
	.align		4
.L_6:
        /*0018*/ 	.byte	0x04, 0x11
        /*001a*/ 	.short	(.L_8 - .L_7)
	.align		4
.L_7:
        /*001c*/ 	.word	index@($__internal_1_$__cuda_sm10x_tcgen05_guardrail_trap_phase_invalid_during_alloc)
        /*0020*/ 	.word	0x00000170


	//----- nvinfo : EIATTR_FRAME_SIZE
	.align		4
.L_8:
        /*0024*/ 	.byte	0x04, 0x11
        /*0026*/ 	.short	(.L_10 - .L_9)
	.align		4
.L_9:
        /*0028*/ 	.word	index@($__internal_0_$__cuda_sm10x_tcgen05_guardrail_trap_col_being_dealloced_not_returned_by_alloc)
        /*002c*/ 	.word	0x00000170


	//----- nvinfo : EIATTR_FRAME_SIZE
	.align		4
.L_10:
        /*0030*/ 	.byte	0x04, 0x11
        /*0032*/ 	.short	(.L_12 - .L_11)
	.align		4
.L_11:
        /*0034*/ 	.word	index@(matmul_kernel)
        /*0038*/ 	.word	0x00000170


	//----- nvinfo : EIATTR_MIN_STACK_SIZE
	.align		4
.L_12:
        /*003c*/ 	.byte	0x04, 0x12
        /*003e*/ 	.short	(.L_14 - .L_13)
	.align		4
.L_13:
        /*0040*/ 	.word	index@(matmul_kernel)
        /*0044*/ 	.word	0x00000170
.L_14:


//--------------------- .nv.info.matmul_kernel    --------------------------
	.section	.nv.info.matmul_kernel,"",@"SHT_CUDA_INFO"
	.sectionflags	@""
	.align	4


	//----- nvinfo : EIATTR_CUDA_API_VERSION
	.align		4
        /*0000*/ 	.byte	0x04, 0x37
        /*0002*/ 	.short	(.L_16 - .L_15)
.L_15:
        /*0004*/ 	.word	0x00000081


	//----- nvinfo : EIATTR_KPARAM_INFO
	.align		4
.L_16:
        /*0008*/ 	.byte	0x04, 0x17
        /*000a*/ 	.short	(.L_18 - .L_17)
.L_17:
        /*000c*/ 	.word	0x00000000
        /*0010*/ 	.short	0x000d
        /*0012*/ 	.short	0x0048
        /*0014*/ 	.byte	0x00, 0xf4, 0x21, 0x00


	//----- nvinfo : EIATTR_KPARAM_INFO
	.align		4
.L_18:
        /*0018*/ 	.byte	0x04, 0x17
        /*001a*/ 	.short	(.L_20 - .L_19)
.L_19:
        /*001c*/ 	.word	0x00000000
        /*0020*/ 	.short	0x000c
        /*0022*/ 	.short	0x0040
        /*0024*/ 	.byte	0x00, 0xf4, 0x21, 0x00


	//----- nvinfo : EIATTR_KPARAM_INFO
	.align		4
.L_20:
        /*0028*/ 	.byte	0x04, 0x17
        /*002a*/ 	.short	(.L_22 - .L_21)
.L_21:
        /*002c*/ 	.word	0x00000000
        /*0030*/ 	.short	0x000b
        /*0032*/ 	.short	0x0038
        /*0034*/ 	.byte	0x00, 0xf0, 0x11, 0x00


	//----- nvinfo : EIATTR_KPARAM_INFO
	.align		4
.L_22:
        /*0038*/ 	.byte	0x04, 0x17
        /*003a*/ 	.short	(.L_24 - .L_23)
.L_23:
        /*003c*/ 	.word	0x00000000
        /*0040*/ 	.short	0x000a
        /*0042*/ 	.short	0x0034
        /*0044*/ 	.byte	0x00, 0xf0, 0x11, 0x00


	//----- nvinfo : EIATTR_KPARAM_INFO
	.align		4
.L_24:
        /*0048*/ 	.byte	0x04, 0x17
        /*004a*/ 	.short	(.L_26 - .L_25)
.L_25:
        /*004c*/ 	.word	0x00000000
        /*0050*/ 	.short	0x0009
        /*0052*/ 	.short	0x0030
        /*0054*/ 	.byte	0x00, 0xf0, 0x11, 0x00


	//----- nvinfo : EIATTR_KPARAM_INFO
	.align		4
.L_26:
        /*0058*/ 	.byte	0x04, 0x17
        /*005a*/ 	.short	(.L_28 - .L_27)
.L_27:
        /*005c*/ 	.word	0x00000000
        /*0060*/ 	.short	0x0008
        /*0062*/ 	.short	0x002c
        /*0064*/ 	.byte	0x00, 0xf0, 0x11, 0x00


	//----- nvinfo : EIATTR_KPARAM_INFO
	.align		4
.L_28:
        /*0068*/ 	.byte	0x04, 0x17
        /*006a*/ 	.short	(.L_30 - .L_29)
.L_29:
        /*006c*/ 	.word	0x00000000
        /*0070*/ 	.short	0x0007
        /*0072*/ 	.short	0x0028
        /*0074*/ 	.byte	0x00, 0xf0, 0x11, 0x00


	//----- nvinfo : EIATTR_KPARAM_INFO
	.align		4
.L_30:
        /*0078*/ 	.byte	0x04, 0x17
        /*007a*/ 	.short	(.L_32 - .L_31)
.L_31:
        /*007c*/ 	.word	0x00000000
        /*0080*/ 	.short	0x0006
        /*0082*/ 	.short	0x0024
        /*0084*/ 	.byte	0x00, 0xf0, 0x11, 0x00


	//----- nvinfo : EIATTR_KPARAM_INFO
	.align		4
.L_32:
        /*0088*/ 	.byte	0x04, 0x17
        /*008a*/ 	.short	(.L_34 - .L_33)
.L_33:
        /*008c*/ 	.word	0x00000000
        /*0090*/ 	.short	0x0005
        /*0092*/ 	.short	0x0020
        /*0094*/ 	.byte	0x00, 0xf0, 0x11, 0x00


	//----- nvinfo : EIATTR_KPARAM_INFO
	.align		4
.L_34:
        /*0098*/ 	.byte	0x04, 0x17
        /*009a*/ 	.short	(.L_36 - .L_35)
.L_35:
        /*009c*/ 	.word	0x00000000
        /*00a0*/ 	.short	0x0004
        /*00a2*/ 	.short	0x001c
        /*00a4*/ 	.byte	0x00, 0xf0, 0x11, 0x00


	//----- nvinfo : EIATTR_KPARAM_INFO
	.align		4
.L_36:
        /*00a8*/ 	.byte	0x04, 0x17
        /*00aa*/ 	.short	(.L_38 - .L_37)
.L_37:
        /*00ac*/ 	.word	0x00000000
        /*00b0*/ 	.short	0x0003
        /*00b2*/ 	.short	0x0018
        /*00b4*/ 	.byte	0x00, 0xf0, 0x11, 0x00


	//----- nvinfo : EIATTR_KPARAM_INFO
	.align		4
.L_38:
        /*00b8*/ 	.byte	0x04, 0x17
        /*00ba*/ 	.short	(.L_40 - .L_39)
.L_39:
        /*00bc*/ 	.word	0x00000000
        /*00c0*/ 	.short	0x0002
        /*00c2*/ 	.short	0x0010
        /*00c4*/ 	.byte	0x00, 0xf4, 0x21, 0x00


	//----- nvinfo : EIATTR_KPARAM_INFO
	.align		4
.L_40:
        /*00c8*/ 	.byte	0x04, 0x17
        /*00ca*/ 	.short	(.L_42 - .L_41)
.L_41:
        /*00cc*/ 	.word	0x00000000
        /*00d0*/ 	.short	0x0001
        /*00d2*/ 	.short	0x0008
        /*00d4*/ 	.byte	0x00, 0xf4, 0x21, 0x00


	//----- nvinfo : EIATTR_KPARAM_INFO
	.align		4
.L_42:
        /*00d8*/ 	.byte	0x04, 0x17
        /*00da*/ 	.short	(.L_44 - .L_43)
.L_43:
        /*00dc*/ 	.word	0x00000000
        /*00e0*/ 	.short	0x0000
        /*00e2*/ 	.short	0x0000
        /*00e4*/ 	.byte	0x00, 0xf4, 0x21, 0x00


	//----- nvinfo : EIATTR_AT_ENTRY_FRAGMENTS
	.align		4
.L_44:
        /*00e8*/ 	.byte	0x04, 0x4f
        /*00ea*/ 	.short	(.L_46 - .L_45)


	//   ....[0]....
.L_45:
        /*00ec*/ 	.word	0x00000004


	//----- nvinfo : EIATTR_RESERVED_SMEM_USED
	.align		4
.L_46:
        /*00f0*/ 	.byte	0x01, 0x41
	.zero		2


	//----- nvinfo : EIATTR_SPARSE_MMA_MASK
	.align		4
        /*00f4*/ 	.byte	0x03, 0x50
        /*00f6*/ 	.short	0x0000


	//----- nvinfo : EIATTR_TCGEN05_1CTA_USED
	.align		4
        /*00f8*/ 	.byte	0x01, 0x51
	.zero		2


	//----- nvinfo : EIATTR_MAXREG_COUNT
	.align		4
        /*00fc*/ 	.byte	0x03, 0x1b
        /*00fe*/ 	.short	0x00ff


	//----- nvinfo : EIATTR_NUM_BARRIERS
	.align		4
        /*0100*/ 	.byte	0x02, 0x4c
        /*0102*/ 	.byte	0x01
	.zero		1


	//----- nvinfo : EIATTR_ANNOTATIONS
	.align		4
        /*0104*/ 	.byte	0x04, 0x55
        /*0106*/ 	.short	(.L_48 - .L_47)


	//   ....[0]....
.L_47:
        /*0108*/ 	.word	0x00000001
        /*010c*/ 	.byte	0x20, 0x0a, 0x00, 0x00, 0x01, 0x00, 0x00, 0x00, 0xa0, 0x0a, 0x00, 0x00, 0x01, 0x00, 0x00, 0x00
        /* <DEDUP_REMOVED lines=89> */
        /*06ac*/ 	.byte	0x30, 0x1e, 0x01, 0x00, 0x01, 0x00, 0x00, 0x00, 0x70, 0x1e, 0x01, 0x00


	//----- nvinfo : EIATTR_INT_WARP_WIDE_INSTR_OFFSETS
	.align		4
.L_48:
        /*06b8*/ 	.byte	0x04, 0x31
        /*06ba*/ 	.short	(.L_50 - .L_49)


	//   ....[0]....
.L_49:
        /*06bc*/ 	.word	0x00002830


	//   ....[1]....
        /*06c0*/ 	.word	0x00002910


	//   ....[2]....
        /*06c4*/ 	.word	0x00002980


	//   ....[3]....
        /*06c8*/ 	.word	0x00012350


	//   ....[4]....
        /*06cc*/ 	.word	0x000123a0


	//----- nvinfo : EIATTR_COOP_GROUP_MASK_REGIDS
	.align		4
.L_50:
        /*06d0*/ 	.byte	0x04, 0x29
        /*06d2*/ 	.short	(.L_52 - .L_51)


	//   ....[0]....
.L_51:
        /*06d4*/ 	.word	0xffffffff


	//   ....[1]....
        /*06d8*/ 	.word	0xffffffff


	//   ....[2]....
        /*06dc*/ 	.word	0xffffffff


	//   ....[3]....
        /*06e0*/ 	.word	0xffffffff


	//----- nvinfo : EIATTR_COOP_GROUP_INSTR_OFFSETS
	.align		4
.L_52:
        /*06e4*/ 	.byte	0x04, 0x28
        /*06e6*/ 	.short	(.L_54 - .L_53)


	//   ....[0]....
.L_53:
        /*06e8*/ 	.word	0x00000070


	//   ....[1]....
        /*06ec*/ 	.word	0x00000330


	//   ....[2]....
        /*06f0*/ 	.word	0x000121e0


	//   ....[3]....
        /*06f4*/ 	.word	0x00012450


	//----- nvinfo : EIATTR_VRC_CTA_INIT_COUNT
	.align		4
.L_54:
        /*06f8*/ 	.byte	0x02, 0x4a
        /*06fa*/ 	.byte	0x80
	.zero		1


	//----- nvinfo : EIATTR_MBARRIER_INSTR_OFFSETS
	.align		4
        /*06fc*/ 	.byte	0x04, 0x39
        /*06fe*/ 	.short	(.L_56 - .L_55)


	//   ....[0]....
.L_55:
        /*0700*/ 	.word	0x00002ab0
        /*0704*/ 	.word	0x000000ff
        /*0708*/ 	.word	0x00000000
        /*070c*/ 	.short	0x0100
        /*070e*/ 	.byte	0x04
	.zero		1


	//   ....[1]....
        /*0710*/ 	.word	0x00002b80
        /*0714*/ 	.word	0x000000ff
        /*0718*/ 	.word	0x00038008
        /*071c*/ 	.short	0x0100
        /*071e*/ 	.byte	0x0a
	.zero		1


	//   ....[2]....
        /*0720*/ 	.word	0x0000d900
        /*0724*/ 	.word	0x000000ff
        /*0728*/ 	.word	0x00000000
        /*072c*/ 	.short	0x010a
        /*072e*/ 	.byte	0x04
	.zero		1


	//   ....[3]....
        /*0730*/ 	.word	0x00011090
        /*0734*/ 	.word	0x000000ff
        /*0738*/ 	.word	0x00000000
        /*073c*/ 	.short	0x010a
        /*073e*/ 	.byte	0x04
	.zero		1


	//   ....[4]....
        /*0740*/ 	.word	0x00011120
        /*0744*/ 	.word	0x000000ff
        /*0748*/ 	.word	0x00038000
        /*074c*/ 	.short	0x0108
        /*074e*/ 	.byte	0x0a
	.zero		1


	//   ....[5]....
        /*0750*/ 	.word	0x00011150
        /*0754*/ 	.word	0x000000ff
        /*0758*/ 	.word	0x00038008
        /*075c*/ 	.short	0x0108
        /*075e*/ 	.byte	0x0a
	.zero		1


	//   ....[6]....
        /*0760*/ 	.word	0x00012470
        /*0764*/ 	.word	0x000000ff
        /*0768*/ 	.word	0x00000000
        /*076c*/ 	.short	0x010a
        /*076e*/ 	.byte	0x04
	.zero		1


	//   ....[7]....
        /*0770*/ 	.word	0x000124a0
        /*0774*/ 	.word	0x000000ff
        /*0778*/ 	.word	0x00000000
        /*077c*/ 	.short	0x010a
        /*077e*/ 	.byte	0x04
	.zero		1


	//----- nvinfo : EIATTR_NUM_MBARRIERS
	.align		4
.L_56:
        /*0780*/ 	.byte	0x03, 0x38
        /*0782*/ 	.short	0x0002


	//----- nvinfo : EIATTR_EXIT_INSTR_OFFSETS
	.align		4
        /*0784*/ 	.byte	0x04, 0x1c
        /*0786*/ 	.short	(.L_58 - .L_57)


	//   ....[0]....
.L_57:
        /*0788*/ 	.word	0x00012460


	//----- nvinfo : EIATTR_REQNTID
	.align		4
.L_58:
        /*078c*/ 	.byte	0x04, 0x10
        /*078e*/ 	.short	(.L_60 - .L_59)
.L_59:
        /*0790*/ 	.word	0x00000100
        /*0794*/ 	.word	0x00000001
        /*0798*/ 	.word	0x00000001


	//----- nvinfo : EIATTR_CRS_STACK_SIZE
	.align		4
.L_60:
        /*079c*/ 	.byte	0x04, 0x1e
        /*079e*/ 	.short	(.L_62 - .L_61)
.L_61:
        /*07a0*/ 	.word	0x00000000


	//----- nvinfo : EIATTR_CBANK_PARAM_SIZE
	.align		4
.L_62:
        /*07a4*/ 	.byte	0x03, 0x19
        /*07a6*/ 	.short	0x0050


	//----- nvinfo : EIATTR_PARAM_CBANK
	.align		4
        /*07a8*/ 	.byte	0x04, 0x0a
        /*07aa*/ 	.short	(.L_64 - .L_63)
	.align		4
.L_63:
        /*07ac*/ 	.word	index@(.nv.constant0.matmul_kernel)
        /*07b0*/ 	.short	0x0380
        /*07b2*/ 	.short	0x0050


	//----- nvinfo : EIATTR_SW_WAR
	.align		4
.L_64:
        /*07b4*/ 	.byte	0x04, 0x36
        /*07b6*/ 	.short	(.L_66 - .L_65)
.L_65:
        /*07b8*/ 	.word	0x00000008
.L_66:


//--------------------- .nv.compat                --------------------------
	.section	.nv.compat,"",@"SHT_CUDA_COMPAT_INFO"
	.align	4
        /*0000*/ 	.byte	0x02, 0x02, 0x02, 0x00, 0x02, 0x05, 0x05, 0x00, 0x02, 0x03, 0x00, 0x00, 0x02, 0x06, 0x01, 0x00


//--------------------- .nv.callgraph             --------------------------
	.section	.nv.callgraph,"",@"SHT_CUDA_CALLGRAPH"
	.align	4
	.sectionentsize	8
	.align		4
        /*0000*/ 	.word	0x00000000
	.align		4
        /*0004*/ 	.word	0xffffffff
	.align		4
        /*0008*/ 	.word	0x00000000
	.align		4
        /*000c*/ 	.word	0xfffffffe
	.align		4
        /*0010*/ 	.word	0x00000000
	.align		4
        /*0014*/ 	.word	0xfffffffd
	.align		4
        /*0018*/ 	.word	0x00000000
	.align		4
        /*001c*/ 	.word	0xfffffffc


//--------------------- .text.matmul_kernel       --------------------------
	.section	.text.matmul_kernel,"ax",@progbits
	.align	128
        .global         matmul_kernel
        .type           matmul_kernel,@function
        .size           matmul_kernel,(.L_x_82 - matmul_kernel)
        .other          matmul_kernel,@"STO_CUDA_ENTRY STV_DEFAULT"
matmul_kernel:
.text.matmul_kernel:
[----:B------:R-:W1:Y:S01]  /*0000*/  LDC R1, c[0x0][0x37c] ;  /* 0x0000df00ff017b82 */ /* 0x000e620000000800 */
[----:B------:R-:W2:Y:S01]  /*0010*/  S2R R0, SR_TID.X ;  /* 0x0000000000007919 */ /* 0x000ea20000002100 */
[----:B-1----:R-:W-:Y:S01]  /*0020*/  VIADD R1, R1, 0xfffffe90 ;  /* 0xfffffe9001017836 */ /* 0x002fe20000000000 */
[----:B--2---:R-:W-:-:S13]  /*0030*/  ISETP.GE.U32.AND P0, PT, R0, 0x20, PT ;  /* 0x000000200000780c */ /* 0x004fda0003f06070 */
[----:B------:R-:W-:Y:S02]  /*0040*/  VOTEU.ANY UP0, P0 ;  /* 0x0000000000ff7886 */ /* 0x000fe40000000100 */
[----:B------:R-:W-:Y:S05]  /*0050*/  BRA.U UP0, `(.L_x_0) ;  /* 0x0000000100b87547 */ /* 0x000fea000b800000 */
[----:B------:R-:W1:Y:S01]  /*0060*/  S2UR UR6, SR_CgaCtaId ;  /* 0x00000000000679c3 */ /* 0x000e620000008800 */
[----:B------:R-:W-:Y:S01]  /*0070*/  NOP ;  /* 0x0000000000007918 */ /* 0x000fe20000000000 */
[----:B------:R-:W-:Y:S02]  /*0080*/  UMOV UR4, 0x40 ;  /* 0x0000004000047882 */ /* 0x000fe40000000000 */
[----:B-1----:R-:W-:-:S09]  /*0090*/  ULEA UR4, UR6, UR4, 0x18 ;  /* 0x0000000406047291 */ /* 0x002fd2000f8ec0ff */
[----:B------:R-:W1:Y:S01]  /*00a0*/  LDS.U8 R0, [UR4] ;  /* 0x00000004ff007984 */ /* 0x000e620008000000 */
[----:B------:R-:W-:Y:S02]  /*00b0*/  UMOV UR4, 0x400 ;  /* 0x0000040000047882 */ /* 0x000fe40000000000 */
[----:B------:R-:W-:Y:S01]  /*00c0*/  ULEA UR4, UR6, UR4, 0x18 ;  /* 0x0000000406047291 */ /* 0x000fe2000f8ec0ff */
[----:B-1----:R-:W-:-:S13]  /*00d0*/  ISETP.NE.AND P0, PT, R0, RZ, PT ;  /* 0x000000ff0000720c */ /* 0x002fda0003f05270 */
[----:B------:R-:W-:Y:S05]  /*00e0*/  @P0 BRA `(.L_x_1) ;  /* 0x00000000007c0947 */ /* 0x000fea0003800000 */
[----:B------:R-:W-:-:S13]  /*00f0*/  ELECT P0, URZ, PT ;  /* 0x0000000000ff782f */ /* 0x000fda0003800000 */
[----:B------:R-:W-:Y:S05]  /*0100*/  @!P0 BRA `(.L_x_2) ;  /* 0x0000000000848947 */ /* 0x000fea0003800000 */
[----:B------:R-:W-:Y:S01]  /*0110*/  UMOV UR5, 0x8 ;  /* 0x0000000800057882 */ /* 0x000fe20000000000 */
[----:B------:R-:W-:Y:S02]  /*0120*/  IMAD.MOV.U32 R4, RZ, RZ, 0x1 ;  /* 0x00000001ff047424 */ /* 0x000fe400078e00ff */
[----:B------:R-:W-:Y:S02]  /*0130*/  IMAD.MOV.U32 R5, RZ, RZ, 0xff ;  /* 0x000000ffff057424 */ /* 0x000fe400078e00ff */
[----:B------:R-:W-:Y:S04]  /*0140*/  DEPBAR.LE SB1, 0x36 ;  /* 0x00009d800000791a */ /* 0x000fe80000000000 */
[----:B------:R-:W1:Y:S02]  /*0150*/  UTCATOMSWS.FIND_AND_SET.ALIGN UP1, UR5, UR5 ;  /* 0x00000005000575e3 */ /* 0x000e640008020800 */
[----:B-1----:R-:W-:-:S04]  /*0160*/  PLOP3.LUT P0, PT, PT, PT, UP1, 0x80, 0x8 ;  /* 0x000000000008781c */ /* 0x002fc80003f0f018 */
[----:B------:R-:W-:-:S04]  /*0170*/  SEL R0, RZ, 0xffffffff, !P0 ;  /* 0xffffffffff007807 */ /* 0x000fc80004000000 */
[----:B------:R-:W-:Y:S01]  /*0180*/  ISETP.NE.AND P0, PT, R0, RZ, PT ;  /* 0x000000ff0000720c */ /* 0x000fe20003f05270 */
[----:B------:R-:W-:-:S12]  /*0190*/  IMAD.U32 R0, RZ, RZ, UR5 ;  /* 0x00000005ff007e24 */ /* 0x000fd8000f8e00ff */
[----:B------:R-:W-:Y:S05]  /*01a0*/  @P0 BRA `(.L_x_3) ;  /* 0x0000000000240947 */ /* 0x000fea0003800000 */
.L_x_4:
[----:B------:R-:W-:Y:S05]  /*01b0*/  NANOSLEEP 0x64 ;  /* 0x000000640000795d */ /* 0x000fea0003800000 */
[----:B------:R-:W-:-:S05]  /*01c0*/  UMOV UR5, 0x8 ;  /* 0x0000000800057882 */ /* 0x000fca0000000000 */
[----:B------:R-:W-:Y:S04]  /*01d0*/  DEPBAR.LE SB1, 0x36 ;  /* 0x00009d800000791a */ /* 0x000fe80000000000 */
[----:B------:R-:W1:Y:S02]  /*01e0*/  UTCATOMSWS.FIND_AND_SET.ALIGN UP1, UR5, UR5 ;  /* 0x00000005000575e3 */ /* 0x000e640008020800 */
[----:B-1----:R-:W-:-:S04]  /*01f0*/  PLOP3.LUT P0, PT, PT, PT, UP1, 0x80, 0x8 ;  /* 0x000000000008781c */ /* 0x002fc80003f0f018 */
[----:B------:R-:W-:-:S04]  /*0200*/  SEL R0, RZ, 0xffffffff, !P0 ;  /* 0xffffffffff007807 */ /* 0x000fc80004000000 */
[----:B------:R-:W-:Y:S01]  /*0210*/  ISETP.NE.AND P0, PT, R0, RZ, PT ;  /* 0x000000ff0000720c */ /* 0x000fe20003f05270 */
[----:B------:R-:W-:-:S12]  /*0220*/  IMAD.U32 R0, RZ, RZ, UR5 ;  /* 0x00000005ff007e24 */ /* 0x000fd8000f8e00ff */
[----:B------:R-:W-:Y:S05]  /*0230*/  @!P0 BRA `(.L_x_4) ;  /* 0xfffffffc00dc8947 */ /* 0x000fea000383ffff */
.L_x_3:
[C---:B------:R-:W-:Y:S01]  /*0240*/  VIADD R3, R0.reuse, 0x10 ;  /* 0x0000001000037836 */ /* 0x040fe20000000000 */
[----:B------:R-:W-:Y:S01]  /*0250*/  UMOV UR5, 0x50 ;  /* 0x0000005000057882 */ /* 0x000fe20000000000 */
[----:B------:R-:W-:Y:S01]  /*0260*/  SHF.L.U32 R2, R5, R0, RZ ;  /* 0x0000000005027219 */ /* 0x000fe200000006ff */
[----:B------:R-:W-:Y:S01]  /*0270*/  ULEA UR5, UR6, UR5, 0x18 ;  /* 0x0000000506057291 */ /* 0x000fe2000f8ec0ff */
[----:B------:R-:W-:Y:S01]  /*0280*/  IMAD.SHL.U32 R0, R0, 0x20, RZ ;  /* 0x0000002000007824 */ /* 0x000fe200078e00ff */
[----:B------:R-:W-:-:S04]  /*0290*/  SHF.L.U32 R3, R4, R3, RZ ;  /* 0x0000000304037219 */ /* 0x000fc800000006ff */
[----:B------:R-:W-:-:S05]  /*02a0*/  LOP3.LUT R2, R3, R2, RZ, 0xfc, !PT ;  /* 0x0000000203027212 */ /* 0x000fca00078efcff */
[----:B------:R1:W-:Y:S04]  /*02b0*/  ATOMS.OR RZ, [UR5], R2 ;  /* 0x00000002ffff798c */ /* 0x0003e8000b000005 */
[----:B------:R1:W-:Y:S01]  /*02c0*/  STS [UR4], R0 ;  /* 0x00000000ff007988 */ /* 0x0003e20008000804 */
[----:B------:R-:W-:Y:S05]  /*02d0*/  BRA `(.L_x_2) ;  /* 0x0000000000107947 */ /* 0x000fea0003800000 */
.L_x_1:
[----:B------:R-:W-:Y:S01]  /*02e0*/  IMAD.MOV.U32 R0, RZ, RZ, -0x1 ;  /* 0xffffffffff007424 */ /* 0x000fe200078e00ff */
[----:B------:R-:W-:-:S04]  /*02f0*/  MOV R2, 0x320 ;  /* 0x0000032000027802 */ /* 0x000fc80000000f00 */
[----:B------:R1:W-:Y:S03]  /*0300*/  STS [UR4], R0 ;  /* 0x00000000ff007988 */ /* 0x0003e60008000804 */
[----:B-1----:R-:W-:Y:S05]  /*0310*/  CALL.REL.NOINC `($__internal_1_$__cuda_sm10x_tcgen05_guardrail_trap_phase_invalid_during_alloc) ;  /* 0x0000012000787944 */ /* 0x002fea0003c00000 */
.L_x_2:
[----:B------:R-:W-:Y:S05]  /*0320*/  WARPSYNC.ALL ;  /* 0x0000000000007948 */ /* 0x000fea0003800000 */
[----:B------:R-:W-:Y:S01]  /*0330*/  NOP ;  /* 0x0000000000007918 */ /* 0x000fe20000000000 */
.L_x_0:
[----:B------:R-:W2:Y:S01]  /*0340*/  LDC.64 R14, c[0x0][0x398] ;  /* 0x0000e600ff0e7b82 */ /* 0x000ea20000000a00 */
[----:B------:R-:W3:Y:S01]  /*0350*/  S2R R7, SR_CTAID.X ;  /* 0x0000000000077919 */ /* 0x000ee20000002500 */
[----:B------:R-:W-:Y:S01]  /*0360*/  UMOV UR10, 0x400 ;  /* 0x00000400000a7882 */ /* 0x000fe20000000000 */
[----:B------:R-:W4:Y:S01]  /*0370*/  LDCU.64 UR18, c[0x0][0x3a8] ;  /* 0x00007500ff1277ac */ /* 0x000f220008000a00 */
[----:B------:R-:W5:Y:S01]  /*0380*/  S2R R26, SR_TID.X ;  /* 0x00000000001a7919 */ /* 0x000f620000002100 */
[----:B------:R-:W1:Y:S03]  /*0390*/  LDCU UR4, c[0x0][0x3a4] ;  /* 0x00007480ff0477ac */ /* 0x000e660008000800 */
[----:B------:R-:W1:Y:S01]  /*03a0*/  S2UR UR8, SR_CgaCtaId ;  /* 0x00000000000879c3 */ /* 0x000e620000008800 */
[----:B------:R-:W1:Y:S01]  /*03b0*/  LDCU.128 UR12, c[0x0][0x380] ;  /* 0x00007000ff0c77ac */ /* 0x000e620008000c00 */
[----:B------:R-:W1:Y:S01]  /*03c0*/  LDCU.64 UR30, c[0x0][0x358] ;  /* 0x00006b00ff1e77ac */ /* 0x000e620008000a00 */
[----:B------:R-:W-:Y:S01]  /*03d0*/  UMOV UR9, 0x1 ;  /* 0x0000000100097882 */ /* 0x000fe20000000000 */
[----:B----4-:R-:W-:Y:S01]  /*03e0*/  USHF.L.U32 UR5, UR18, 0x7, URZ ;  /* 0x0000000712057899 */ /* 0x010fe200080006ff */
[----:B-12---:R-:W-:Y:S01]  /*03f0*/  VIADD R0, R15, 0x3f ;  /* 0x0000003f0f007836 */ /* 0x006fe20000000000 */
[----:B------:R-:W-:-:S04]  /*0400*/  IABS R71, R14 ;  /* 0x0000000e00477213 */ /* 0x000fc80000000000 */
[----:B------:R-:W-:Y:S01]  /*0410*/  SHF.R.S32.HI R3, RZ, 0x1f, R0 ;  /* 0x0000001fff037819 */ /* 0x000fe20000011400 */
[----:B------:R-:W-:-:S03]  /*0420*/  ULEA UR10, UR8, UR10, 0x18 ;  /* 0x0000000a080a7291 */ /* 0x000fc6000f8ec0ff */
[----:B------:R-:W-:Y:S02]  /*0430*/  LEA.HI R3, R3, R0, RZ, 0x6 ;  /* 0x0000000003037211 */ /* 0x000fe400078f30ff */
[----:B---3--:R-:W-:Y:S02]  /*0440*/  IABS R8, R7 ;  /* 0x0000000700087213 */ /* 0x008fe40000000000 */
[----:B------:R-:W-:Y:S02]  /*0450*/  SHF.R.S32.HI R3, RZ, 0x6, R3 ;  /* 0x00000006ff037819 */ /* 0x000fe40000011403 */
[----:B-----5:R-:W-:Y:S02]  /*0460*/  SHF.R.U32.HI R28, RZ, 0x7, R26 ;  /* 0x00000007ff1c7819 */ /* 0x020fe4000001161a */
[----:B------:R-:W-:Y:S01]  /*0470*/  LOP3.LUT R251, R26, 0x7f, RZ, 0xc0, !PT ;  /* 0x0000007f1afb7812 */ /* 0x000fe200078ec0ff */
[----:B------:R-:W-:Y:S01]  /*0480*/  IMAD.SHL.U32 R4, R3, 0x8, RZ ;  /* 0x0000000803047824 */ /* 0x000fe200078e00ff */
[----:B------:R-:W-:-:S04]  /*0490*/  SGXT.U32 R28, R28, 0x1 ;  /* 0x000000011c1c781a */ /* 0x000fc80000000000 */
[-C--:B------:R-:W-:Y:S02]  /*04a0*/  IABS R5, R4.reuse ;  /* 0x0000000400057213 */ /* 0x080fe40000000000 */
[----:B------:R-:W-:Y:S02]  /*04b0*/  IABS R10, R4 ;  /* 0x00000004000a7213 */ /* 0x000fe40000000000 */
[----:B------:R-:W1:Y:S01]  /*04c0*/  I2F.RP R0, R5 ;  /* 0x0000000500007306 */ /* 0x000e620000209400 */
[C---:B------:R-:W-:Y:S02]  /*04d0*/  LOP3.LUT R218, R28.reuse, 0x2, RZ, 0xfc, !PT ;  /* 0x000000021cda7812 */ /* 0x040fe400078efcff */
[C---:B------:R-:W-:Y:S02]  /*04e0*/  LOP3.LUT R252, R28.reuse, 0x4, RZ, 0xfc, !PT ;  /* 0x000000041cfc7812 */ /* 0x040fe400078efcff */
[----:B------:R-:W-:-:S03]  /*04f0*/  LOP3.LUT R250, R28, 0x6, RZ, 0xfc, !PT ;  /* 0x000000061cfa7812 */ /* 0x000fc600078efcff */
[----:B-1----:R-:W1:Y:S02]  /*0500*/  MUFU.RCP R0, R0 ;  /* 0x0000000000007308 */ /* 0x002e640000001000 */
[----:B-1----:R-:W-:Y:S02]  /*0510*/  VIADD R2, R0, 0xffffffe ;  /* 0x0ffffffe00027836 */ /* 0x002fe40000000000 */
[----:B------:R-:W-:-:S04]  /*0520*/  IMAD.MOV R0, RZ, RZ, -R10 ;  /* 0x000000ffff007224 */ /* 0x000fc800078e0a0a */
[----:B------:R1:W2:Y:S02]  /*0530*/  F2I.FTZ.U32.TRUNC.NTZ R3, R2 ;  /* 0x0000000200037305 */ /* 0x0002a4000021f000 */
[----:B-1----:R-:W-:Y:S02]  /*0540*/  IMAD.MOV.U32 R2, RZ, RZ, RZ ;  /* 0x000000ffff027224 */ /* 0x002fe400078e00ff */
[----:B--2---:R-:W-:-:S04]  /*0550*/  IMAD.MOV R6, RZ, RZ, -R3 ;  /* 0x000000ffff067224 */ /* 0x004fc800078e0a03 */
[----:B------:R-:W-:Y:S02]  /*0560*/  IMAD R9, R6, R5, RZ ;  /* 0x0000000506097224 */ /* 0x000fe400078e02ff */
[----:B------:R-:W-:Y:S02]  /*0570*/  IMAD.MOV.U32 R6, RZ, RZ, R8 ;  /* 0x000000ffff067224 */ /* 0x000fe400078e0008 */
[----:B------:R-:W-:-:S06]  /*0580*/  IMAD.HI.U32 R3, R3, R9, R2 ;  /* 0x0000000903037227 */ /* 0x000fcc00078e0002 */
[----:B------:R-:W-:-:S04]  /*0590*/  IMAD.HI.U32 R3, R3, R6, RZ ;  /* 0x0000000603037227 */ /* 0x000fc800078e00ff */
[----:B------:R-:W-:Y:S01]  /*05a0*/  IMAD R0, R3, R0, R6 ;  /* 0x0000000003007224 */ /* 0x000fe200078e0206 */
[----:B------:R-:W-:Y:S04]  /*05b0*/  BAR.SYNC.DEFER_BLOCKING 0x0 ;  /* 0x0000000000007b1d */ /* 0x000fe80000010000 */
[----:B------:R-:W-:-:S13]  /*05c0*/  ISETP.GT.U32.AND P1, PT, R5, R0, PT ;  /* 0x000000000500720c */ /* 0x000fda0003f24070 */
[----:B------:R-:W-:Y:S02]  /*05d0*/  @!P1 IMAD.IADD R0, R0, 0x1, -R5 ;  /* 0x0000000100009824 */ /* 0x000fe400078e0a05 */
[----:B------:R-:W-:Y:S01]  /*05e0*/  @!P1 VIADD R3, R3, 0x1 ;  /* 0x0000000103039836 */ /* 0x000fe20000000000 */
[----:B------:R-:W-:Y:S02]  /*05f0*/  ISETP.NE.AND P1, PT, R4, RZ, PT ;  /* 0x000000ff0400720c */ /* 0x000fe40003f25270 */
[----:B------:R-:W-:Y:S02]  /*0600*/  ISETP.GE.U32.AND P0, PT, R0, R5, PT ;  /* 0x000000050000720c */ /* 0x000fe40003f06070 */
[----:B------:R-:W-:-:S04]  /*0610*/  LOP3.LUT R0, R7, R4, RZ, 0x3c, !PT ;  /* 0x0000000407007212 */ /* 0x000fc800078e3cff */
[----:B------:R-:W-:Y:S01]  /*0620*/  ISETP.GE.AND P2, PT, R0, RZ, PT ;  /* 0x000000ff0000720c */ /* 0x000fe20003f46270 */
[----:B------:R-:W-:-:S06]  /*0630*/  VIADD R0, R14, 0x7f ;  /* 0x0000007f0e007836 */ /* 0x000fcc0000000000 */
[----:B------:R-:W-:-:S04]  /*0640*/  @P0 VIADD R3, R3, 0x1 ;  /* 0x0000000103030836 */ /* 0x000fc80000000000 */
[----:B------:R-:W-:Y:S01]  /*0650*/  IMAD.MOV.U32 R2, RZ, RZ, R3 ;  /* 0x000000ffff027224 */ /* 0x000fe200078e0003 */
[----:B------:R-:W-:-:S03]  /*0660*/  SHF.R.S32.HI R3, RZ, 0x1f, R0 ;  /* 0x0000001fff037819 */ /* 0x000fc60000011400 */
[----:B------:R-:W-:Y:S01]  /*0670*/  @!P2 IMAD.MOV R2, RZ, RZ, -R2 ;  /* 0x000000ffff02a224 */ /* 0x000fe200078e0a02 */
[----:B------:R-:W-:Y:S02]  /*0680*/  @!P1 LOP3.LUT R2, RZ, R4, RZ, 0x33, !PT ;  /* 0x00000004ff029212 */ /* 0x000fe400078e33ff */
[----:B------:R-:W-:Y:S02]  /*0690*/  LEA.HI R3, R3, R0, RZ, 0x7 ;  /* 0x0000000003037211 */ /* 0x000fe400078f38ff */
[----:B------:R-:W-:Y:S01]  /*06a0*/  IABS R0, R15 ;  /* 0x0000000f00007213 */ /* 0x000fe20000000000 */
[----:B------:R-:W-:Y:S02]  /*06b0*/  IMAD.SHL.U32 R18, R2, 0x8, RZ ;  /* 0x0000000802127824 */ /* 0x000fe400078e00ff */
[----:B------:R-:W-:-:S03]  /*06c0*/  IMAD.MOV R2, RZ, RZ, -R2 ;  /* 0x000000ffff027224 */ /* 0x000fc600078e0a02 */
[----:B------:R-:W-:Y:S01]  /*06d0*/  LEA.HI.SX32 R3, R3, -R18, 0x19 ;  /* 0x8000001203037211 */ /* 0x000fe200078fcaff */
[----:B------:R-:W-:Y:S02]  /*06e0*/  IMAD R20, R4, R2, R7 ;  /* 0x0000000204147224 */ /* 0x000fe400078e0207 */
[----:B------:R-:W-:Y:S01]  /*06f0*/  IMAD.MOV.U32 R2, RZ, RZ, RZ ;  /* 0x000000ffff027224 */ /* 0x000fe200078e00ff */
[----:B------:R-:W-:Y:S01]  /*0700*/  VIMNMX R11, PT, PT, R3, 0x8, PT ;  /* 0x00000008030b7848 */ /* 0x000fe20003fe0100 */
[----:B------:R-:W1:Y:S01]  /*0710*/  I2F.RP R7, R0 ;  /* 0x0000000000077306 */ /* 0x000e620000209400 */
[----:B------:R-:W-:Y:S02]  /*0720*/  IABS R4, R20 ;  /* 0x0000001400047213 */ /* 0x000fe40000000000 */
[-C--:B------:R-:W-:Y:S02]  /*0730*/  IABS R8, R11.reuse ;  /* 0x0000000b00087213 */ /* 0x080fe40000000000 */
[----:B------:R-:W-:-:S03]  /*0740*/  IABS R6, R11 ;  /* 0x0000000b00067213 */ /* 0x000fc60000000000 */
[----:B------:R-:W2:Y:S08]  /*0750*/  I2F.RP R5, R8 ;  /* 0x0000000800057306 */ /* 0x000eb00000209400 */
[----:B-1----:R-:W-:Y:S08]  /*0760*/  MUFU.RCP R7, R7 ;  /* 0x0000000700077308 */ /* 0x002ff00000001000 */
[----:B--2---:R-:W1:Y:S02]  /*0770*/  MUFU.RCP R5, R5 ;  /* 0x0000000500057308 */ /* 0x004e640000001000 */
[----:B-1----:R-:W-:-:S06]  /*0780*/  VIADD R3, R5, 0xffffffe ;  /* 0x0ffffffe05037836 */ /* 0x002fcc0000000000 */
[----:B------:R-:W1:Y:S02]  /*0790*/  F2I.FTZ.U32.TRUNC.NTZ R3, R3 ;  /* 0x0000000300037305 */ /* 0x000e64000021f000 */
[----:B-1----:R-:W-:-:S04]  /*07a0*/  IMAD.MOV R9, RZ, RZ, -R3 ;  /* 0x000000ffff097224 */ /* 0x002fc800078e0a03 */
[----:B------:R-:W-:-:S04]  /*07b0*/  IMAD R5, R9, R8, RZ ;  /* 0x0000000809057224 */ /* 0x000fc800078e02ff */
[----:B------:R-:W-:-:S04]  /*07c0*/  IMAD.HI.U32 R2, R3, R5, R2 ;  /* 0x0000000503027227 */ /* 0x000fc800078e0002 */
[----:B------:R-:W-:Y:S02]  /*07d0*/  IMAD.MOV.U32 R3, RZ, RZ, R4 ;  /* 0x000000ffff037224 */ /* 0x000fe400078e0004 */
[----:B------:R-:W-:Y:S02]  /*07e0*/  IMAD.MOV R4, RZ, RZ, -R6 ;  /* 0x000000ffff047224 */ /* 0x000fe400078e0a06 */
[----:B------:R-:W-:Y:S01]  /*07f0*/  IMAD.HI.U32 R2, R2, R3, RZ ;  /* 0x0000000302027227 */ /* 0x000fe200078e00ff */
[----:B------:R-:W1:Y:S03]  /*0800*/  I2F.RP R6, R71 ;  /* 0x0000004700067306 */ /* 0x000e660000209400 */
[----:B------:R-:W-:Y:S02]  /*0810*/  IMAD R3, R2, R4, R3 ;  /* 0x0000000402037224 */ /* 0x000fe400078e0203 */
[----:B------:R-:W-:-:S03]  /*0820*/  VIADD R4, R7, 0xffffffe ;  /* 0x0ffffffe07047836 */ /* 0x000fc60000000000 */
[----:B------:R-:W-:Y:S01]  /*0830*/  ISETP.GT.U32.AND P1, PT, R8, R3, PT ;  /* 0x000000030800720c */ /* 0x000fe20003f24070 */
[----:B------:R2:W3:Y:S08]  /*0840*/  F2I.FTZ.U32.TRUNC.NTZ R5, R4 ;  /* 0x0000000400057305 */ /* 0x0004f0000021f000 */
[----:B-1----:R-:W1:Y:S01]  /*0850*/  MUFU.RCP R6, R6 ;  /* 0x0000000600067308 */ /* 0x002e620000001000 */
[----:B--2---:R-:W-:-:S03]  /*0860*/  IMAD.MOV.U32 R4, RZ, RZ, RZ ;  /* 0x000000ffff047224 */ /* 0x004fc600078e00ff */
[----:B------:R-:W-:Y:S02]  /*0870*/  @!P1 IMAD.IADD R3, R3, 0x1, -R8 ;  /* 0x0000000103039824 */ /* 0x000fe400078e0a08 */
[----:B------:R-:W-:Y:S01]  /*0880*/  @!P1 VIADD R2, R2, 0x1 ;  /* 0x0000000102029836 */ /* 0x000fe20000000000 */
[----:B------:R-:W-:Y:S01]  /*0890*/  ISETP.NE.AND P1, PT, R11, RZ, PT ;  /* 0x000000ff0b00720c */ /* 0x000fe20003f25270 */
[----:B---3--:R-:W-:Y:S01]  /*08a0*/  IMAD.MOV R9, RZ, RZ, -R5 ;  /* 0x000000ffff097224 */ /* 0x008fe200078e0a05 */
[----:B------:R-:W-:Y:S02]  /*08b0*/  ISETP.GE.U32.AND P0, PT, R3, R8, PT ;  /* 0x000000080300720c */ /* 0x000fe40003f06070 */
[----:B------:R-:W-:Y:S01]  /*08c0*/  LOP3.LUT R3, R20, R11, RZ, 0x3c, !PT ;  /* 0x0000000b14037212 */ /* 0x000fe200078e3cff */
[----:B------:R-:W-:-:S03]  /*08d0*/  IMAD R9, R9, R0, RZ ;  /* 0x0000000009097224 */ /* 0x000fc600078e02ff */
[----:B------:R-:W-:Y:S01]  /*08e0*/  ISETP.GE.AND P2, PT, R3, RZ, PT ;  /* 0x000000ff0300720c */ /* 0x000fe20003f46270 */
[----:B------:R-:W-:-:S04]  /*08f0*/  IMAD.HI.U32 R5, R5, R9, R4 ;  /* 0x0000000905057227 */ /* 0x000fc800078e0004 */
[----:B-1----:R-:W-:Y:S02]  /*0900*/  VIADD R6, R6, 0xffffffe ;  /* 0x0ffffffe06067836 */ /* 0x002fe40000000000 */
[----:B------:R-:W-:Y:S02]  /*0910*/  @P0 VIADD R2, R2, 0x1 ;  /* 0x0000000102020836 */ /* 0x000fe40000000000 */
[----:B------:R-:W1:Y:S04]  /*0920*/  F2I.FTZ.U32.TRUNC.NTZ R3, R6 ;  /* 0x0000000600037305 */ /* 0x000e68000021f000 */
[----:B------:R-:W-:Y:S01]  /*0930*/  @!P2 IMAD.MOV R2, RZ, RZ, -R2 ;  /* 0x000000ffff02a224 */ /* 0x000fe200078e0a02 */
[----:B------:R-:W-:-:S05]  /*0940*/  @!P1 LOP3.LUT R2, RZ, R11, RZ, 0x33, !PT ;  /* 0x0000000bff029212 */ /* 0x000fca00078e33ff */
[----:B------:R-:W-:Y:S02]  /*0950*/  IMAD.SHL.U32 R7, R2, 0x40, RZ ;  /* 0x0000004002077824 */ /* 0x000fe400078e00ff */
[----:B------:R-:W-:-:S03]  /*0960*/  IMAD.MOV R4, RZ, RZ, -R2 ;  /* 0x000000ffff047224 */ /* 0x000fc600078e0a02 */
[C---:B------:R-:W-:Y:S01]  /*0970*/  LOP3.LUT R81, R7.reuse, 0x4, R28, 0xfe, !PT ;  /* 0x0000000407517812 */ /* 0x040fe200078efe1c */
[----:B-1----:R-:W-:Y:S01]  /*0980*/  IMAD.MOV R2, RZ, RZ, -R3 ;  /* 0x000000ffff027224 */ /* 0x002fe200078e0a03 */
[----:B------:R-:W-:Y:S01]  /*0990*/  LOP3.LUT R83, R7, R28, RZ, 0xfc, !PT ;  /* 0x0000001c07537212 */ /* 0x000fe200078efcff */
[----:B------:R-:W-:Y:S01]  /*09a0*/  IMAD R4, R11, R4, R20 ;  /* 0x000000040b047224 */ /* 0x000fe200078e0214 */
[----:B------:R-:W-:Y:S01]  /*09b0*/  IABS R16, R81 ;  /* 0x0000005100107213 */ /* 0x000fe20000000000 */
[----:B------:R-:W-:Y:S01]  /*09c0*/  IMAD.MOV.U32 R20, RZ, RZ, R2 ;  /* 0x000000ffff147224 */ /* 0x000fe200078e0002 */
[--C-:B------:R-:W-:Y:S01]  /*09d0*/  LOP3.LUT R82, R7, 0x2, R28.reuse, 0xfe, !PT ;  /* 0x0000000207527812 */ /* 0x100fe200078efe1c */
[----:B------:R-:W-:Y:S01]  /*09e0*/  IMAD.MOV.U32 R2, RZ, RZ, RZ ;  /* 0x000000ffff027224 */ /* 0x000fe200078e00ff */
[----:B------:R-:W-:Y:S01]  /*09f0*/  IABS R10, R83 ;  /* 0x00000053000a7213 */ /* 0x000fe20000000000 */
[----:B------:R-:W-:Y:S01]  /*0a00*/  IMAD.HI.U32 R9, R5, R16, RZ ;  /* 0x0000001005097227 */ /* 0x000fe200078e00ff */
[----:B------:R-:W-:Y:S01]  /*0a10*/  IABS R12, R82 ;  /* 0x00000052000c7213 */ /* 0x000fe20000000000 */
[----:B------:R-:W-:Y:S01]  /*0a20*/  STL [R1+0x15c], R83 ;  /* 0x00015c5301007387 */ /* 0x000fe20000100800 */
[C-C-:B------:R-:W-:Y:S01]  /*0a30*/  LOP3.LUT R80, R7.reuse, 0x6, R28.reuse, 0xfe, !PT ;  /* 0x0000000607507812 */ /* 0x140fe200078efe1c */
[----:B------:R-:W-:Y:S01]  /*0a40*/  IMAD R11, R20, R71, RZ ;  /* 0x00000047140b7224 */ /* 0x000fe200078e02ff */
[C-C-:B------:R-:W-:Y:S01]  /*0a50*/  LOP3.LUT R77, R7.reuse, 0xc, R28.reuse, 0xfe, !PT ;  /* 0x0000000c074d7812 */ /* 0x140fe200078efe1c */
[----:B------:R-:W-:Y:S01]  /*0a60*/  IMAD.MOV R19, RZ, RZ, -R9 ;  /* 0x000000ffff137224 */ /* 0x000fe200078e0a09 */
[----:B------:R-:W-:Y:S01]  /*0a70*/  LOP3.LUT R75, R7, 0x10, R28, 0xfe, !PT ;  /* 0x00000010074b7812 */ /* 0x000fe200078efe1c */
[----:B------:R-:W-:Y:S01]  /*0a80*/  IMAD.HI.U32 R2, R3, R11, R2 ;  /* 0x0000000b03027227 */ /* 0x000fe200078e0002 */
[----:B------:R-:W-:Y:S01]  /*0a90*/  IABS R22, R77 ;  /* 0x0000004d00167213 */ /* 0x000fe20000000000 */
[----:B------:R-:W-:Y:S01]  /*0aa0*/  STL [R1+0x158], R82 ;  /* 0x0001585201007387 */ /* 0x000fe20000100800 */
[----:B------:R-:W-:Y:S01]  /*0ab0*/  LOP3.LUT R72, R7, 0x16, R28, 0xfe, !PT ;  /* 0x0000001607487812 */ /* 0x000fe200078efe1c */
[C---:B------:R-:W-:Y:S01]  /*0ac0*/  IMAD R11, R0.reuse, R19, R16 ;  /* 0x00000013000b7224 */ /* 0x040fe200078e0210 */
[----:B------:R-:W-:Y:S01]  /*0ad0*/  IABS R16, R80 ;  /* 0x0000005000107213 */ /* 0x000fe20000000000 */
[----:B------:R-:W-:Y:S01]  /*0ae0*/  IMAD.HI.U32 R6, R5, R10, RZ ;  /* 0x0000000a05067227 */ /* 0x000fe200078e00ff */
[----:B------:R-:W-:Y:S01]  /*0af0*/  IABS R27, R75 ;  /* 0x0000004b001b7213 */ /* 0x000fe20000000000 */
[----:B------:R-:W-:Y:S01]  /*0b00*/  STL [R1+0x154], R81 ;  /* 0x0001545101007387 */ /* 0x000fe20000100800 */
[--C-:B------:R-:W-:Y:S01]  /*0b10*/  LOP3.LUT R79, R7, 0x8, R28.reuse, 0xfe, !PT ;  /* 0x00000008074f7812 */ /* 0x100fe200078efe1c */
[----:B------:R-:W-:Y:S01]  /*0b20*/  IMAD.HI.U32 R8, R5, R12, RZ ;  /* 0x0000000c05087227 */ /* 0x000fe200078e00ff */
[C---:B------:R-:W-:Y:S01]  /*0b30*/  LOP3.LUT R76, R7.reuse, 0xe, R28, 0xfe, !PT ;  /* 0x0000000e074c7812 */ /* 0x040fe200078efe1c */
[----:B------:R-:W-:Y:S01]  /*0b40*/  STL [R1+0x150], R80 ;  /* 0x0001505001007387 */ /* 0x000fe20000100800 */
[----:B------:R-:W-:Y:S01]  /*0b50*/  IABS R33, R72 ;  /* 0x0000004800217213 */ /* 0x000fe20000000000 */
[----:B------:R-:W-:Y:S01]  /*0b60*/  IMAD.MOV R13, RZ, RZ, -R6 ;  /* 0x000000ffff0d7224 */ /* 0x000fe200078e0a06 */
[C---:B------:R-:W-:Y:S01]  /*0b70*/  LOP3.LUT R68, R7.reuse, 0x1a, R28, 0xfe, !PT ;  /* 0x0000001a07447812 */ /* 0x040fe200078efe1c */
[----:B------:R-:W-:Y:S01]  /*0b80*/  IMAD.MOV R17, RZ, RZ, -R8 ;  /* 0x000000ffff117224 */ /* 0x000fe200078e0a08 */
[--C-:B------:R-:W-:Y:S01]  /*0b90*/  LOP3.LUT R74, R7, 0x12, R28.reuse, 0xfe, !PT ;  /* 0x00000012074a7812 */ /* 0x100fe200078efe1c */
[----:B------:R-:W-:Y:S01]  /*0ba0*/  IMAD.HI.U32 R6, R5, R16, RZ ;  /* 0x0000001005067227 */ /* 0x000fe200078e00ff */
[----:B------:R-:W-:Y:S01]  /*0bb0*/  IABS R24, R76 ;  /* 0x0000004c00187213 */ /* 0x000fe20000000000 */
[----:B------:R-:W-:Y:S01]  /*0bc0*/  STL [R1+0x14c], R79 ;  /* 0x00014c4f01007387 */ /* 0x000fe20000100800 */
[----:B------:R-:W-:Y:S01]  /*0bd0*/  LOP3.LUT R62, R7, 0x20, R28, 0xfe, !PT ;  /* 0x00000020073e7812 */ /* 0x000fe200078efe1c */
[----:B------:R-:W-:Y:S01]  /*0be0*/  IMAD R9, R0, R17, R12 ;  /* 0x0000001100097224 */ /* 0x000fe200078e020c */
[----:B------:R-:W-:Y:S01]  /*0bf0*/  IABS R37, R68 ;  /* 0x0000004400257213 */ /* 0x000fe20000000000 */
[----:B------:R-:W-:Y:S01]  /*0c00*/  IMAD.IADD R4, R18, 0x1, R4 ;  /* 0x0000000112047824 */ /* 0x000fe200078e0204 */
[----:B------:R-:W-:Y:S01]  /*0c10*/  IABS R18, R79 ;  /* 0x0000004f00127213 */ /* 0x000fe20000000000 */
[----:B------:R-:W-:Y:S01]  /*0c20*/  IMAD.HI.U32 R12, R5, R22, RZ ;  /* 0x00000016050c7227 */ /* 0x000fe200078e00ff */
[----:B------:R-:W-:-:S02]  /*0c30*/  LOP3.LUT R70, R7, 0x18, R28, 0xfe, !PT ;  /* 0x0000001807467812 */ /* 0x000fc400078efe1c */
[----:B------:R-:W-:Y:S01]  /*0c40*/  IABS R29, R74 ;  /* 0x0000004a001d7213 */ /* 0x000fe20000000000 */
[----:B------:R-:W-:Y:S01]  /*0c50*/  IMAD.MOV R17, RZ, RZ, -R6 ;  /* 0x000000ffff117224 */ /* 0x000fe200078e0a06 */
[----:B------:R-:W-:Y:S01]  /*0c60*/  IABS R43, R62 ;  /* 0x0000003e002b7213 */ /* 0x000fe20000000000 */
[----:B------:R-:W-:Y:S01]  /*0c70*/  IMAD.HI.U32 R6, R5, R27, RZ ;  /* 0x0000001b05067227 */ /* 0x000fe200078e00ff */
[----:B------:R-:W-:Y:S02]  /*0c80*/  IABS R35, R70 ;  /* 0x0000004600237213 */ /* 0x000fe40000000000 */
[C---:B------:R-:W-:Y:S01]  /*0c90*/  LOP3.LUT R58, R7.reuse, 0x24, R28, 0xfe, !PT ;  /* 0x00000024073a7812 */ /* 0x040fe200078efe1c */
[----:B------:R-:W-:Y:S01]  /*0ca0*/  IMAD.MOV R23, RZ, RZ, -R12 ;  /* 0x000000ffff177224 */ /* 0x000fe200078e0a0c */
[--C-:B------:R-:W-:Y:S01]  /*0cb0*/  LOP3.LUT R66, R7, 0x1c, R28.reuse, 0xfe, !PT ;  /* 0x0000001c07427812 */ /* 0x100fe200078efe1c */
[----:B------:R-:W-:Y:S01]  /*0cc0*/  IMAD.HI.U32 R12, R5, R33, RZ ;  /* 0x00000021050c7227 */ /* 0x000fe200078e00ff */
[----:B------:R-:W-:-:S02]  /*0cd0*/  LOP3.LUT R52, R7, 0x2a, R28, 0xfe, !PT ;  /* 0x0000002a07347812 */ /* 0x000fc400078efe1c */
[----:B------:R-:W-:Y:S01]  /*0ce0*/  IABS R47, R58 ;  /* 0x0000003a002f7213 */ /* 0x000fe20000000000 */
[----:B------:R-:W-:Y:S01]  /*0cf0*/  IMAD.MOV R6, RZ, RZ, -R6 ;  /* 0x000000ffff067224 */ /* 0x000fe200078e0a06 */
[----:B------:R-:W-:Y:S01]  /*0d00*/  LOP3.LUT R60, R7, 0x22, R28, 0xfe, !PT ;  /* 0x00000022073c7812 */ /* 0x000fe200078efe1c */
[C---:B------:R-:W-:Y:S01]  /*0d10*/  IMAD.HI.U32 R8, R5.reuse, R18, RZ ;  /* 0x0000001205087227 */ /* 0x040fe200078e00ff */
[----:B------:R-:W-:Y:S02]  /*0d20*/  IABS R39, R66 ;  /* 0x0000004200277213 */ /* 0x000fe40000000000 */
[----:B------:R-:W-:Y:S01]  /*0d30*/  IABS R53, R52 ;  /* 0x0000003400357213 */ /* 0x000fe20000000000 */
[----:B------:R-:W-:Y:S01]  /*0d40*/  IMAD R3, R0, R13, R10 ;  /* 0x0000000d00037224 */ /* 0x000fe200078e020a */
[----:B------:R-:W-:Y:S01]  /*0d50*/  IABS R45, R60 ;  /* 0x0000003c002d7213 */ /* 0x000fe20000000000 */
[----:B------:R-:W-:Y:S01]  /*0d60*/  IMAD.HI.U32 R13, R5, R24, RZ ;  /* 0x00000018050d7227 */ /* 0x000fe200078e00ff */
[----:B------:R-:W-:-:S02]  /*0d70*/  LOP3.LUT R48, R7, 0x2e, R28, 0xfe, !PT ;  /* 0x0000002e07307812 */ /* 0x000fc400078efe1c */
[C---:B------:R-:W-:Y:S01]  /*0d80*/  LOP3.LUT R56, R7.reuse, 0x26, R28, 0xfe, !PT ;  /* 0x0000002607387812 */ /* 0x040fe200078efe1c */
[----:B------:R-:W-:Y:S01]  /*0d90*/  IMAD.MOV R12, RZ, RZ, -R12 ;  /* 0x000000ffff0c7224 */ /* 0x000fe200078e0a0c */
[----:B------:R-:W-:Y:S01]  /*0da0*/  IABS R57, R48 ;  /* 0x0000003000397213 */ /* 0x000fe20000000000 */
[----:B------:R-:W-:Y:S01]  /*0db0*/  IMAD R27, R0, R6, R27 ;  /* 0x00000006001b7224 */ /* 0x000fe200078e021b */
[----:B------:R-:W-:Y:S01]  /*0dc0*/  LOP3.LUT R50, R7, 0x2c, R28, 0xfe, !PT ;  /* 0x0000002c07327812 */ /* 0x000fe200078efe1c */
[----:B------:R-:W-:Y:S01]  /*0dd0*/  IMAD.MOV R19, RZ, RZ, -R8 ;  /* 0x000000ffff137224 */ /* 0x000fe200078e0a08 */
[----:B------:R-:W-:Y:S01]  /*0de0*/  IABS R49, R56 ;  /* 0x0000003800317213 */ /* 0x000fe20000000000 */
[----:B------:R-:W-:Y:S01]  /*0df0*/  IMAD.HI.U32 R6, R5, R37, RZ ;  /* 0x0000002505067227 */ /* 0x000fe200078e00ff */
[----:B------:R-:W-:Y:S02]  /*0e00*/  LOP3.LUT R42, R7, 0x34, R28, 0xfe, !PT ;  /* 0x00000034072a7812 */ /* 0x000fe400078efe1c */
[----:B------:R-:W-:Y:S01]  /*0e10*/  IABS R55, R50 ;  /* 0x0000003200377213 */ /* 0x000fe20000000000 */
[----:B------:R-:W-:Y:S01]  /*0e20*/  IMAD.HI.U32 R8, R5, R29, RZ ;  /* 0x0000001d05087227 */ /* 0x000fe200078e00ff */
[----:B------:R-:W-:-:S02]  /*0e30*/  IABS R63, R42 ;  /* 0x0000002a003f7213 */ /* 0x000fc40000000000 */
[C-C-:B------:R-:W-:Y:S01]  /*0e40*/  LOP3.LUT R46, R7.reuse, 0x30, R28.reuse, 0xfe, !PT ;  /* 0x00000030072e7812 */ /* 0x140fe200078efe1c */
[----:B------:R-:W-:Y:S01]  /*0e50*/  IMAD.MOV R25, RZ, RZ, -R13 ;  /* 0x000000ffff197224 */ /* 0x000fe200078e0a0d */
[----:B------:R-:W-:Y:S01]  /*0e60*/  LOP3.LUT R34, R7, 0x3e, R28, 0xfe, !PT ;  /* 0x0000003e07227812 */ /* 0x000fe200078efe1c */
[C---:B------:R-:W-:Y:S01]  /*0e70*/  IMAD R33, R0.reuse, R12, R33 ;  /* 0x0000000c00217224 */ /* 0x040fe200078e0221 */
[----:B------:R-:W-:Y:S01]  /*0e80*/  IABS R59, R46 ;  /* 0x0000002e003b7213 */ /* 0x000fe20000000000 */
[C---:B------:R-:W-:Y:S01]  /*0e90*/  IMAD R13, R0.reuse, R17, R16 ;  /* 0x00000011000d7224 */ /* 0x040fe200078e0210 */
[----:B------:R-:W-:Y:S01]  /*0ea0*/  IABS R69, R34 ;  /* 0x0000002200457213 */ /* 0x000fe20000000000 */
[----:B------:R-:W-:Y:S01]  /*0eb0*/  IMAD.HI.U32 R12, R5, R43, RZ ;  /* 0x0000002b050c7227 */ /* 0x000fe200078e00ff */
[C---:B------:R-:W-:Y:S02]  /*0ec0*/  ISETP.GT.U32.AND P3, PT, R0.reuse, R3, PT ;  /* 0x000000030000720c */ /* 0x040fe40003f64070 */
[C---:B------:R-:W-:Y:S01]  /*0ed0*/  ISETP.GT.U32.AND P0, PT, R0.reuse, R11, PT ;  /* 0x0000000b0000720c */ /* 0x040fe20003f04070 */
[----:B------:R-:W-:Y:S01]  /*0ee0*/  IMAD.MOV R6, RZ, RZ, -R6 ;  /* 0x000000ffff067224 */ /* 0x000fe200078e0a06 */
[----:B------:R-:W-:Y:S01]  /*0ef0*/  LOP3.LUT R78, R7, 0xa, R28, 0xfe, !PT ;  /* 0x0000000a074e7812 */ /* 0x000fe200078efe1c */
[----:B------:R-:W-:Y:S01]  /*0f00*/  IMAD.HI.U32 R16, R5, R35, RZ ;  /* 0x0000002305107227 */ /* 0x000fe200078e00ff */
[----:B------:R-:W-:-:S02]  /*0f10*/  ISETP.GT.U32.AND P4, PT, R0, R9, PT ;  /* 0x000000090000720c */ /* 0x000fc40003f84070 */
[----:B------:R-:W-:Y:S01]  /*0f20*/  IABS R20, R78 ;  /* 0x0000004e00147213 */ /* 0x000fe20000000000 */
[----:B------:R-:W-:Y:S01]  /*0f30*/  IMAD.MOV R8, RZ, RZ, -R8 ;  /* 0x000000ffff087224 */ /* 0x000fe200078e0a08 */
[C---:B------:R-:W-:Y:S01]  /*0f40*/  ISETP.GT.U32.AND P1, PT, R0.reuse, R13, PT ;  /* 0x0000000d0000720c */ /* 0x040fe20003f24070 */
[----:B------:R-:W-:Y:S01]  /*0f50*/  IMAD.MOV R12, RZ, RZ, -R12 ;  /* 0x000000ffff0c7224 */ /* 0x000fe200078e0a0c */
[C-C-:B------:R-:W-:Y:S01]  /*0f60*/  LOP3.LUT R73, R7.reuse, 0x14, R28.reuse, 0xfe, !PT ;  /* 0x0000001407497812 */ /* 0x140fe200078efe1c */
[C---:B------:R-:W-:Y:S01]  /*0f70*/  IMAD R37, R0.reuse, R6, R37 ;  /* 0x0000000600257224 */ /* 0x040fe200078e0225 */
[----:B------:R-:W-:Y:S01]  /*0f80*/  LOP3.LUT R64, R7, 0x1e, R28, 0xfe, !PT ;  /* 0x0000001e07407812 */ /* 0x000fe200078efe1c */
[----:B------:R-:W-:Y:S01]  /*0f90*/  IMAD.MOV R16, RZ, RZ, -R16 ;  /* 0x000000ffff107224 */ /* 0x000fe200078e0a10 */
[----:B------:R-:W-:Y:S01]  /*0fa0*/  IABS R31, R73 ;  /* 0x00000049001f7213 */ /* 0x000fe20000000000 */
[C---:B------:R-:W-:Y:S01]  /*0fb0*/  IMAD R29, R0.reuse, R8, R29 ;  /* 0x00000008001d7224 */ /* 0x040fe200078e021d */
[----:B------:R-:W-:Y:S01]  /*0fc0*/  IABS R41, R64 ;  /* 0x0000004000297213 */ /* 0x000fe20000000000 */
[----:B------:R-:W-:Y:S01]  /*0fd0*/  IMAD.HI.U32 R6, R5, R47, RZ ;  /* 0x0000002f05067227 */ /* 0x000fe200078e00ff */
[C-C-:B------:R-:W-:Y:S01]  /*0fe0*/  LOP3.LUT R54, R7.reuse, 0x28, R28.reuse, 0xfe, !PT ;  /* 0x0000002807367812 */ /* 0x140fe200078efe1c */
[----:B------:R-:W-:Y:S01]  /*0ff0*/  STL [R1+0x148], R78 ;  /* 0x0001484e01007387 */ /* 0x000fe20000100800 */
[--C-:B------:R-:W-:Y:S01]  /*1000*/  LOP3.LUT R40, R7, 0x36, R28.reuse, 0xfe, !PT ;  /* 0x0000003607287812 */ /* 0x100fe200078efe1c */
[----:B------:R-:W-:Y:S01]  /*1010*/  IMAD.HI.U32 R8, R5, R39, RZ ;  /* 0x0000002705087227 */ /* 0x000fe200078e00ff */
[----:B------:R-:W-:Y:S01]  /*1020*/  IABS R51, R54 ;  /* 0x0000003600337213 */ /* 0x000fe20000000000 */
[----:B------:R-:W-:Y:S01]  /*1030*/  STL [R1+0x144], R77 ;  /* 0x0001444d01007387 */ /* 0x000fe20000100800 */
[----:B------:R-:W-:Y:S01]  /*1040*/  IABS R65, R40 ;  /* 0x0000002800417213 */ /* 0x000fe20000000000 */
[C---:B------:R-:W-:Y:S01]  /*1050*/  IMAD R43, R0.reuse, R12, R43 ;  /* 0x0000000c002b7224 */ /* 0x040fe200078e022b */
[C-C-:B------:R-:W-:Y:S01]  /*1060*/  LOP3.LUT R44, R7.reuse, 0x32, R28.reuse, 0xfe, !PT ;  /* 0x00000032072c7812 */ /* 0x140fe200078efe1c */
[----:B------:R-:W-:Y:S01]  /*1070*/  IMAD R35, R0, R16, R35 ;  /* 0x0000001000237224 */ /* 0x000fe200078e0223 */
[--C-:B------:R-:W-:Y:S01]  /*1080*/  LOP3.LUT R38, R7, 0x38, R28.reuse, 0xfe, !PT ;  /* 0x0000003807267812 */ /* 0x100fe200078efe1c */
[----:B------:R-:W-:Y:S01]  /*1090*/  IMAD.HI.U32 R12, R5, R53, RZ ;  /* 0x00000035050c7227 */ /* 0x000fe200078e00ff */
[----:B------:R-:W-:Y:S01]  /*10a0*/  IABS R61, R44 ;  /* 0x0000002c003d7213 */ /* 0x000fe20000000000 */
[----:B------:R-:W-:Y:S01]  /*10b0*/  STL [R1+0x140], R76 ;  /* 0x0001404c01007387 */ /* 0x000fe20000100800 */
[C---:B------:R-:W-:Y:S01]  /*10c0*/  LOP3.LUT R36, R7.reuse, 0x3a, R28, 0xfe, !PT ;  /* 0x0000003a07247812 */ /* 0x040fe200078efe1c */
[----:B------:R-:W-:Y:S01]  /*10d0*/  IMAD.MOV R6, RZ, RZ, -R6 ;  /* 0x000000ffff067224 */ /* 0x000fe200078e0a06 */
[----:B------:R-:W-:Y:S01]  /*10e0*/  LOP3.LUT R32, R7, 0x3c, R28, 0xfe, !PT ;  /* 0x0000003c07207812 */ /* 0x000fe200078efe1c */
[----:B------:R-:W-:Y:S01]  /*10f0*/  IMAD.HI.U32 R16, R5, R45, RZ ;  /* 0x0000002d05107227 */ /* 0x000fe200078e00ff */
[----:B------:R-:W-:Y:S02]  /*1100*/  STL [R1+0x13c], R75 ;  /* 0x00013c4b01007387 */ /* 0x000fe40000100800 */
[----:B------:R-:W-:Y:S01]  /*1110*/  IABS R67, R32 ;  /* 0x0000002000437213 */ /* 0x000fe20000000000 */
[----:B------:R-:W-:Y:S01]  /*1120*/  IMAD.MOV R8, RZ, RZ, -R8 ;  /* 0x000000ffff087224 */ /* 0x000fe200078e0a08 */
[----:B------:R-:W-:Y:S01]  /*1130*/  STL [R1+0x138], R74 ;  /* 0x0001384a01007387 */ /* 0x000fe20000100800 */
[----:B------:R-:W-:-:S02]  /*1140*/  IMAD.MOV R12, RZ, RZ, -R12 ;  /* 0x000000ffff0c7224 */ /* 0x000fc400078e0a0c */
[C---:B------:R-:W-:Y:S01]  /*1150*/  IMAD R47, R0.reuse, R6, R47 ;  /* 0x00000006002f7224 */ /* 0x040fe200078e022f */
[----:B------:R-:W-:Y:S01]  /*1160*/  STL [R1+0x134], R73 ;  /* 0x0001344901007387 */ /* 0x000fe20000100800 */
[----:B------:R-:W-:Y:S02]  /*1170*/  IMAD.MOV R16, RZ, RZ, -R16 ;  /* 0x000000ffff107224 */ /* 0x000fe400078e0a10 */
[----:B------:R-:W-:Y:S01]  /*1180*/  IMAD R39, R0, R8, R39 ;  /* 0x0000000800277224 */ /* 0x000fe200078e0227 */
[----:B------:R-:W-:Y:S01]  /*1190*/  STL [R1+0x130], R72 ;  /* 0x0001304801007387 */ /* 0x000fe20000100800 */
[----:B------:R-:W-:-:S03]  /*11a0*/  IMAD.HI.U32 R6, R5, R57, RZ ;  /* 0x0000003905067227 */ /* 0x000fc600078e00ff */
[----:B------:R-:W-:Y:S01]  /*11b0*/  STL [R1+0x12c], R70 ;  /* 0x00012c4601007387 */ /* 0x000fe20000100800 */
[----:B------:R-:W-:-:S03]  /*11c0*/  IMAD.HI.U32 R8, R5, R49, RZ ;  /* 0x0000003105087227 */ /* 0x000fc600078e00ff */
[----:B------:R-:W-:Y:S01]  /*11d0*/  STL [R1+0x128], R68 ;  /* 0x0001284401007387 */ /* 0x000fe20000100800 */
[C---:B------:R-:W-:Y:S02]  /*11e0*/  IMAD R53, R0.reuse, R12, R53 ;  /* 0x0000000c00357224 */ /* 0x040fe400078e0235 */
[----:B------:R-:W-:Y:S01]  /*11f0*/  IMAD R45, R0, R16, R45 ;  /* 0x00000010002d7224 */ /* 0x000fe200078e022d */
[----:B------:R-:W-:Y:S01]  /*1200*/  STL [R1+0x124], R66 ;  /* 0x0001244201007387 */ /* 0x000fe20000100800 */
[----:B------:R-:W-:Y:S02]  /*1210*/  IMAD.MOV R12, RZ, RZ, -R6 ;  /* 0x000000ffff0c7224 */ /* 0x000fe400078e0a06 */
[C---:B------:R-:W-:Y:S01]  /*1220*/  IMAD.HI.U32 R16, R5.reuse, R55, RZ ;  /* 0x0000003705107227 */ /* 0x040fe200078e00ff */
[----:B------:R-:W-:Y:S03]  /*1230*/  STL [R1+0x120], R64 ;  /* 0x0001204001007387 */ /* 0x000fe60000100800 */
[----:B------:R-:W-:Y:S01]  /*1240*/  IMAD.MOV R8, RZ, RZ, -R8 ;  /* 0x000000ffff087224 */ /* 0x000fe200078e0a08 */
[----:B------:R-:W-:Y:S01]  /*1250*/  STL [R1+0x11c], R62 ;  /* 0x00011c3e01007387 */ /* 0x000fe20000100800 */
[----:B------:R-:W-:-:S03]  /*1260*/  IMAD.HI.U32 R6, R5, R63, RZ ;  /* 0x0000003f05067227 */ /* 0x000fc600078e00ff */
[----:B------:R-:W-:Y:S01]  /*1270*/  STL [R1+0x118], R60 ;  /* 0x0001183c01007387 */ /* 0x000fe20000100800 */
[----:B------:R-:W-:Y:S02]  /*1280*/  IMAD.MOV R16, RZ, RZ, -R16 ;  /* 0x000000ffff107224 */ /* 0x000fe400078e0a10 */
[C---:B------:R-:W-:Y:S01]  /*1290*/  IMAD R49, R0.reuse, R8, R49 ;  /* 0x0000000800317224 */ /* 0x040fe200078e0231 */
[----:B------:R-:W-:Y:S01]  /*12a0*/  STL [R1+0x114], R58 ;  /* 0x0001143a01007387 */ /* 0x000fe20000100800 */
[----:B------:R-:W-:Y:S02]  /*12b0*/  IMAD.MOV R6, RZ, RZ, -R6 ;  /* 0x000000ffff067224 */ /* 0x000fe400078e0a06 */
[----:B------:R-:W-:Y:S01]  /*12c0*/  IMAD.HI.U32 R8, R5, R59, RZ ;  /* 0x0000003b05087227 */ /* 0x000fe200078e00ff */
[----:B------:R-:W-:Y:S03]  /*12d0*/  STL [R1+0x110], R56 ;  /* 0x0001103801007387 */ /* 0x000fe60000100800 */
[C---:B------:R-:W-:Y:S01]  /*12e0*/  IMAD R55, R0.reuse, R16, R55 ;  /* 0x0000001000377224 */ /* 0x040fe200078e0237 */
[----:B------:R-:W-:Y:S01]  /*12f0*/  STL [R1+0x10c], R54 ;  /* 0x00010c3601007387 */ /* 0x000fe20000100800 */
[----:B------:R-:W-:-:S02]  /*1300*/  IMAD R63, R0, R6, R63 ;  /* 0x00000006003f7224 */ /* 0x000fc400078e023f */
[----:B------:R-:W-:Y:S01]  /*1310*/  IMAD.MOV R16, RZ, RZ, -R8 ;  /* 0x000000ffff107224 */ /* 0x000fe200078e0a08 */
[----:B------:R-:W-:Y:S01]  /*1320*/  STL [R1+0x108], R52 ;  /* 0x0001083401007387 */ /* 0x000fe20000100800 */
[----:B------:R-:W-:Y:S02]  /*1330*/  IMAD R30, R4, 0x80, R251 ;  /* 0x00000080041e7824 */ /* 0x000fe400078e02fb */
[----:B------:R-:W-:Y:S01]  /*1340*/  IMAD.HI.U32 R6, R5, R69, RZ ;  /* 0x0000004505067227 */ /* 0x000fe200078e00ff */
[----:B------:R-:W-:Y:S03]  /*1350*/  STL [R1+0x104], R50 ;  /* 0x0001043201007387 */ /* 0x000fe60000100800 */
[C---:B------:R-:W-:Y:S01]  /*1360*/  IMAD R57, R0.reuse, R12, R57 ;  /* 0x0000000c00397224 */ /* 0x040fe200078e0239 */
[----:B------:R-:W-:Y:S01]  /*1370*/  STL [R1+0x100], R48 ;  /* 0x0001003001007387 */ /* 0x000fe20000100800 */
[C---:B------:R-:W-:Y:S01]  /*1380*/  IMAD R59, R0.reuse, R16, R59 ;  /* 0x00000010003b7224 */ /* 0x040fe200078e023b */
[----:B------:R-:W-:Y:S01]  /*1390*/  IABS R16, R30 ;  /* 0x0000001e00107213 */ /* 0x000fe20000000000 */
[----:B------:R-:W-:Y:S01]  /*13a0*/  IMAD.MOV R12, RZ, RZ, -R6 ;  /* 0x000000ffff0c7224 */ /* 0x000fe200078e0a06 */
[----:B------:R-:W-:Y:S01]  /*13b0*/  STL [R1+0xfc], R46 ;  /* 0x0000fc2e01007387 */ /* 0x000fe20000100800 */
[----:B------:R-:W-:-:S02]  /*13c0*/  IMAD R17, R0, R19, R18 ;  /* 0x0000001300117224 */ /* 0x000fc400078e0212 */
[C---:B------:R-:W-:Y:S01]  /*13d0*/  IMAD R69, R0.reuse, R12, R69 ;  /* 0x0000000c00457224 */ /* 0x040fe200078e0245 */
[----:B------:R-:W-:Y:S01]  /*13e0*/  STL [R1+0xf8], R44 ;  /* 0x0000f82c01007387 */ /* 0x000fe20000100800 */
[----:B------:R-:W-:Y:S01]  /*13f0*/  IMAD.MOV.U32 R6, RZ, RZ, R16 ;  /* 0x000000ffff067224 */ /* 0x000fe200078e0010 */
[C---:B------:R-:W-:Y:S01]  /*1400*/  ISETP.GT.U32.AND P2, PT, R0.reuse, R17, PT ;  /* 0x000000110000720c */ /* 0x040fe20003f44070 */
[----:B------:R-:W-:Y:S01]  /*1410*/  @!P3 IMAD.IADD R3, R3, 0x1, -R0 ;  /* 0x000000010303b824 */ /* 0x000fe200078e0a00 */
[----:B------:R-:W-:Y:S01]  /*1420*/  ISETP.GT.U32.AND P5, PT, R0, R69, PT ;  /* 0x000000450000720c */ /* 0x000fe20003fa4070 */
[----:B------:R-:W-:Y:S01]  /*1430*/  IMAD.HI.U32 R2, R2, R6, RZ ;  /* 0x0000000602027227 */ /* 0x000fe200078e00ff */
[----:B------:R-:W-:Y:S03]  /*1440*/  STL [R1+0xf4], R42 ;  /* 0x0000f42a01007387 */ /* 0x000fe60000100800 */
[----:B------:R-:W-:Y:S01]  /*1450*/  IMAD.MOV R2, RZ, RZ, -R2 ;  /* 0x000000ffff027224 */ /* 0x000fe200078e0a02 */
[----:B------:R-:W-:Y:S01]  /*1460*/  STL [R1+0xf0], R40 ;  /* 0x0000f02801007387 */ /* 0x000fe20000100800 */
[----:B------:R-:W-:-:S03]  /*1470*/  IMAD.HI.U32 R10, R5, R20, RZ ;  /* 0x00000014050a7227 */ /* 0x000fc600078e00ff */
[----:B------:R-:W-:Y:S01]  /*1480*/  STL [R1+0xe0], R34 ;  /* 0x0000e02201007387 */ /* 0x000fe20000100800 */
[----:B------:R-:W-:Y:S01]  /*1490*/  IMAD R2, R71, R2, R6 ;  /* 0x0000000247027224 */ /* 0x000fe200078e0206 */
[----:B------:R-:W-:Y:S01]  /*14a0*/  SHF.R.U32.HI R6, RZ, 0x5, R26 ;  /* 0x00000005ff067819 */ /* 0x000fe2000001161a */
[--C-:B------:R-:W-:Y:S01]  /*14b0*/  @!P5 IMAD.IADD R69, R69, 0x1, -R0.reuse ;  /* 0x000000014545d824 */ /* 0x100fe200078e0a00 */
[----:B------:R-:W-:Y:S01]  /*14c0*/  STL [R1+0xec], R38 ;  /* 0x0000ec2601007387 */ /* 0x000fe20000100800 */
[----:B------:R-:W-:Y:S01]  /*14d0*/  @!P0 IMAD.IADD R11, R11, 0x1, -R0 ;  /* 0x000000010b0b8824 */ /* 0x000fe200078e0a00 */
[----:B------:R-:W-:Y:S01]  /*14e0*/  ISETP.GT.U32.AND P5, PT, R71, R2, PT ;  /* 0x000000024700720c */ /* 0x000fe20003fa4070 */
[----:B------:R-:W-:Y:S01]  /*14f0*/  IMAD.MOV R21, RZ, RZ, -R10 ;  /* 0x000000ffff157224 */ /* 0x000fe200078e0a0a */
[C---:B------:R-:W-:Y:S01]  /*1500*/  ISETP.GT.U32.AND P0, PT, R0.reuse, R3, PT ;  /* 0x000000030000720c */ /* 0x040fe20003f04070 */
[----:B------:R-:W-:Y:S01]  /*1510*/  @!P4 IMAD.IADD R9, R9, 0x1, -R0 ;  /* 0x000000010909c824 */ /* 0x000fe200078e0a00 */
[C---:B------:R-:W-:Y:S01]  /*1520*/  ISETP.GT.U32.AND P3, PT, R0.reuse, R69, PT ;  /* 0x000000450000720c */ /* 0x040fe20003f64070 */
[----:B------:R-:W-:Y:S01]  /*1530*/  IMAD R19, R0, R21, R20 ;  /* 0x0000001500137224 */ /* 0x000fe200078e0214 */
[----:B------:R-:W-:Y:S01]  /*1540*/  R2UR UR16, R6 ;  /* 0x00000000061072ca */ /* 0x000fe200000e0000 */
[C---:B------:R-:W-:Y:S01]  /*1550*/  IMAD R21, R0.reuse, R23, R22 ;  /* 0x0000001700157224 */ /* 0x040fe200078e0216 */
[----:B------:R-:W-:Y:S01]  /*1560*/  STL [R1+0xe8], R36 ;  /* 0x0000e82401007387 */ /* 0x000fe20000100800 */
[----:B------:R-:W-:-:S02]  /*1570*/  IMAD R23, R0, R25, R24 ;  /* 0x0000001900177224 */ /* 0x000fc400078e0218 */
[--C-:B------:R-:W-:Y:S01]  /*1580*/  @!P1 IMAD.IADD R13, R13, 0x1, -R0.reuse ;  /* 0x000000010d0d9824 */ /* 0x100fe200078e0a00 */
[----:B------:R-:W-:Y:S01]  /*1590*/  ISETP.GT.U32.AND P1, PT, R0, R9, PT ;  /* 0x000000090000720c */ /* 0x000fe20003f24070 */
[----:B------:R-:W-:Y:S01]  /*15a0*/  @!P5 IMAD.IADD R2, R2, 0x1, -R71 ;  /* 0x000000010202d824 */ /* 0x000fe200078e0a47 */
[C---:B------:R-:W-:Y:S01]  /*15b0*/  ISETP.GT.U32.AND P5, PT, R0.reuse, R19, PT ;  /* 0x000000130000720c */ /* 0x040fe20003fa4070 */
[--C-:B------:R-:W-:Y:S01]  /*15c0*/  @!P2 IMAD.IADD R17, R17, 0x1, -R0.reuse ;  /* 0x000000011111a824 */ /* 0x100fe200078e0a00 */
[C---:B------:R-:W-:Y:S01]  /*15d0*/  ISETP.GT.U32.AND P2, PT, R0.reuse, R11, PT ;  /* 0x0000000b0000720c */ /* 0x040fe20003f44070 */
[--C-:B------:R-:W-:Y:S01]  /*15e0*/  @!P0 IMAD.IADD R3, R3, 0x1, -R0.reuse ;  /* 0x0000000103038824 */ /* 0x100fe200078e0a00 */
[C---:B------:R-:W-:Y:S01]  /*15f0*/  ISETP.GT.U32.AND P0, PT, R0.reuse, R23, PT ;  /* 0x000000170000720c */ /* 0x040fe20003f04070 */
[----:B------:R-:W-:Y:S01]  /*1600*/  IMAD.HI.U32 R10, R5, R31, RZ ;  /* 0x0000001f050a7227 */ /* 0x000fe200078e00ff */
[C---:B------:R-:W-:Y:S01]  /*1610*/  ISETP.GT.U32.AND P4, PT, R0.reuse, R13, PT ;  /* 0x0000000d0000720c */ /* 0x040fe20003f84070 */
[----:B------:R-:W-:Y:S01]  /*1620*/  STL [R1+0xe4], R32 ;  /* 0x0000e42001007387 */ /* 0x000fe20000100800 */
[C---:B------:R-:W-:Y:S01]  /*1630*/  ISETP.GT.U32.AND P6, PT, R0.reuse, R17, PT ;  /* 0x000000110000720c */ /* 0x040fe20003fc4070 */
[----:B------:R-:W-:Y:S01]  /*1640*/  @!P3 IMAD.IADD R69, R69, 0x1, -R0 ;  /* 0x000000014545b824 */ /* 0x000fe200078e0a00 */
[C---:B------:R-:W-:Y:S01]  /*1650*/  ISETP.GT.U32.AND P3, PT, R0.reuse, R21, PT ;  /* 0x000000150000720c */ /* 0x040fe20003f64070 */
[----:B------:R-:W-:Y:S01]  /*1660*/  IMAD.MOV R10, RZ, RZ, -R10 ;  /* 0x000000ffff0a7224 */ /* 0x000fe200078e0a0a */
[----:B------:R-:W-:Y:S01]  /*1670*/  STL [R1+0x160], R30 ;  /* 0x0001601e01007387 */ /* 0x000fe20000100800 */
[--C-:B------:R-:W-:Y:S01]  /*1680*/  @!P5 IMAD.IADD R19, R19, 0x1, -R0.reuse ;  /* 0x000000011313d824 */ /* 0x100fe200078e0a00 */
[C---:B------:R-:W-:Y:S01]  /*1690*/  ISETP.GT.U32.AND P5, PT, R0.reuse, R35, PT ;  /* 0x000000230000720c */ /* 0x040fe20003fa4070 */
[----:B------:R-:W-:Y:S01]  /*16a0*/  @!P1 IMAD.IADD R9, R9, 0x1, -R0 ;  /* 0x0000000109099824 */ /* 0x000fe200078e0a00 */
[C---:B------:R-:W-:Y:S01]  /*16b0*/  ISETP.GT.U32.AND P1, PT, R0.reuse, R27, PT ;  /* 0x0000001b0000720c */ /* 0x040fe20003f24070 */
[----:B------:R-:W-:Y:S01]  /*16c0*/  IMAD R31, R0, R10, R31 ;  /* 0x0000000a001f7224 */ /* 0x000fe200078e021f */
[----:B------:R-:W-:Y:S01]  /*16d0*/  ULOP3.LUT UR7, UR16, 0x4, URZ, 0xc0, !UPT ;  /* 0x0000000410077892 */ /* 0x000fe2000f8ec0ff */
[----:B------:R-:W-:-:S04]  /*16e0*/  IMAD.HI.U32 R10, R5, R41, RZ ;  /* 0x00000029050a7227 */ /* 0x000fc800078e00ff */
[--C-:B------:R-:W-:Y:S01]  /*16f0*/  @!P2 IMAD.IADD R11, R11, 0x1, -R0.reuse ;  /* 0x000000010b0ba824 */ /* 0x100fe200078e0a00 */
[C---:B------:R-:W-:Y:S01]  /*1700*/  ISETP.GT.U32.AND P2, PT, R0.reuse, R29, PT ;  /* 0x0000001d0000720c */ /* 0x040fe20003f44070 */
[----:B------:R-:W-:Y:S01]  /*1710*/  @!P0 IMAD.IADD R23, R23, 0x1, -R0 ;  /* 0x0000000117178824 */ /* 0x000fe200078e0a00 */
[C---:B------:R-:W-:Y:S01]  /*1720*/  ISETP.GT.U32.AND P0, PT, R0.reuse, R39, PT ;  /* 0x000000270000720c */ /* 0x040fe20003f04070 */
[----:B------:R-:W-:Y:S02]  /*1730*/  IMAD.MOV R10, RZ, RZ, -R10 ;  /* 0x000000ffff0a7224 */ /* 0x000fe400078e0a0a */
[--C-:B------:R-:W-:Y:S01]  /*1740*/  @!P3 IMAD.IADD R21, R21, 0x1, -R0.reuse ;  /* 0x000000011515b824 */ /* 0x100fe200078e0a00 */
[C---:B------:R-:W-:Y:S01]  /*1750*/  ISETP.GT.U32.AND P3, PT, R0.reuse, R37, PT ;  /* 0x000000250000720c */ /* 0x040fe20003f64070 */
[C---:B------:R-:W-:Y:S02]  /*1760*/  IMAD R41, R0.reuse, R10, R41 ;  /* 0x0000000a00297224 */ /* 0x040fe400078e0229 */
[--C-:B------:R-:W-:Y:S01]  /*1770*/  @!P4 IMAD.IADD R13, R13, 0x1, -R0.reuse ;  /* 0x000000010d0dc824 */ /* 0x100fe200078e0a00 */
[C---:B------:R-:W-:Y:S01]  /*1780*/  ISETP.GT.U32.AND P4, PT, R0.reuse, R31, PT ;  /* 0x0000001f0000720c */ /* 0x040fe20003f84070 */
        /* <DEDUP_REMOVED lines=16> */
[----:B------:R-:W-:Y:S01]  /*1890*/  @!P1 IMAD.IADD R41, R41, 0x1, -R0 ;  /* 0x0000000129299824 */ /* 0x000fe200078e0a00 */
[----:B------:R-:W-:Y:S01]  /*18a0*/  ISETP.GT.U32.AND P1, PT, R0, R29, PT ;  /* 0x0000001d0000720c */ /* 0x000fe20003f24070 */
[----:B------:R-:W-:-:S04]  /*18b0*/  IMAD.HI.U32 R10, R5, R51, RZ ;  /* 0x00000033050a7227 */ /* 0x000fc800078e00ff */
[--C-:B------:R-:W-:Y:S01]  /*18c0*/  @!P2 IMAD.IADD R43, R43, 0x1, -R0.reuse ;  /* 0x000000012b2ba824 */ /* 0x100fe200078e0a00 */
[C---:B------:R-:W-:Y:S01]  /*18d0*/  ISETP.GT.U32.AND P2, PT, R0.reuse, R31, PT ;  /* 0x0000001f0000720c */ /* 0x040fe20003f44070 */
[----:B------:R-:W-:Y:S01]  /*18e0*/  @!P0 IMAD.IADD R27, R27, 0x1, -R0 ;  /* 0x000000011b1b8824 */ /* 0x000fe200078e0a00 */
[----:B------:R-:W-:Y:S01]  /*18f0*/  ISETP.GT.U32.AND P0, PT, R0, R39, PT ;  /* 0x000000270000720c */ /* 0x000fe20003f04070 */
[----:B------:R-:W-:Y:S02]  /*1900*/  IMAD.MOV R10, RZ, RZ, -R10 ;  /* 0x000000ffff0a7224 */ /* 0x000fe400078e0a0a */
[----:B------:R-:W-:-:S04]  /*1910*/  IMAD.HI.U32 R8, R5, R65, RZ ;  /* 0x0000004105087227 */ /* 0x000fc800078e00ff */
[C---:B------:R-:W-:Y:S02]  /*1920*/  IMAD R51, R0.reuse, R10, R51 ;  /* 0x0000000a00337224 */ /* 0x040fe400078e0233 */
[----:B------:R-:W-:Y:S02]  /*1930*/  IMAD.MOV R8, RZ, RZ, -R8 ;  /* 0x000000ffff087224 */ /* 0x000fe400078e0a08 */
[--C-:B------:R-:W-:Y:S01]  /*1940*/  @!P6 IMAD.IADD R33, R33, 0x1, -R0.reuse ;  /* 0x000000012121e824 */ /* 0x100fe200078e0a00 */
[C---:B------:R-:W-:Y:S01]  /*1950*/  ISETP.GT.U32.AND P6, PT, R0.reuse, R19, PT ;  /* 0x000000130000720c */ /* 0x040fe20003fc4070 */
[--C-:B------:R-:W-:Y:S01]  /*1960*/  @!P5 IMAD.IADD R37, R37, 0x1, -R0.reuse ;  /* 0x000000012525d824 */ /* 0x100fe200078e0a00 */
[C---:B------:R-:W-:Y:S01]  /*1970*/  ISETP.GT.U32.AND P5, PT, R0.reuse, R51, PT ;  /* 0x000000330000720c */ /* 0x040fe20003fa4070 */
[C---:B------:R-:W-:Y:S01]  /*1980*/  IMAD R65, R0.reuse, R8, R65 ;  /* 0x0000000800417224 */ /* 0x040fe200078e0241 */
[----:B------:R-:W-:Y:S01]  /*1990*/  IABS R8, R38 ;  /* 0x0000002600087213 */ /* 0x000fe20000000000 */
[--C-:B------:R-:W-:Y:S01]  /*19a0*/  @!P1 IMAD.IADD R29, R29, 0x1, -R0.reuse ;  /* 0x000000011d1d9824 */ /* 0x100fe200078e0a00 */
[C---:B------:R-:W-:Y:S01]  /*19b0*/  ISETP.GT.U32.AND P1, PT, R0.reuse, R41, PT ;  /* 0x000000290000720c */ /* 0x040fe20003f24070 */
[--C-:B------:R-:W-:Y:S01]  /*19c0*/  @!P4 IMAD.IADD R45, R45, 0x1, -R0.reuse ;  /* 0x000000012d2dc824 */ /* 0x100fe200078e0a00 */
[C---:B------:R-:W-:Y:S01]  /*19d0*/  ISETP.GT.U32.AND P4, PT, R0.reuse, R33, PT ;  /* 0x000000210000720c */ /* 0x040fe20003f84070 */
[----:B------:R-:W-:Y:S01]  /*19e0*/  @!P2 IMAD.IADD R31, R31, 0x1, -R0 ;  /* 0x000000011f1fa824 */ /* 0x000fe200078e0a00 */
[----:B------:R-:W-:Y:S01]  /*19f0*/  ISETP.GT.U32.AND P2, PT, R0, R43, PT ;  /* 0x0000002b0000720c */ /* 0x000fe20003f44070 */
[----:B------:R-:W-:-:S04]  /*1a00*/  IMAD.HI.U32 R10, R5, R61, RZ ;  /* 0x0000003d050a7227 */ /* 0x000fc800078e00ff */
[----:B------:R-:W-:Y:S01]  /*1a10*/  @!P0 IMAD.IADD R39, R39, 0x1, -R0 ;  /* 0x0000000127278824 */ /* 0x000fe200078e0a00 */
[----:B------:R-:W-:Y:S01]  /*1a20*/  ISETP.GT.U32.AND P0, PT, R0, R53, PT ;  /* 0x000000350000720c */ /* 0x000fe20003f04070 */
[----:B------:R-:W-:-:S04]  /*1a30*/  IMAD.HI.U32 R4, R5, R8, RZ ;  /* 0x0000000805047227 */ /* 0x000fc800078e00ff */
[----:B------:R-:W-:Y:S01]  /*1a40*/  @!P3 IMAD.IADD R23, R23, 0x1, -R0 ;  /* 0x000000011717b824 */ /* 0x000fe200078e0a00 */
[C---:B------:R-:W-:Y:S01]  /*1a50*/  ISETP.GT.U32.AND P3, PT, R0.reuse, R45, PT ;  /* 0x0000002d0000720c */ /* 0x040fe20003f64070 */
[----:B------:R-:W-:Y:S02]  /*1a60*/  IMAD.MOV R10, RZ, RZ, -R10 ;  /* 0x000000ffff0a7224 */ /* 0x000fe400078e0a0a */
[----:B------:R-:W-:Y:S02]  /*1a70*/  IMAD.MOV R7, RZ, RZ, -R4 ;  /* 0x000000ffff077224 */ /* 0x000fe400078e0a04 */
[C---:B------:R-:W-:Y:S01]  /*1a80*/  IMAD R61, R0.reuse, R10, R61 ;  /* 0x0000000a003d7224 */ /* 0x040fe200078e023d */
[----:B------:R-:W-:Y:S01]  /*1a90*/  IABS R10, R36 ;  /* 0x00000024000a7213 */ /* 0x000fe20000000000 */
[----:B------:R-:W-:Y:S01]  /*1aa0*/  @!P5 IMAD.IADD R51, R51, 0x1, -R0 ;  /* 0x000000013333d824 */ /* 0x000fe200078e0a00 */
[C---:B------:R-:W-:Y:S01]  /*1ab0*/  ISETP.GT.U32.AND P5, PT, R0.reuse, R65, PT ;  /* 0x000000410000720c */ /* 0x040fe20003fa4070 */
[----:B------:R-:W-:-:S02]  /*1ac0*/  IMAD R7, R0, R7, R8 ;  /* 0x0000000700077224 */ /* 0x000fc400078e0208 */
        /* <DEDUP_REMOVED lines=8> */
[----:B------:R-:W-:Y:S01]  /*1b50*/  IMAD.HI.U32 R4, R5, R10, RZ ;  /* 0x0000000a05047227 */ /* 0x000fe200078e00ff */
[----:B------:R-:W1:Y:S03]  /*1b60*/  LDS R8, [UR10] ;  /* 0x0000000aff087984 */ /* 0x000e660008000800 */
[----:B------:R-:W-:Y:S01]  /*1b70*/  @!P0 IMAD.IADD R53, R53, 0x1, -R0 ;  /* 0x0000000135358824 */ /* 0x000fe200078e0a00 */
[----:B------:R-:W-:Y:S01]  /*1b80*/  ISETP.GT.U32.AND P0, PT, R0, R7, PT ;  /* 0x000000070000720c */ /* 0x000fe20003f04070 */
[----:B------:R-:W-:-:S04]  /*1b90*/  IMAD.HI.U32 R5, R5, R67, RZ ;  /* 0x0000004305057227 */ /* 0x000fc800078e00ff */
[----:B------:R-:W-:Y:S01]  /*1ba0*/  @!P3 IMAD.IADD R45, R45, 0x1, -R0 ;  /* 0x000000012d2db824 */ /* 0x000fe200078e0a00 */
[C---:B------:R-:W-:Y:S01]  /*1bb0*/  ISETP.GT.U32.AND P3, PT, R0.reuse, R59, PT ;  /* 0x0000003b0000720c */ /* 0x040fe20003f64070 */
[----:B------:R-:W-:Y:S02]  /*1bc0*/  IMAD.MOV R25, RZ, RZ, -R4 ;  /* 0x000000ffff197224 */ /* 0x000fe400078e0a04 */
[----:B------:R-:W-:Y:S02]  /*1bd0*/  IMAD.MOV R4, RZ, RZ, -R5 ;  /* 0x000000ffff047224 */ /* 0x000fe400078e0a05 */
[--C-:B------:R-:W-:Y:S01]  /*1be0*/  @!P5 IMAD.IADD R65, R65, 0x1, -R0.reuse ;  /* 0x000000014141d824 */ /* 0x100fe200078e0a00 */
[C---:B------:R-:W-:Y:S01]  /*1bf0*/  ISETP.GT.U32.AND P5, PT, R0.reuse, R53, PT ;  /* 0x000000350000720c */ /* 0x040fe20003fa4070 */
[----:B------:R-:W-:Y:S02]  /*1c00*/  IMAD R67, R0, R4, R67 ;  /* 0x0000000400437224 */ /* 0x000fe400078e0243 */
[----:B------:R-:W-:-:S02]  /*1c10*/  @!P1 IMAD.IADD R55, R55, 0x1, -R0 ;  /* 0x0000000137379824 */ /* 0x000fc400078e0a00 */
        /* <DEDUP_REMOVED lines=12> */
[----:B------:R-:W-:Y:S01]  /*1ce0*/  ISETP.GT.U32.AND P3, PT, R0, R47, PT ;  /* 0x0000002f0000720c */ /* 0x000fe20003f64070 */
[----:B------:R-:W-:Y:S01]  /*1cf0*/  IMAD.SHL.U32 R4, R26, 0x100, RZ ;  /* 0x000001001a047824 */ /* 0x000fe200078e00ff */
[C---:B------:R-:W-:Y:S01]  /*1d00*/  ISETP.GT.U32.AND P5, PT, R0.reuse, R65, PT ;  /* 0x000000410000720c */ /* 0x040fe20003fa4070 */
[--C-:B------:R-:W-:Y:S01]  /*1d10*/  @!P6 IMAD.IADD R49, R49, 0x1, -R0.reuse ;  /* 0x000000013131e824 */ /* 0x100fe200078e0a00 */
[----:B------:R-:W-:Y:S01]  /*1d20*/  ISETP.GT.U32.AND P6, PT, R0, R63, PT ;  /* 0x0000003f0000720c */ /* 0x000fe20003fc4070 */
[--C-:B------:R-:W-:Y:S01]  /*1d30*/  @!P4 IMAD.IADD R61, R61, 0x1, -R0.reuse ;  /* 0x000000013d3dc824 */ /* 0x100fe200078e0a00 */
[----:B-1----:R-:W-:Y:S01]  /*1d40*/  R2UR UR11, R8 ;  /* 0x00000000080b72ca */ /* 0x002fe200000e0000 */
        /* <DEDUP_REMOVED lines=10> */
[--C-:B------:R-:W-:Y:S01]  /*1df0*/  @!P6 IMAD.IADD R63, R63, 0x1, -R0.reuse ;  /* 0x000000013f3fe824 */ /* 0x100fe200078e0a00 */
[----:B------:R-:W-:Y:S01]  /*1e00*/  ISETP.GE.AND P5, PT, R81, RZ, PT ;  /* 0x000000ff5100720c */ /* 0x000fe20003fa6270 */
[----:B------:R-:W-:Y:S01]  /*1e10*/  IMAD.SHL.U32 R25, R26, 0x4, RZ ;  /* 0x000000041a197824 */ /* 0x000fe200078e00ff */
[----:B------:R-:W-:Y:S01]  /*1e20*/  ISETP.GT.U32.AND P6, PT, R0, R51, PT ;  /* 0x000000330000720c */ /* 0x000fe20003fc4070 */
[--C-:B------:R-:W-:Y:S01]  /*1e30*/  @!P2 IMAD.IADD R59, R59, 0x1, -R0.reuse ;  /* 0x000000013b3ba824 */ /* 0x100fe200078e0a00 */
[----:B------:R-:W-:Y:S01]  /*1e40*/  ISETP.GT.U32.AND P2, PT, R71, R2, PT ;  /* 0x000000024700720c */ /* 0x000fe20003f44070 */
[--C-:B------:R-:W-:Y:S01]  /*1e50*/  @!P0 IMAD.IADD R7, R7, 0x1, -R0.reuse ;  /* 0x0000000107078824 */ /* 0x100fe200078e0a00 */
[----:B------:R-:W-:Y:S01]  /*1e60*/  ISETP.GE.AND P0, PT, R82, RZ, PT ;  /* 0x000000ff5200720c */ /* 0x000fe20003f06270 */
[--C-:B------:R-:W-:Y:S01]  /*1e70*/  @!P4 IMAD.IADD R49, R49, 0x1, -R0.reuse ;  /* 0x000000013131c824 */ /* 0x100fe200078e0a00 */
[C---:B------:R-:W-:Y:S01]  /*1e80*/  ISETP.GT.U32.AND P4, PT, R0.reuse, R63, PT ;  /* 0x0000003f0000720c */ /* 0x040fe20003f84070 */
[--C-:B------:R-:W-:Y:S01]  /*1e90*/  @!P1 IMAD.IADD R57, R57, 0x1, -R0.reuse ;  /* 0x0000000139399824 */ /* 0x100fe200078e0a00 */
[C---:B------:R-:W-:Y:S01]  /*1ea0*/  ISETP.GT.U32.AND P1, PT, R0.reuse, R67, PT ;  /* 0x000000430000720c */ /* 0x040fe20003f24070 */
[--C-:B------:R-:W-:Y:S01]  /*1eb0*/  @!P3 IMAD.IADD R61, R61, 0x1, -R0.reuse ;  /* 0x000000013d3db824 */ /* 0x100fe200078e0a00 */
[----:B------:R-:W-:Y:S01]  /*1ec0*/  ISETP.GE.AND P3, PT, R83, RZ, PT ;  /* 0x000000ff5300720c */ /* 0x000fe20003f66270 */
[----:B------:R-:W-:Y:S01]  /*1ed0*/  @!P5 IMAD.MOV R11, RZ, RZ, -R11 ;  /* 0x000000ffff0bd224 */ /* 0x000fe200078e0a0b */
[----:B------:R-:W-:Y:S01]  /*1ee0*/  ISETP.GE.AND P5, PT, R75, RZ, PT ;  /* 0x000000ff4b00720c */ /* 0x000fe20003fa6270 */
[--C-:B------:R-:W-:Y:S01]  /*1ef0*/  @!P6 IMAD.IADD R51, R51, 0x1, -R0.reuse ;  /* 0x000000013333e824 */ /* 0x100fe200078e0a00 */
[----:B------:R-:W-:Y:S01]  /*1f00*/  ISETP.GT.U32.AND P6, PT, R0, R5, PT ;  /* 0x000000050000720c */ /* 0x000fe20003fc4070 */
[----:B------:R-:W-:Y:S01]  /*1f10*/  @!P2 IMAD.IADD R2, R2, 0x1, -R71 ;  /* 0x000000010202a824 */ /* 0x000fe200078e0a47 */
[----:B------:R-:W-:Y:S01]  /*1f20*/  ISETP.GE.AND P2, PT, R80, RZ, PT ;  /* 0x000000ff5000720c */ /* 0x000fe20003f46270 */
[----:B------:R-:W-:Y:S01]  /*1f30*/  @!P0 IMAD.MOV R9, RZ, RZ, -R9 ;  /* 0x000000ffff098224 */ /* 0x000fe200078e0a09 */
[----:B------:R-:W-:Y:S01]  /*1f40*/  ISETP.GE.AND P0, PT, R76, RZ, PT ;  /* 0x000000ff4c00720c */ /* 0x000fe20003f06270 */
[--C-:B------:R-:W-:Y:S01]  /*1f50*/  @!P4 IMAD.IADD R63, R63, 0x1, -R0.reuse ;  /* 0x000000013f3fc824 */ /* 0x100fe200078e0a00 */
[----:B------:R-:W-:Y:S01]  /*1f60*/  ISETP.GE.AND P4, PT, R78, RZ, PT ;  /* 0x000000ff4e00720c */ /* 0x000fe20003f86270 */
[--C-:B------:R-:W-:Y:S01]  /*1f70*/  @!P1 IMAD.IADD R67, R67, 0x1, -R0.reuse ;  /* 0x0000000143439824 */ /* 0x100fe200078e0a00 */
[----:B------:R-:W-:Y:S01]  /*1f80*/  ISETP.GE.AND P1, PT, R79, RZ, PT ;  /* 0x000000ff4f00720c */ /* 0x000fe20003f26270 */
[----:B------:R-:W-:Y:S01]  /*1f90*/  @!P3 IMAD.MOV R3, RZ, RZ, -R3 ;  /* 0x000000ffff03b224 */ /* 0x000fe200078e0a03 */
[----:B------:R-:W-:Y:S01]  /*1fa0*/  ISETP.GE.AND P3, PT, R77, RZ, PT ;  /* 0x000000ff4d00720c */ /* 0x000fe20003f66270 */
[----:B------:R-:W-:Y:S01]  /*1fb0*/  @!P5 IMAD.MOV R27, RZ, RZ, -R27 ;  /* 0x000000ffff1bd224 */ /* 0x000fe200078e0a1b */
[----:B------:R-:W-:Y:S01]  /*1fc0*/  ISETP.GE.AND P5, PT, R66, RZ, PT ;  /* 0x000000ff4200720c */ /* 0x000fe20003fa6270 */
[----:B------:R-:W-:Y:S01]  /*1fd0*/  @!P6 IMAD.IADD R5, R5, 0x1, -R0 ;  /* 0x000000010505e824 */ /* 0x000fe200078e0a00 */
[----:B------:R-:W-:Y:S01]  /*1fe0*/  LOP3.LUT R6, R4, 0x607c, R25, 0xc8, !PT ;  /* 0x0000607c04067812 */ /* 0x000fe200078ec819 */
[----:B------:R-:W-:Y:S01]  /*1ff0*/  @!P2 IMAD.MOV R13, RZ, RZ, -R13 ;  /* 0x000000ffff0da224 */ /* 0x000fe200078e0a0d */
[----:B------:R-:W-:Y:S01]  /*2000*/  ISETP.GE.AND P2, PT, R74, RZ, PT ;  /* 0x000000ff4a00720c */ /* 0x000fe20003f46270 */
        /* <DEDUP_REMOVED lines=10> */
[----:B------:R-:W1:Y:S01]  /*20b0*/  LDC R25, c[0x0][0x3a0] ;  /* 0x0000e800ff197b82 */ /* 0x000e620000000800 */
        /* <DEDUP_REMOVED lines=14> */
[----:B------:R-:W-:Y:S01]  /*21a0*/  LOP3.LUT R4, RZ, R15, RZ, 0x33, !PT ;  /* 0x0000000fff047212 */ /* 0x000fe200078e33ff */
        /* <DEDUP_REMOVED lines=11> */
[----:B------:R-:W-:Y:S01]  /*2260*/  ISETP.NE.AND P5, PT, R14, RZ, PT ;  /* 0x000000ff0e00720c */ /* 0x000fe20003fa5270 */
[----:B------:R-:W-:-:S02]  /*2270*/  IMAD R12, R28, UR18, RZ ;  /* 0x000000121c0c7c24 */ /* 0x000fc4000f8e02ff */
        /* <DEDUP_REMOVED lines=10> */
[----:B-1----:R-:W-:Y:S01]  /*2320*/  VIADD R216, R25, 0x7f ;  /* 0x0000007f19d87836 */ /* 0x002fe20000000000 */
[----:B------:R-:W-:Y:S01]  /*2330*/  @!P5 LOP3.LUT R2, RZ, R14, RZ, 0x33, !PT ;  /* 0x0000000eff02d212 */ /* 0x000fe200078e33ff */
[----:B------:R1:W-:Y:S02]  /*2340*/  STL [R1+0x164], R12 ;  /* 0x0001640c01007387 */ /* 0x0003e40000100800 */
[----:B------:R-:W-:Y:S01]  /*2350*/  @!P2 IMAD.MOV R65, RZ, RZ, -R65 ;  /* 0x000000ffff41a224 */ /* 0x000fe200078e0a41 */
[----:B------:R-:W-:Y:S01]  /*2360*/  BAR.SYNC.DEFER_BLOCKING 0x0 ;  /* 0x0000000000007b1d */ /* 0x000fe20000010000 */
[----:B------:R-:W-:Y:S01]  /*2370*/  ISETP.NE.AND P2, PT, R15, RZ, PT ;  /* 0x000000ff0f00720c */ /* 0x000fe20003f45270 */
[----:B------:R-:W-:Y:S01]  /*2380*/  @!P0 IMAD.MOV R67, RZ, RZ, -R67 ;  /* 0x000000ffff438224 */ /* 0x000fe200078e0a43 */
[----:B------:R-:W-:Y:S01]  /*2390*/  ISETP.GT.AND P0, PT, R216, 0x7f, PT ;  /* 0x0000007fd800780c */ /* 0x000fe20003f04270 */
[----:B------:R-:W-:Y:S01]  /*23a0*/  IMAD R24, R2, UR4, RZ ;  /* 0x0000000402187c24 */ /* 0x000fe2000f8e02ff */
[C---:B------:R-:W-:Y:S01]  /*23b0*/  SEL R247, R4.reuse, R9, !P2 ;  /* 0x0000000904f77207 */ /* 0x040fe20005000000 */
[----:B------:R-:W-:Y:S01]  /*23c0*/  @!P1 IMAD.MOV R7, RZ, RZ, -R7 ;  /* 0x000000ffff079224 */ /* 0x000fe200078e0a07 */
[----:B------:R-:W-:Y:S01]  /*23d0*/  SEL R8, R4, R61, !P2 ;  /* 0x0000003d04087207 */ /* 0x000fe20005000000 */
[----:B------:R-:W-:Y:S01]  /*23e0*/  @!P4 IMAD.MOV R5, RZ, RZ, -R5 ;  /* 0x000000ffff05c224 */ /* 0x000fe200078e0a05 */
[----:B------:R-:W-:Y:S01]  /*23f0*/  ISETP.GE.AND P1, PT, R28, R25, PT ;  /* 0x000000191c00720c */ /* 0x000fe20003f26270 */
[----:B------:R-:W-:Y:S01]  /*2400*/  @!P3 IMAD.MOV R69, RZ, RZ, -R69 ;  /* 0x000000ffff45b224 */ /* 0x000fe200078e0a45 */
[----:B------:R-:W-:Y:S01]  /*2410*/  SEL R9, RZ, 0x4, !P0 ;  /* 0x00000004ff097807 */ /* 0x000fe20004000000 */
[----:B------:R-:W-:Y:S01]  /*2420*/  USHF.L.U32 UR4, UR16, 0x15, URZ ;  /* 0x0000001510047899 */ /* 0x000fe200080006ff */
[----:B------:R-:W-:-:S02]  /*2430*/  LEA R61, P6, R24, UR12, 0x2 ;  /* 0x0000000c183d7c11 */ /* 0x000fc4000f8c10ff */
[C---:B------:R-:W-:Y:S02]  /*2440*/  SEL R236, R4.reuse, R33, !P2 ;  /* 0x0000002104ec7207 */ /* 0x040fe40005000000 */
[C---:B------:R-:W-:Y:S02]  /*2450*/  SEL R248, R4.reuse, R3, !P2 ;  /* 0x0000000304f87207 */ /* 0x040fe40005000000 */
[C---:B------:R-:W-:Y:S02]  /*2460*/  SEL R246, R4.reuse, R11, !P2 ;  /* 0x0000000b04f67207 */ /* 0x040fe40005000000 */
[C---:B------:R-:W-:Y:S02]  /*2470*/  SEL R245, R4.reuse, R13, !P2 ;  /* 0x0000000d04f57207 */ /* 0x040fe40005000000 */
[C---:B------:R-:W-:Y:S02]  /*2480*/  SEL R244, R4.reuse, R17, !P2 ;  /* 0x0000001104f47207 */ /* 0x040fe40005000000 */
[----:B------:R-:W-:-:S02]  /*2490*/  SEL R243, R4, R19, !P2 ;  /* 0x0000001304f37207 */ /* 0x000fc40005000000 */
[C---:B------:R-:W-:Y:S02]  /*24a0*/  SEL R242, R4.reuse, R21, !P2 ;  /* 0x0000001504f27207 */ /* 0x040fe40005000000 */
[C---:B------:R-:W-:Y:S01]  /*24b0*/  SEL R241, R4.reuse, R23, !P2 ;  /* 0x0000001704f17207 */ /* 0x040fe20005000000 */
[----:B------:R-:W-:Y:S01]  /*24c0*/  IMAD R23, R251, UR19, RZ ;  /* 0x00000013fb177c24 */ /* 0x000fe2000f8e02ff */
[C---:B------:R-:W-:Y:S02]  /*24d0*/  SEL R240, R4.reuse, R27, !P2 ;  /* 0x0000001b04f07207 */ /* 0x040fe40005000000 */
[C---:B------:R-:W-:Y:S02]  /*24e0*/  SEL R239, R4.reuse, R29, !P2 ;  /* 0x0000001d04ef7207 */ /* 0x040fe40005000000 */
[C---:B------:R-:W-:Y:S02]  /*24f0*/  SEL R238, R4.reuse, R31, !P2 ;  /* 0x0000001f04ee7207 */ /* 0x040fe40005000000 */
[----:B------:R-:W-:-:S02]  /*2500*/  SEL R237, R4, R35, !P2 ;  /* 0x0000002304ed7207 */ /* 0x000fc40005000000 */
[C---:B------:R-:W-:Y:S02]  /*2510*/  SEL R235, R4.reuse, R37, !P2 ;  /* 0x0000002504eb7207 */ /* 0x040fe40005000000 */
[C---:B------:R-:W-:Y:S02]  /*2520*/  SEL R234, R4.reuse, R39, !P2 ;  /* 0x0000002704ea7207 */ /* 0x040fe40005000000 */
        /* <DEDUP_REMOVED lines=16> */
[----:B------:R-:W-:Y:S02]  /*2630*/  ISETP.GE.AND P2, PT, R218, R25, PT ;  /* 0x00000019da00720c */ /* 0x000fe40003f46270 */
[----:B------:R-:W-:Y:S02]  /*2640*/  SEL R3, R9, RZ, !P1 ;  /* 0x000000ff09037207 */ /* 0x000fe40004800000 */
[----:B------:R-:W-:Y:S01]  /*2650*/  LEA.HI.X.SX32 R29, R24, UR13, 0x2, P6 ;  /* 0x0000000d181d7c11 */ /* 0x000fe2000b0f16ff */
[----:B------:R-:W-:Y:S01]  /*2660*/  ULOP3.LUT UR13, UR4, 0x600000, URZ, 0xc0, !UPT ;  /* 0x00600000040d7892 */ /* 0x000fe2000f8ec0ff */
[----:B------:R-:W-:Y:S02]  /*2670*/  LEA R2, P6, R12, R61, 0x2 ;  /* 0x0000003d0c027211 */ /* 0x000fe400078c10ff */
[-C--:B------:R-:W-:Y:S01]  /*2680*/  ISETP.GE.AND P3, PT, R252, R25.reuse, PT ;  /* 0x00000019fc00720c */ /* 0x080fe20003f66270 */
[----:B------:R-:W-:Y:S01]  /*2690*/  UIADD3 UR6, UPT, UPT, UR11, UR13, URZ ;  /* 0x0000000d0b067290 */ /* 0x000fe2000fffe0ff */
[----:B------:R-:W-:-:S02]  /*26a0*/  ISETP.GE.AND P4, PT, R250, R25, PT ;  /* 0x00000019fa00720c */ /* 0x000fc40003f86270 */
[----:B------:R-:W-:Y:S02]  /*26b0*/  SHF.R.S32.HI R27, RZ, 0x7, R26 ;  /* 0x00000007ff1b7819 */ /* 0x000fe4000001141a */
[----:B------:R-:W-:Y:S02]  /*26c0*/  SEL R4, R9, RZ, !P2 ;  /* 0x000000ff09047207 */ /* 0x000fe40005000000 */
[----:B------:R-:W-:Y:S02]  /*26d0*/  ISETP.NE.U32.AND P2, PT, R3, RZ, PT ;  /* 0x000000ff0300720c */ /* 0x000fe40003f45070 */
[----:B------:R-:W-:Y:S02]  /*26e0*/  LEA.HI.X.SX32 R3, R12, R29, 0x2, P6 ;  /* 0x0000001d0c037211 */ /* 0x000fe400030f16ff */
[C---:B------:R-:W-:Y:S02]  /*26f0*/  SEL R5, R9.reuse, RZ, !P3 ;  /* 0x000000ff09057207 */ /* 0x040fe40005800000 */
[----:B------:R-:W-:-:S02]  /*2700*/  SEL R7, R9, RZ, !P4 ;  /* 0x000000ff09077207 */ /* 0x000fc40006000000 */
[----:B------:R-:W-:Y:S02]  /*2710*/  SGXT R27, R27, 0x1 ;  /* 0x000000011b1b781a */ /* 0x000fe40000000200 */
[----:B------:R-:W-:Y:S02]  /*2720*/  LEA R220, P6, R23, UR14, 0x2 ;  /* 0x0000000e17dc7c11 */ /* 0x000fe4000f8c10ff */
[----:B------:R-:W-:Y:S02]  /*2730*/  ISETP.NE.U32.AND P4, PT, R4, RZ, PT ;  /* 0x000000ff0400720c */ /* 0x000fe40003f85070 */
[----:B------:R-:W-:Y:S02]  /*2740*/  ISETP.NE.U32.AND P5, PT, R5, RZ, PT ;  /* 0x000000ff0500720c */ /* 0x000fe40003fa5070 */
[----:B------:R-:W-:Y:S02]  /*2750*/  ISETP.NE.U32.AND P3, PT, R7, RZ, PT ;  /* 0x000000ff0700720c */ /* 0x000fe40003f65070 */
[----:B------:R-:W-:-:S02]  /*2760*/  LOP3.LUT P1, RZ, R26, 0xff, RZ, 0xc0, !PT ;  /* 0x000000ff1aff7812 */ /* 0x000fc4000782c0ff */
[----:B------:R-:W-:Y:S02]  /*2770*/  LOP3.LUT R27, R6, 0x90, R27, 0x78, !PT ;  /* 0x00000090061b7812 */ /* 0x000fe400078e781b */
[----:B------:R-:W-:Y:S02]  /*2780*/  LEA.HI.X.SX32 R221, R23, UR15, 0x2, P6 ;  /* 0x0000000f17dd7c11 */ /* 0x000fe4000b0f16ff */
[----:B------:R-:W-:Y:S01]  /*2790*/  LOP3.LUT R4, R26, 0x80, RZ, 0xc0, !PT ;  /* 0x000000801a047812 */ /* 0x000fe200078ec0ff */
[----:B-1----:R-:W-:Y:S06]  /*27a0*/  BRA.U UP0, `(.L_x_5) ;  /* 0x0000000100187547 */ /* 0x002fec000b800000 */
[----:B------:R-:W-:Y:S01]  /*27b0*/  ELECT P6, URZ, PT ;  /* 0x0000000000ff782f */ /* 0x000fe200038c0000 */
[----:B------:R-:W-:Y:S01]  /*27c0*/  IMAD.MOV.U32 R5, RZ, RZ, 0x1 ;  /* 0x00000001ff057424 */ /* 0x000fe200078e00ff */
[----:B------:R-:W-:Y:S01]  /*27d0*/  UMOV UR4, 0x40 ;  /* 0x0000004000047882 */ /* 0x000fe20000000000 */
[----:B------:R-:W-:Y:S01]  /*27e0*/  UVIRTCOUNT.DEALLOC.SMPOOL 0x80 ;  /* 0x000000800000784c */ /* 0x000fe20000000000 */
[----:B------:R-:W-:-:S09]  /*27f0*/  ULEA UR4, UR8, UR4, 0x18 ;  /* 0x0000000408047291 */ /* 0x000fd2000f8ec0ff */
[----:B------:R1:W-:Y:S03]  /*2800*/  @P6 STS.U8 [UR4], R5 ;  /* 0x00000005ff006988 */ /* 0x0003e60008000004 */
.L_x_5:
[----:B------:R-:W-:Y:S01]  /*2810*/  ULEA UR8, UR7, UR6, 0x3 ;  /* 0x0000000607087291 */ /* 0x000fe2000f8e18ff */
[----:B------:R-:W-:Y:S01]  /*2820*/  IMAD.U32 R22, RZ, RZ, UR18 ;  /* 0x00000012ff167e24 */ /* 0x000fe2000f8e00ff */
[----:B------:R-:W-:Y:S01]  /*2830*/  VOTEU.ALL UP1, P1 ;  /* 0x0000000000ff7886 */ /* 0x000fe20000820000 */
[----:B------:R-:W-:Y:S01]  /*2840*/  UIADD3 UR4, UPT, UPT, UR10, 0x38000, URZ ;  /* 0x000380000a047890 */ /* 0x000fe2000fffe0ff */
[----:B------:R-:W-:Y:S01]  /*2850*/  IMAD.U32 R7, RZ, RZ, UR18 ;  /* 0x00000012ff077e24 */ /* 0x000fe2000f8e00ff */
[----:B------:R-:W-:Y:S01]  /*2860*/  SHF.R.U32.HI R4, RZ, 0x5, R4 ;  /* 0x00000005ff047819 */ /* 0x000fe20000011604 */
[----:B------:R-:W-:Y:S01]  /*2870*/  IMAD R22, R22, 0x2, R12 ;  /* 0x0000000216167824 */ /* 0x000fe200078e020c */
[----:B------:R-:W-:-:S04]  /*2880*/  @!UP1 UIADD3 UR14, UPT, UPT, -UR9, 0x100000, URZ ;  /* 0x00100000090e9890 */ /* 0x000fc8000fffe1ff */
[----:B------:R-:W-:Y:S02]  /*2890*/  @!UP1 USHF.L.U32 UR15, UR14, 0xb, URZ ;  /* 0x0000000b0e0f9899 */ /* 0x000fe400080006ff */
[----:B------:R-:W-:Y:S01]  /*28a0*/  @!UP1 USHF.L.U32 UR14, UR14, 0x1, URZ ;  /* 0x000000010e0e9899 */ /* 0x000fe200080006ff */
[----:B------:R-:W-:Y:S01]  /*28b0*/  IMAD.U32 R19, RZ, RZ, UR18 ;  /* 0x00000012ff137e24 */ /* 0x000fe2000f8e00ff */
[----:B------:R-:W-:Y:S01]  /*28c0*/  STTM.x32 tmem[UR8], RZ ;  /* 0x000000ff000079ed */ /* 0x000fe200082c0008 */
[----:B------:R-:W2:Y:S01]  /*28d0*/  FENCE.VIEW.ASYNC.T ;  /* 0x00000000000073c6 */ /* 0x000ea20000000200 */
[----:B------:R-:W-:-:S04]  /*28e0*/  @!UP1 UIADD3 UR6, UPT, UPT, -UR9, 0x100000, URZ ;  /* 0x0010000009069890 */ /* 0x000fc8000fffe1ff */
[----:B------:R-:W-:Y:S02]  /*28f0*/  @!UP1 USHF.L.U32 UR7, UR6, 0xb, URZ ;  /* 0x0000000b06079899 */ /* 0x000fe400080006ff */
[----:B------:R-:W-:Y:S01]  /*2900*/  @!UP1 USHF.L.U32 UR6, UR6, 0x1, URZ ;  /* 0x0000000106069899 */ /* 0x000fe200080006ff */
[----:B--2---:R-:W-:Y:S01]  /*2910*/  VOTEU.ALL UP1, P1 ;  /* 0x0000000000ff7886 */ /* 0x004fe20000820000 */
[----:B------:R-:W-:Y:S01]  /*2920*/  BAR.SYNC.DEFER_BLOCKING 0x0 ;  /* 0x0000000000007b1d */ /* 0x000fe20000010000 */
[----:B------:R-:W-:Y:S01]  /*2930*/  IMAD R20, R7, 0x2, R22 ;  /* 0x0000000207147824 */ /* 0x000fe200078e0216 */
[C---:B------:R-:W-:Y:S01]  /*2940*/  LOP3.LUT R11, R28.reuse, 0x8, RZ, 0xfc, !PT ;  /* 0x000000081c0b7812 */ /* 0x040fe200078efcff */
[----:B------:R-:W-:Y:S01]  /*2950*/  IMAD.U32 R18, RZ, RZ, UR18 ;  /* 0x00000012ff127e24 */ /* 0x000fe2000f8e00ff */
[C---:B------:R-:W-:Y:S01]  /*2960*/  LOP3.LUT R6, R28.reuse, 0xa, RZ, 0xfc, !PT ;  /* 0x0000000a1c067812 */ /* 0x040fe200078efcff */
[----:B------:R-:W-:Y:S01]  /*2970*/  IMAD R19, R19, 0x2, R20 ;  /* 0x0000000213137824 */ /* 0x000fe200078e0214 */
[----:B------:R-:W-:Y:S01]  /*2980*/  VOTEU.ALL UP2, P1 ;  /* 0x0000000000ff7886 */ /* 0x000fe20000840000 */
[----:B------:R-:W-:Y:S01]  /*2990*/  IMAD R26, R251, 0x200, R4 ;  /* 0x00000200fb1a7824 */ /* 0x000fe200078e0204 */
[----:B------:R-:W-:Y:S01]  /*29a0*/  ISETP.GE.AND P6, PT, R11, R25, PT ;  /* 0x000000190b00720c */ /* 0x000fe20003fc6270 */
[----:B------:R-:W-:Y:S01]  /*29b0*/  IMAD.U32 R17, RZ, RZ, UR18 ;  /* 0x00000012ff117e24 */ /* 0x000fe2000f8e00ff */
[----:B------:R-:W-:Y:S01]  /*29c0*/  LOP3.LUT R36, R28, 0xc, RZ, 0xfc, !PT ;  /* 0x0000000c1c247812 */ /* 0x000fe200078efcff */
[----:B------:R-:W-:Y:S01]  /*29d0*/  IMAD R18, R18, 0x2, R19 ;  /* 0x0000000212127824 */ /* 0x000fe200078e0213 */
[C---:B------:R-:W-:Y:S01]  /*29e0*/  LOP3.LUT R31, R28.reuse, 0xe, RZ, 0xfc, !PT ;  /* 0x0000000e1c1f7812 */ /* 0x040fe200078efcff */
[----:B------:R-:W-:Y:S01]  /*29f0*/  IMAD.U32 R4, RZ, RZ, UR8 ;  /* 0x00000008ff047e24 */ /* 0x000fe2000f8e00ff */
[----:B------:R-:W-:Y:S01]  /*2a00*/  LOP3.LUT R41, R28, 0x10, RZ, 0xfc, !PT ;  /* 0x000000101c297812 */ /* 0x000fe200078efcff */
[----:B------:R-:W-:Y:S01]  /*2a10*/  VIADD R21, R26, UR10 ;  /* 0x0000000a1a157c36 */ /* 0x000fe20008000000 */
[C---:B------:R-:W-:Y:S01]  /*2a20*/  LOP3.LUT R95, R28.reuse, 0x14, RZ, 0xfc, !PT ;  /* 0x000000141c5f7812 */ /* 0x040fe200078efcff */
[----:B------:R-:W-:Y:S01]  /*2a30*/  IMAD.U32 R16, RZ, RZ, UR18 ;  /* 0x00000012ff107e24 */ /* 0x000fe2000f8e00ff */
[----:B------:R2:W-:Y:S01]  /*2a40*/  STL [R1+0x168], R4 ;  /* 0x0001680401007387 */ /* 0x0005e20000100800 */
[----:B------:R-:W-:Y:S01]  /*2a50*/  IMAD R17, R17, 0x2, R18 ;  /* 0x0000000211117824 */ /* 0x000fe200078e0212 */
[----:B------:R-:W-:Y:S01]  /*2a60*/  LOP3.LUT R93, R28, 0x16, RZ, 0xfc, !PT ;  /* 0x000000161c5d7812 */ /* 0x000fe200078efcff */
[----:B------:R-:W-:Y:S01]  /*2a70*/  IMAD.U32 R15, RZ, RZ, UR18 ;  /* 0x00000012ff0f7e24 */ /* 0x000fe2000f8e00ff */
[----:B------:R-:W-:Y:S01]  /*2a80*/  UIADD3 UR12, UPT, UPT, UR11, 0x40, URZ ;  /* 0x000000400b0c7890 */ /* 0x000fe2000fffe0ff */
[----:B------:R-:W-:Y:S01]  /*2a90*/  IMAD R16, R16, 0x2, R17 ;  /* 0x0000000210107824 */ /* 0x000fe200078e0211 */
[----:B------:R-:W3:Y:S02]  /*2aa0*/  FENCE.VIEW.ASYNC.S ;  /* 0x00000000000073c6 */ /* 0x000ee40000000000 */
[----:B---3--:R-:W3:Y:S02]  /*2ab0*/  @!UP1 SYNCS.EXCH.64 URZ, [UR4], UR14 ;  /* 0x0000000e04ff95b2 */ /* 0x008ee40008000100 */
[----:B---3--:R-:W-:Y:S01]  /*2ac0*/  BAR.SYNC.DEFER_BLOCKING 0x0 ;  /* 0x0000000000007b1d */ /* 0x008fe20000010000 */
[----:B------:R-:W-:-:S02]  /*2ad0*/  IMAD.U32 R143, RZ, RZ, UR5 ;  /* 0x00000005ff8f7e24 */ /* 0x000fc4000f8e00ff */
[----:B------:R-:W-:Y:S02]  /*2ae0*/  IMAD.U32 R14, RZ, RZ, UR18 ;  /* 0x00000012ff0e7e24 */ /* 0x000fe4000f8e00ff */
[----:B------:R-:W-:Y:S02]  /*2af0*/  IMAD R15, R15, 0x2, R16 ;  /* 0x000000020f0f7824 */ /* 0x000fe400078e0210 */
[----:B------:R-:W-:-:S04]  /*2b00*/  IMAD.WIDE R142, R143, 0x4, R2 ;  /* 0x000000048f8e7825 */ /* 0x000fc800078e0202 */
[----:B------:R-:W-:Y:S02]  /*2b10*/  IMAD.U32 R13, RZ, RZ, UR18 ;  /* 0x00000012ff0d7e24 */ /* 0x000fe4000f8e00ff */
[----:B------:R-:W-:Y:S02]  /*2b20*/  IMAD R14, R14, 0x2, R15 ;  /* 0x000000020e0e7824 */ /* 0x000fe400078e020f */
[----:B------:R-:W-:Y:S02]  /*2b30*/  IMAD.U32 R12, RZ, RZ, UR18 ;  /* 0x00000012ff0c7e24 */ /* 0x000fe4000f8e00ff */
[----:B------:R-:W-:Y:S02]  /*2b40*/  IMAD R13, R13, 0x2, R14 ;  /* 0x000000020d0d7824 */ /* 0x000fe400078e020e */
[----:B------:R-:W-:Y:S02]  /*2b50*/  IMAD.U32 R11, RZ, RZ, UR18 ;  /* 0x00000012ff0b7e24 */ /* 0x000fe4000f8e00ff */
[----:B------:R-:W-:-:S02]  /*2b60*/  IMAD R12, R12, 0x2, R13 ;  /* 0x000000020c0c7824 */ /* 0x000fc400078e020d */
[----:B------:R-:W-:Y:S01]  /*2b70*/  IMAD.U32 R141, RZ, RZ, UR5 ;  /* 0x00000005ff8d7e24 */ /* 0x000fe2000f8e00ff */
[----:B------:R3:W4:Y:S02]  /*2b80*/  @!UP2 SYNCS.EXCH.64 URZ, [UR10+0x38008], UR6 ;  /* 0x038008060affa5b2 */ /* 0x0007240008000100 */
[----:B------:R-:W-:Y:S01]  /*2b90*/  @!PT LDS RZ, [RZ] ;  /* 0x00000000fffff984 */ /* 0x000fe20000000800 */
[----:B------:R-:W-:Y:S01]  /*2ba0*/  @!PT LDS RZ, [RZ] ;  /* 0x00000000fffff984 */ /* 0x000fe20000000800 */
[----:B------:R-:W-:Y:S01]  /*2bb0*/  @!PT LDS RZ, [RZ] ;  /* 0x00000000fffff984 */ /* 0x000fe20000000800 */
[----:B----4-:R4:W-:Y:S01]  /*2bc0*/  LDGSTS.E [R21], desc[UR30][R2.64], P2 ;  /* 0x0000000002157fae */ /* 0x0109e200091a101e */
[C---:B--2---:R-:W-:Y:S01]  /*2bd0*/  LEA R4, P2, R22.reuse, R61, 0x2 ;  /* 0x0000003d16047211 */ /* 0x044fe200078410ff */
[----:B------:R-:W-:Y:S02]  /*2be0*/  IMAD R11, R11, 0x2, R12 ;  /* 0x000000020b0b7824 */ /* 0x000fe400078e020c */
[----:B------:R-:W-:Y:S01]  /*2bf0*/  IMAD.U32 R139, RZ, RZ, UR5 ;  /* 0x00000005ff8b7e24 */ /* 0x000fe2000f8e00ff */
[----:B-1----:R-:W-:Y:S01]  /*2c00*/  LEA.HI.X.SX32 R5, R22, R29, 0x2, P2 ;  /* 0x0000001d16057211 */ /* 0x002fe200010f16ff */
[----:B------:R-:W-:Y:S01]  /*2c10*/  IMAD.U32 R137, RZ, RZ, UR5 ;  /* 0x00000005ff897e24 */ /* 0x000fe2000f8e00ff */
[----:B------:R-:W-:Y:S01]  /*2c20*/  ISETP.GE.AND P2, PT, R6, R25, PT ;  /* 0x000000190600720c */ /* 0x000fe20003f46270 */
[----:B------:R-:W-:Y:S01]  /*2c30*/  IMAD.U32 R37, RZ, RZ, UR18 ;  /* 0x00000012ff257e24 */ /* 0x000fe2000f8e00ff */
[C---:B------:R-:W-:Y:S01]  /*2c40*/  SEL R6, R9.reuse, RZ, !P6 ;  /* 0x000000ff09067207 */ /* 0x040fe20007000000 */
[----:B------:R1:W-:Y:S01]  /*2c50*/  LDGSTS.E [R21+0x8], desc[UR30][R4.64], P4 ;  /* 0x0000800004157fae */ /* 0x0003e2000a1a101e */
[----:B------:R-:W-:Y:S01]  /*2c60*/  SEL R7, R9, RZ, !P2 ;  /* 0x000000ff09077207 */ /* 0x000fe20005000000 */
[----:B------:R-:W-:Y:S01]  /*2c70*/  IMAD.WIDE R140, R141, 0x4, R4 ;  /* 0x000000048d8c7825 */ /* 0x000fe200078e0204 */
[C---:B----4-:R-:W-:Y:S01]  /*2c80*/  LEA R2, P6, R20.reuse, R61, 0x2 ;  /* 0x0000003d14027211 */ /* 0x050fe200078c10ff */
[----:B---3--:R-:W2:Y:S01]  /*2c90*/  LDCU UR6, c[0x0][0x3b0] ;  /* 0x00007600ff0677ac */ /* 0x008ea20008000800 */
[----:B------:R-:W-:Y:S01]  /*2ca0*/  ISETP.NE.U32.AND P2, PT, R7, RZ, PT ;  /* 0x000000ff0700720c */ /* 0x000fe20003f45070 */
[----:B------:R-:W-:Y:S01]  /*2cb0*/  IMAD.U32 R7, RZ, RZ, UR18 ;  /* 0x00000012ff077e24 */ /* 0x000fe2000f8e00ff */
[----:B------:R-:W-:Y:S01]  /*2cc0*/  LEA.HI.X.SX32 R3, R20, R29, 0x2, P6 ;  /* 0x0000001d14037211 */ /* 0x000fe200030f16ff */
[----:B------:R-:W-:Y:S01]  /*2cd0*/  IMAD.U32 R39, RZ, RZ, UR18 ;  /* 0x00000012ff277e24 */ /* 0x000fe2000f8e00ff */
[C---:B------:R-:W-:Y:S01]  /*2ce0*/  LEA R34, P4, R19.reuse, R61, 0x2 ;  /* 0x0000003d13227211 */ /* 0x040fe200078810ff */
[----:B------:R-:W-:Y:S01]  /*2cf0*/  IMAD.U32 R133, RZ, RZ, UR5 ;  /* 0x00000005ff857e24 */ /* 0x000fe2000f8e00ff */
[----:B------:R-:W-:Y:S01]  /*2d00*/  ISETP.NE.U32.AND P6, PT, R6, RZ, PT ;  /* 0x000000ff0600720c */ /* 0x000fe20003fc5070 */
[----:B------:R3:W-:Y:S01]  /*2d10*/  LDGSTS.E [R21+0x10], desc[UR30][R2.64], P5 ;  /* 0x0001000002157fae */ /* 0x0007e2000a9a101e */
[----:B------:R-:W-:Y:S01]  /*2d20*/  ISETP.GE.AND P5, PT, R36, R25, PT ;  /* 0x000000192400720c */ /* 0x000fe20003fa6270 */
[----:B------:R-:W-:Y:S01]  /*2d30*/  IMAD.U32 R36, RZ, RZ, UR18 ;  /* 0x00000012ff247e24 */ /* 0x000fe2000f8e00ff */
[----:B------:R-:W-:Y:S01]  /*2d40*/  LEA.HI.X.SX32 R35, R19, R29, 0x2, P4 ;  /* 0x0000001d13237211 */ /* 0x000fe200020f16ff */
[----:B-1----:R-:W-:Y:S01]  /*2d50*/  IMAD.U32 R5, RZ, RZ, UR18 ;  /* 0x00000012ff057e24 */ /* 0x002fe2000f8e00ff */
[----:B------:R-:W-:Y:S01]  /*2d60*/  ISETP.GE.AND P4, PT, R31, R25, PT ;  /* 0x000000191f00720c */ /* 0x000fe20003f86270 */
[----:B------:R-:W-:Y:S01]  /*2d70*/  IMAD R36, R36, 0x2, R11 ;  /* 0x0000000224247824 */ /* 0x000fe200078e020b */
[----:B------:R-:W-:Y:S01]  /*2d80*/  SEL R4, R9, RZ, !P5 ;  /* 0x000000ff09047207 */ /* 0x000fe20006800000 */
[----:B------:R-:W-:Y:S01]  /*2d90*/  IMAD.WIDE R138, R139, 0x4, R2 ;  /* 0x000000048b8a7825 */ /* 0x000fe200078e0202 */
[----:B------:R-:W-:Y:S01]  /*2da0*/  SEL R6, R9, RZ, !P4 ;  /* 0x000000ff09067207 */ /* 0x000fe20006000000 */
[----:B------:R1:W-:Y:S01]  /*2db0*/  LDGSTS.E [R21+0x18], desc[UR30][R34.64], P3 ;  /* 0x0001800022157fae */ /* 0x0003e200099a101e */
[----:B------:R-:W-:Y:S01]  /*2dc0*/  ISETP.NE.U32.AND P4, PT, R4, RZ, PT ;  /* 0x000000ff0400720c */ /* 0x000fe20003f85070 */
[----:B------:R-:W-:Y:S01]  /*2dd0*/  IMAD R38, R5, 0x2, R36 ;  /* 0x0000000205267824 */ /* 0x000fe200078e0224 */
[----:B---3--:R-:W-:Y:S01]  /*2de0*/  LEA R2, P5, R18, R61, 0x2 ;  /* 0x0000003d12027211 */ /* 0x008fe200078a10ff */
[----:B------:R-:W-:Y:S01]  /*2df0*/  IMAD.WIDE R136, R137, 0x4, R34 ;  /* 0x0000000489887825 */ /* 0x000fe200078e0222 */
[----:B------:R-:W-:-:S02]  /*2e00*/  USHF.L.U32 UR7, UR19, 0x7, URZ ;  /* 0x0000000713077899 */ /* 0x000fc400080006ff */
[----:B------:R-:W-:Y:S01]  /*2e10*/  LEA.HI.X.SX32 R3, R18, R29, 0x2, P5 ;  /* 0x0000001d12037211 */ /* 0x000fe200028f16ff */
[----:B------:R-:W-:Y:S01]  /*2e20*/  IMAD R40, R7, 0x2, R38 ;  /* 0x0000000207287824 */ /* 0x000fe200078e0226 */
[----:B------:R-:W-:Y:S01]  /*2e30*/  ISETP.NE.U32.AND P5, PT, R6, RZ, PT ;  /* 0x000000ff0600720c */ /* 0x000fe20003fa5070 */
[----:B------:R-:W-:Y:S01]  /*2e40*/  IMAD.U32 R31, RZ, RZ, UR18 ;  /* 0x00000012ff1f7e24 */ /* 0x000fe2000f8e00ff */
[----:B------:R-:W-:Y:S01]  /*2e50*/  LEA R6, P3, R17, R61, 0x2 ;  /* 0x0000003d11067211 */ /* 0x000fe200078610ff */
[----:B------:R-:W-:Y:S01]  /*2e60*/  IMAD R42, R5, 0x2, R40 ;  /* 0x00000002052a7824 */ /* 0x000fe200078e0228 */
[----:B-1----:R-:W-:Y:S01]  /*2e70*/  LOP3.LUT R35, R28, 0x12, RZ, 0xfc, !PT ;  /* 0x000000121c237812 */ /* 0x002fe200078efcff */
[----:B------:R-:W-:Y:S01]  /*2e80*/  IMAD.U32 R135, RZ, RZ, UR5 ;  /* 0x00000005ff877e24 */ /* 0x000fe2000f8e00ff */
[----:B------:R1:W-:Y:S01]  /*2e90*/  LDGSTS.E [R21+0x20], desc[UR30][R2.64], P6 ;  /* 0x0002000002157fae */ /* 0x0003e2000b1a101e */
[----:B------:R-:W-:Y:S01]  /*2ea0*/  IMAD R44, R7, 0x2, R42 ;  /* 0x00000002072c7824 */ /* 0x000fe200078e022a */
[----:B------:R-:W-:Y:S01]  /*2eb0*/  LEA.HI.X.SX32 R7, R17, R29, 0x2, P3 ;  /* 0x0000001d11077211 */ /* 0x000fe200018f16ff */
[----:B------:R-:W-:Y:S01]  /*2ec0*/  IMAD.WIDE R134, R135, 0x4, R2 ;  /* 0x0000000487867825 */ /* 0x000fe200078e0202 */
[----:B------:R-:W-:-:S03]  /*2ed0*/  LEA R4, P3, R16, R61, 0x2 ;  /* 0x0000003d10047211 */ /* 0x000fc600078610ff */
[----:B------:R-:W-:Y:S01]  /*2ee0*/  IMAD R34, R5, 0x2, R44 ;  /* 0x0000000205227824 */ /* 0x000fe200078e022c */
[----:B------:R-:W-:Y:S01]  /*2ef0*/  LEA.HI.X.SX32 R5, R16, R29, 0x2, P3 ;  /* 0x0000001d10057211 */ /* 0x000fe200018f16ff */
[----:B------:R-:W-:Y:S01]  /*2f00*/  IMAD.WIDE R132, R133, 0x4, R6 ;  /* 0x0000000485847825 */ /* 0x000fe200078e0206 */
[----:B------:R-:W-:Y:S01]  /*2f10*/  ISETP.GE.AND P3, PT, R41, R25, PT ;  /* 0x000000192900720c */ /* 0x000fe20003f66270 */
[----:B------:R3:W-:Y:S01]  /*2f20*/  LDGSTS.E [R21+0x28], desc[UR30][R6.64], P2 ;  /* 0x0002800006157fae */ /* 0x0007e200091a101e */
[-C--:B-1----:R-:W-:Y:S01]  /*2f30*/  LEA R2, P6, R15, R61.reuse, 0x2 ;  /* 0x0000003d0f027211 */ /* 0x082fe200078c10ff */
[----:B------:R-:W-:Y:S01]  /*2f40*/  IMAD R70, R31, 0x2, R34 ;  /* 0x000000021f467824 */ /* 0x000fe200078e0222 */
[----:B------:R-:W-:Y:S01]  /*2f50*/  LEA R58, P2, R36, R61, 0x2 ;  /* 0x0000003d243a7211 */ /* 0x000fe200078410ff */
[----:B------:R-:W-:Y:S01]  /*2f60*/  IMAD.U32 R131, RZ, RZ, UR5 ;  /* 0x00000005ff837e24 */ /* 0x000fe2000f8e00ff */
[----:B------:R-:W-:Y:S01]  /*2f70*/  LEA.HI.X.SX32 R3, R15, R29, 0x2, P6 ;  /* 0x0000001d0f037211 */ /* 0x000fe200030f16ff */
[----:B------:R-:W-:Y:S01]  /*2f80*/  IMAD R72, R37, 0x2, R70 ;  /* 0x0000000225487824 */ /* 0x000fe200078e0246 */
[----:B------:R-:W-:Y:S01]  /*2f90*/  SEL R37, R9, RZ, !P3 ;  /* 0x000000ff09257207 */ /* 0x000fe20005800000 */
[----:B------:R-:W-:Y:S01]  /*2fa0*/  IMAD.WIDE R130, R131, 0x4, R4 ;  /* 0x0000000483827825 */ /* 0x000fe200078e0204 */
[----:B------:R-:W-:Y:S01]  /*2fb0*/  ISETP.GE.AND P3, PT, R35, R25, PT ;  /* 0x000000192300720c */ /* 0x000fe20003f66270 */
[----:B------:R1:W-:Y:S01]  /*2fc0*/  LDGSTS.E [R21+0x30], desc[UR30][R4.64], P4 ;  /* 0x0003000004157fae */ /* 0x0003e2000a1a101e */
[----:B------:R-:W-:Y:S01]  /*2fd0*/  ISETP.NE.U32.AND P6, PT, R37, RZ, PT ;  /* 0x000000ff2500720c */ /* 0x000fe20003fc5070 */
[----:B------:R-:W-:Y:S01]  /*2fe0*/  IMAD R74, R39, 0x2, R72 ;  /* 0x00000002274a7824 */ /* 0x000fe200078e0248 */
[----:B------:R-:W-:Y:S01]  /*2ff0*/  SEL R37, R9, RZ, !P3 ;  /* 0x000000ff09257207 */ /* 0x000fe20005800000 */
[----:B------:R-:W-:Y:S01]  /*3000*/  IMAD.U32 R35, RZ, RZ, UR18 ;  /* 0x00000012ff237e24 */ /* 0x000fe2000f8e00ff */
[----:B------:R4:W-:Y:S01]  /*3010*/  LDGSTS.E [R21+0x38], desc[UR30][R2.64], P5 ;  /* 0x0003800002157fae */ /* 0x0009e2000a9a101e */
[----:B------:R-:W-:Y:S01]  /*3020*/  IMAD R76, R31, 0x2, R74 ;  /* 0x000000021f4c7824 */ /* 0x000fe200078e024a */
[----:B------:R-:W-:Y:S01]  /*3030*/  ISETP.NE.U32.AND P3, PT, R37, RZ, PT ;  /* 0x000000ff2500720c */ /* 0x000fe20003f65070 */
[----:B---3--:R-:W-:Y:S01]  /*3040*/  IMAD.U32 R7, RZ, RZ, UR18 ;  /* 0x00000012ff077e24 */ /* 0x008fe2000f8e00ff */
[----:B------:R-:W-:Y:S01]  /*3050*/  LEA R56, P4, R38, R61, 0x2 ;  /* 0x0000003d26387211 */ /* 0x000fe200078810ff */
[----:B------:R-:W-:Y:S01]  /*3060*/  IMAD R78, R35, 0x2, R76 ;  /* 0x00000002234e7824 */ /* 0x000fe200078e024c */
[----:B------:R-:W-:Y:S01]  /*3070*/  LEA.HI.X.SX32 R59, R36, R29, 0x2, P2 ;  /* 0x0000001d243b7211 */ /* 0x000fe200010f16ff */
[----:B------:R-:W-:Y:S01]  /*3080*/  IMAD.U32 R37, RZ, RZ, UR18 ;  /* 0x00000012ff257e24 */ /* 0x000fe2000f8e00ff */
[----:B------:R-:W-:Y:S01]  /*3090*/  LEA R54, P2, R40, R61, 0x2 ;  /* 0x0000003d28367211 */ /* 0x000fe200078410ff */
[----:B------:R-:W-:Y:S01]  /*30a0*/  IMAD R80, R31, 0x2, R78 ;  /* 0x000000021f507824 */ /* 0x000fe200078e024e */
[----:B------:R-:W-:Y:S01]  /*30b0*/  LEA.HI.X.SX32 R57, R38, R29, 0x2, P4 ;  /* 0x0000001d26397211 */ /* 0x000fe200020f16ff */
[----:B-1----:R-:W-:Y:S01]  /*30c0*/  IMAD.U32 R5, RZ, RZ, UR18 ;  /* 0x00000012ff057e24 */ /* 0x002fe2000f8e00ff */
[----:B------:R-:W-:Y:S01]  /*30d0*/  LEA R52, P4, R42, R61, 0x2 ;  /* 0x0000003d2a347211 */ /* 0x000fe200078810ff */
[----:B------:R-:W-:Y:S01]  /*30e0*/  IMAD R82, R35, 0x2, R80 ;  /* 0x0000000223527824 */ /* 0x000fe200078e0250 */
[----:B------:R-:W-:Y:S01]  /*30f0*/  LEA.HI.X.SX32 R55, R40, R29, 0x2, P2 ;  /* 0x0000001d28377211 */ /* 0x000fe200010f16ff */
[----:B------:R-:W-:Y:S01]  /*3100*/  IMAD.U32 R129, RZ, RZ, UR5 ;  /* 0x00000005ff817e24 */ /* 0x000fe2000f8e00ff */
[----:B------:R-:W-:Y:S01]  /*3110*/  LEA R50, P2, R44, R61, 0x2 ;  /* 0x0000003d2c327211 */ /* 0x000fe200078410ff */
[----:B------:R-:W-:Y:S01]  /*3120*/  IMAD R84, R31, 0x2, R82 ;  /* 0x000000021f547824 */ /* 0x000fe200078e0252 */
[----:B------:R-:W-:Y:S01]  /*3130*/  LEA.HI.X.SX32 R53, R42, R29, 0x2, P4 ;  /* 0x0000001d2a357211 */ /* 0x000fe200020f16ff */
[----:B------:R-:W-:Y:S01]  /*3140*/  IMAD.U32 R41, RZ, RZ, UR18 ;  /* 0x00000012ff297e24 */ /* 0x000fe2000f8e00ff */
[----:B------:R-:W-:Y:S01]  /*3150*/  LEA R48, P4, R34, R61, 0x2 ;  /* 0x0000003d22307211 */ /* 0x000fe200078810ff */
[----:B------:R-:W-:Y:S01]  /*3160*/  IMAD R86, R35, 0x2, R84 ;  /* 0x0000000223567824 */ /* 0x000fe200078e0254 */
[----:B------:R-:W-:Y:S01]  /*3170*/  LEA.HI.X.SX32 R51, R44, R29, 0x2, P2 ;  /* 0x0000001d2c337211 */ /* 0x000fe200010f16ff */
[----:B------:R-:W-:Y:S01]  /*3180*/  IMAD.WIDE R128, R129, 0x4, R2 ;  /* 0x0000000481807825 */ /* 0x000fe200078e0202 */
[----:B------:R-:W-:-:S03]  /*3190*/  LEA R46, P2, R70, R61, 0x2 ;  /* 0x0000003d462e7211 */ /* 0x000fc600078410ff */
[----:B------:R-:W-:Y:S02]  /*31a0*/  IMAD R88, R31, 0x2, R86 ;  /* 0x000000021f587824 */ /* 0x000fe400078e0256 */
[----:B----4-:R-:W-:Y:S02]  /*31b0*/  IMAD.U32 R3, RZ, RZ, UR18 ;  /* 0x00000012ff037e24 */ /* 0x010fe4000f8e00ff */
[----:B------:R-:W-:Y:S02]  /*31c0*/  IMAD R90, R7, 0x2, R88 ;  /* 0x00000002075a7824 */ /* 0x000fe400078e0258 */
[----:B------:R-:W-:Y:S02]  /*31d0*/  IMAD.U32 R43, RZ, RZ, UR18 ;  /* 0x00000012ff2b7e24 */ /* 0x000fe4000f8e00ff */
[----:B------:R-:W-:Y:S02]  /*31e0*/  IMAD R92, R35, 0x2, R90 ;  /* 0x00000002235c7824 */ /* 0x000fe400078e025a */
[----:B------:R-:W-:-:S02]  /*31f0*/  IMAD.U32 R45, RZ, RZ, UR18 ;  /* 0x00000012ff2d7e24 */ /* 0x000fc4000f8e00ff */
[----:B------:R-:W-:Y:S02]  /*3200*/  IMAD R94, R31, 0x2, R92 ;  /* 0x000000021f5e7824 */ /* 0x000fe400078e025c */
[----:B------:R-:W-:Y:S02]  /*3210*/  IMAD.U32 R47, RZ, RZ, UR18 ;  /* 0x00000012ff2f7e24 */ /* 0x000fe4000f8e00ff */
        /* <DEDUP_REMOVED lines=27> */
[-C--:B------:R-:W-:Y:S01]  /*33d0*/  LEA.HI.X.SX32 R43, R74, R29.reuse, 0x2, P2 ;  /* 0x0000001d4a2b7211 */ /* 0x080fe200010f16ff */
[----:B------:R-:W-:Y:S01]  /*33e0*/  IMAD.U32 R89, RZ, RZ, UR18 ;  /* 0x00000012ff597e24 */ /* 0x000fe2000f8e00ff */
[----:B------:R-:W-:Y:S01]  /*33f0*/  LEA.HI.X.SX32 R45, R72, R29, 0x2, P4 ;  /* 0x0000001d482d7211 */ /* 0x000fe200020f16ff */
[----:B------:R-:W-:Y:S01]  /*3400*/  IMAD R70, R69, 0x2, R118 ;  /* 0x0000000245467824 */ /* 0x000fe200078e0276 */
[-C--:B------:R-:W-:Y:S01]  /*3410*/  LEA R40, P4, R76, R61.reuse, 0x2 ;  /* 0x0000003d4c287211 */ /* 0x080fe200078810ff */
        /* <DEDUP_REMOVED lines=50> */
[----:B------:R-:W-:Y:S01]  /*3740*/  IMAD.U32 R113, RZ, RZ, UR5 ;  /* 0x00000005ff717e24 */ /* 0x000fe2000f8e00ff */
[----:B------:R-:W-:Y:S01]  /*3750*/  LEA.HI.X.SX32 R155, R100, R29, 0x2, P4 ;  /* 0x0000001d649b7211 */ /* 0x000fe200020f16ff */
[----:B------:R-:W-:Y:S01]  /*3760*/  IMAD.U32 R107, RZ, RZ, UR5 ;  /* 0x00000005ff6b7e24 */ /* 0x000fe2000f8e00ff */
[----:B------:R-:W-:Y:S01]  /*3770*/  LEA R158, P4, R104, R61, 0x2 ;  /* 0x0000003d689e7211 */ /* 0x000fe200078810ff */
[----:B------:R-:W-:Y:S01]  /*3780*/  IMAD.U32 R103, RZ, RZ, UR5 ;  /* 0x00000005ff677e24 */ /* 0x000fe2000f8e00ff */
[----:B------:R-:W-:Y:S01]  /*3790*/  LEA.HI.X.SX32 R157, R102, R29, 0x2, P2 ;  /* 0x0000001d669d7211 */ /* 0x000fe200010f16ff */
[----:B------:R-:W-:Y:S01]  /*37a0*/  IMAD.U32 R101, RZ, RZ, UR5 ;  /* 0x00000005ff657e24 */ /* 0x000fe2000f8e00ff */
[----:B------:R-:W-:Y:S01]  /*37b0*/  LEA R160, P2, R106, R61, 0x2 ;  /* 0x0000003d6aa07211 */ /* 0x000fe200078410ff */
[----:B------:R-:W-:Y:S01]  /*37c0*/  IMAD.WIDE R102, R103, 0x4, R42 ;  /* 0x0000000467667825 */ /* 0x000fe200078e022a */
[----:B------:R-:W-:-:S02]  /*37d0*/  LEA.HI.X.SX32 R159, R104, R29, 0x2, P4 ;  /* 0x0000001d689f7211 */ /* 0x000fc400020f16ff */
[----:B------:R-:W-:Y:S01]  /*37e0*/  LEA R162, P4, R108, R61, 0x2 ;  /* 0x0000003d6ca27211 */ /* 0x000fe200078810ff */
[----:B--2---:R-:W-:Y:S01]  /*37f0*/  IMAD R248, R248, UR6, RZ ;  /* 0x00000006f8f87c24 */ /* 0x004fe2000f8e02ff */
[----:B------:R-:W-:Y:S01]  /*3800*/  LEA.HI.X.SX32 R161, R106, R29, 0x2, P2 ;  /* 0x0000001d6aa17211 */ /* 0x000fe200010f16ff */
[----:B------:R-:W-:Y:S01]  /*3810*/  IMAD.WIDE R106, R107, 0x4, R46 ;  /* 0x000000046b6a7825 */ /* 0x000fe200078e022e */
[----:B------:R-:W-:Y:S02]  /*3820*/  LEA R164, P2, R110, R61, 0x2 ;  /* 0x0000003d6ea47211 */ /* 0x000fe400078410ff */
[----:B------:R-:W-:Y:S01]  /*3830*/  LEA.HI.X.SX32 R163, R108, R29, 0x2, P4 ;  /* 0x0000001d6ca37211 */ /* 0x000fe200020f16ff */
[----:B------:R-:W-:Y:S01]  /*3840*/  IMAD.WIDE R100, R101, 0x4, R40 ;  /* 0x0000000465647825 */ /* 0x000fe200078e0228 */
[----:B------:R-:W-:Y:S02]  /*3850*/  LEA R166, P4, R112, R61, 0x2 ;  /* 0x0000003d70a67211 */ /* 0x000fe400078810ff */
[----:B------:R-:W-:Y:S01]  /*3860*/  LEA.HI.X.SX32 R165, R110, R29, 0x2, P2 ;  /* 0x0000001d6ea57211 */ /* 0x000fe200010f16ff */
[----:B------:R-:W-:Y:S01]  /*3870*/  IMAD R244, R244, UR6, RZ ;  /* 0x00000006f4f47c24 */ /* 0x000fe2000f8e02ff */
[----:B------:R-:W-:Y:S01]  /*3880*/  LEA R168, P2, R114, R61, 0x2 ;  /* 0x0000003d72a87211 */ /* 0x000fe200078410ff */
[----:B------:R-:W-:Y:S01]  /*3890*/  IMAD.U32 R97, RZ, RZ, UR5 ;  /* 0x00000005ff617e24 */ /* 0x000fe2000f8e00ff */
[----:B------:R-:W-:Y:S01]  /*38a0*/  LEA.HI.X.SX32 R167, R112, R29, 0x2, P4 ;  /* 0x0000001d70a77211 */ /* 0x000fe200020f16ff */
[----:B------:R-:W-:Y:S01]  /*38b0*/  IMAD.WIDE R112, R113, 0x4, R52 ;  /* 0x0000000471707825 */ /* 0x000fe200078e0234 */
[----:B------:R-:W-:-:S02]  /*38c0*/  LEA R170, P4, R116, R61, 0x2 ;  /* 0x0000003d74aa7211 */ /* 0x000fc400078810ff */
[----:B------:R-:W-:Y:S01]  /*38d0*/  LEA.HI.X.SX32 R169, R114, R29, 0x2, P2 ;  /* 0x0000001d72a97211 */ /* 0x000fe200010f16ff */
[----:B------:R-:W-:Y:S01]  /*38e0*/  IMAD.WIDE R114, R115, 0x4, R54 ;  /* 0x0000000473727825 */ /* 0x000fe200078e0236 */
[----:B------:R-:W-:Y:S02]  /*38f0*/  LEA R172, P2, R118, R61, 0x2 ;  /* 0x0000003d76ac7211 */ /* 0x000fe400078410ff */
[----:B------:R-:W-:Y:S01]  /*3900*/  LEA.HI.X.SX32 R171, R116, R29, 0x2, P4 ;  /* 0x0000001d74ab7211 */ /* 0x000fe200020f16ff */
[----:B------:R-:W-:Y:S01]  /*3910*/  IMAD R247, R247, UR6, RZ ;  /* 0x00000006f7f77c24 */ /* 0x000fe2000f8e02ff */
[----:B------:R-:W-:Y:S01]  /*3920*/  LEA R174, P4, R70, R61, 0x2 ;  /* 0x0000003d46ae7211 */ /* 0x000fe200078810ff */
[----:B------:R-:W-:Y:S01]  /*3930*/  IMAD.WIDE R96, R97, 0x4, R36 ;  /* 0x0000000461607825 */ /* 0x000fe200078e0224 */
[----:B------:R-:W-:Y:S02]  /*3940*/  LEA.HI.X.SX32 R173, R118, R29, 0x2, P2 ;  /* 0x0000001d76ad7211 */ /* 0x000fe400010f16ff */
[----:B------:R-:W-:Y:S01]  /*3950*/  LEA R176, P2, R72, R61, 0x2 ;  /* 0x0000003d48b07211 */ /* 0x000fe200078410ff */
[----:B------:R-:W-:Y:S01]  /*3960*/  IMAD.WIDE R118, R119, 0x4, R58 ;  /* 0x0000000477767825 */ /* 0x000fe200078e023a */
[----:B------:R-:W-:-:S02]  /*3970*/  LEA.HI.X.SX32 R175, R70, R29, 0x2, P4 ;  /* 0x0000001d46af7211 */ /* 0x000fc400020f16ff */
[----:B------:R-:W-:Y:S01]  /*3980*/  LEA R178, P4, R74, R61, 0x2 ;  /* 0x0000003d4ab27211 */ /* 0x000fe200078810ff */
[----:B------:R-:W-:Y:S01]  /*3990*/  IMAD R70, R67, 0x2, R68 ;  /* 0x0000000243467824 */ /* 0x000fe200078e0244 */
[----:B------:R-:W-:Y:S01]  /*39a0*/  LEA.HI.X.SX32 R177, R72, R29, 0x2, P2 ;  /* 0x0000001d48b17211 */ /* 0x000fe200010f16ff */
[----:B------:R-:W-:Y:S01]  /*39b0*/  IMAD R240, R240, UR6, RZ ;  /* 0x00000006f0f07c24 */ /* 0x000fe2000f8e02ff */
        /* <DEDUP_REMOVED lines=29> */
[----:B------:R-:W-:Y:S01]  /*3b90*/  IMAD R224, R224, UR6, RZ ;  /* 0x00000006e0e07c24 */ /* 0x000fe2000f8e02ff */
        /* <DEDUP_REMOVED lines=10> */
[----:B------:R-:W-:Y:S01]  /*3c40*/  IMAD.WIDE R90, R90, 0x4, R2 ;  /* 0x000000045a5a7825 */ /* 0x000fe200078e0202 */
[----:B------:R-:W-:Y:S02]  /*3c50*/  LEA.HI.X.SX32 R199, R68, R29, 0x2, P4 ;  /* 0x0000001d44c77211 */ /* 0x000fe400020f16ff */
[----:B------:R-:W-:Y:S01]  /*3c60*/  LEA R202, P4, R66, R61, 0x2 ;  /* 0x0000003d42ca7211 */ /* 0x000fe200078810ff */
[----:B------:R-:W-:Y:S01]  /*3c70*/  IMAD R68, R31, 0x2, R60 ;  /* 0x000000021f447824 */ /* 0x000fe200078e023c */
[----:B------:R-:W-:Y:S01]  /*3c80*/  LEA.HI.X.SX32 R201, R70, R29, 0x2, P2 ;  /* 0x0000001d46c97211 */ /* 0x000fe200010f16ff */
[----:B------:R-:W-:Y:S01]  /*3c90*/  IMAD R10, R10, UR6, RZ ;  /* 0x000000060a0a7c24 */ /* 0x000fe2000f8e02ff */
[----:B------:R-:W-:Y:S01]  /*3ca0*/  LEA R204, P2, R72, R61, 0x2 ;  /* 0x0000003d48cc7211 */ /* 0x000fe200078410ff */
[----:B------:R-:W-:Y:S01]  /*3cb0*/  IMAD R246, R246, UR6, RZ ;  /* 0x00000006f6f67c24 */ /* 0x000fe2000f8e02ff */
[----:B------:R-:W-:Y:S01]  /*3cc0*/  LEA.HI.X.SX32 R203, R66, R29, 0x2, P4 ;  /* 0x0000001d42cb7211 */ /* 0x000fe200020f16ff */
[----:B------:R-:W-:Y:S01]  /*3cd0*/  IMAD R243, R243, UR6, RZ ;  /* 0x00000006f3f37c24 */ /* 0x000fe2000f8e02ff */
[----:B------:R-:W-:Y:S01]  /*3ce0*/  LEA R206, P4, R64, R61, 0x2 ;  /* 0x0000003d40ce7211 */ /* 0x000fe200078810ff */
[----:B------:R-:W-:Y:S01]  /*3cf0*/  IMAD R239, R239, UR6, RZ ;  /* 0x00000006efef7c24 */ /* 0x000fe2000f8e02ff */
[----:B------:R-:W-:Y:S01]  /*3d00*/  LEA.HI.X.SX32 R205, R72, R29, 0x2, P2 ;  /* 0x0000001d48cd7211 */ /* 0x000fe200010f16ff */
[----:B------:R-:W-:Y:S01]  /*3d10*/  IMAD.U32 R72, RZ, RZ, UR7 ;  /* 0x00000007ff487e24 */ /* 0x000fe2000f8e00ff */
[----:B------:R-:W-:Y:S01]  /*3d20*/  LEA R208, P2, R74, R61, 0x2 ;  /* 0x0000003d4ad07211 */ /* 0x000fe200078410ff */
[----:B------:R-:W-:Y:S01]  /*3d30*/  IMAD R235, R235, UR6, RZ ;  /* 0x00000006ebeb7c24 */ /* 0x000fe2000f8e02ff */
[----:B------:R-:W-:Y:S01]  /*3d40*/  LEA.HI.X.SX32 R207, R64, R29, 0x2, P4 ;  /* 0x0000001d40cf7211 */ /* 0x000fe200020f16ff */
[----:B------:R-:W-:Y:S01]  /*3d50*/  IMAD R231, R231, UR6, RZ ;  /* 0x00000006e7e77c24 */ /* 0x000fe2000f8e02ff */
        /* <DEDUP_REMOVED lines=8> */
[-C--:B------:R-:W-:Y:S01]  /*3de0*/  LEA R64, P4, R13, R61.reuse, 0x2 ;  /* 0x0000003d0d407211 */ /* 0x080fe200078810ff */
[----:B------:R-:W-:Y:S01]  /*3df0*/  IMAD R8, R8, UR6, RZ ;  /* 0x0000000608087c24 */ /* 0x000fe2000f8e02ff */
[----:B------:R-:W-:Y:S01]  /*3e00*/  LEA R212, P5, R60, R61, 0x2 ;  /* 0x0000003d3cd47211 */ /* 0x000fe200078a10ff */
[----:B------:R-:W-:Y:S01]  /*3e10*/  IMAD.U32 R117, RZ, RZ, UR5 ;  /* 0x00000005ff757e24 */ /* 0x000fe2000f8e00ff */
[----:B------:R-:W-:Y:S01]  /*3e20*/  LEA.HI.X.SX32 R67, R14, R29, 0x2, P2 ;  /* 0x0000001d0e437211 */ /* 0x000fe200010f16ff */
[----:B------:R-:W-:Y:S01]  /*3e30*/  IMAD R245, R245, UR6, RZ ;  /* 0x00000006f5f57c24 */ /* 0x000fe2000f8e02ff */
[----:B------:R-:W-:Y:S01]  /*3e40*/  LEA R62, P2, R12, R61, 0x2 ;  /* 0x0000003d0c3e7211 */ /* 0x000fe200078410ff */
[----:B------:R-:W-:Y:S01]  /*3e50*/  IMAD.WIDE R116, R117, 0x4, R56 ;  /* 0x0000000475747825 */ /* 0x000fe200078e0238 */
[-C--:B------:R-:W-:Y:S01]  /*3e60*/  LEA.HI.X.SX32 R65, R13, R29.reuse, 0x2, P4 ;  /* 0x0000001d0d417211 */ /* 0x080fe200020f16ff */
[----:B------:R-:W-:Y:S01]  /*3e70*/  LDGSTS.E [R21+0x40], desc[UR30][R66.64], P6 ;  /* 0x0004000042157fae */ /* 0x000fe2000b1a101e */
[----:B------:R-:W-:Y:S01]  /*3e80*/  LEA.HI.X.SX32 R213, R60, R29, 0x2, P5 ;  /* 0x0000001d3cd57211 */ /* 0x000fe200028f16ff */
[----:B------:R-:W-:Y:S01]  /*3e90*/  IMAD.WIDE R126, R127, 0x4, R66 ;  /* 0x000000047f7e7825 */ /* 0x000fe200078e0242 */
[----:B------:R-:W-:Y:S01]  /*3ea0*/  ISETP.GE.AND P4, PT, R95, R25, PT ;  /* 0x000000195f00720c */ /* 0x000fe20003f86270 */
[----:B------:R-:W-:Y:S01]  /*3eb0*/  LDGSTS.E [R21+0x48], desc[UR30][R64.64], P3 ;  /* 0x0004800040157fae */ /* 0x000fe200099a101e */
[----:B------:R-:W-:Y:S01]  /*3ec0*/  LOP3.LUT R60, R28, 0x18, RZ, 0xfc, !PT ;  /* 0x000000181c3c7812 */ /* 0x000fe200078efcff */
[----:B------:R-:W-:Y:S01]  /*3ed0*/  IMAD.WIDE R124, R125, 0x4, R64 ;  /* 0x000000047d7c7825 */ /* 0x000fe200078e0240 */
[----:B------:R-:W-:-:S02]  /*3ee0*/  LEA.HI.X.SX32 R63, R12, R29, 0x2, P2 ;  /* 0x0000001d0c3f7211 */ /* 0x000fc400010f16ff */
[----:B------:R-:W-:Y:S01]  /*3ef0*/  LEA R214, P5, R68, R61, 0x2 ;  /* 0x0000003d44d67211 */ /* 0x000fe200078a10ff */
[----:B------:R-:W-:Y:S01]  /*3f00*/  IMAD.U32 R95, RZ, RZ, UR5 ;  /* 0x00000005ff5f7e24 */ /* 0x000fe2000f8e00ff */
[-C--:B------:R-:W-:Y:S01]  /*3f10*/  ISETP.GE.AND P2, PT, R93, R25.reuse, PT ;  /* 0x000000195d00720c */ /* 0x080fe20003f46270 */
[----:B------:R-:W-:Y:S01]  /*3f20*/  IMAD.U32 R93, RZ, RZ, UR5 ;  /* 0x00000005ff5d7e24 */ /* 0x000fe2000f8e00ff */
[----:B------:R-:W-:Y:S01]  /*3f30*/  SEL R31, R9, RZ, !P4 ;  /* 0x000000ff091f7207 */ /* 0x000fe20006000000 */
[----:B------:R-:W-:Y:S01]  /*3f40*/  IMAD.WIDE R94, R95, 0x4, R6 ;  /* 0x000000045f5e7825 */ /* 0x000fe200078e0206 */
[----:B------:R-:W-:Y:S02]  /*3f50*/  ISETP.GE.AND P4, PT, R60, R25, PT ;  /* 0x000000193c00720c */ /* 0x000fe40003f86270 */
[----:B------:R-:W-:Y:S01]  /*3f60*/  LEA.HI.X.SX32 R215, R68, R29, 0x2, P5 ;  /* 0x0000001d44d77211 */ /* 0x000fe200028f16ff */
[----:B------:R-:W-:Y:S01]  /*3f70*/  IMAD.WIDE R92, R93, 0x4, R4 ;  /* 0x000000045d5c7825 */ /* 0x000fe200078e0204 */
[----:B------:R-:W-:-:S02]  /*3f80*/  SEL R68, R9, RZ, !P2 ;  /* 0x000000ff09447207 */ /* 0x000fc40005000000 */
[----:B------:R-:W-:Y:S01]  /*3f90*/  LEA R60, P5, R11, R61, 0x2 ;  /* 0x0000003d0b3c7211 */ /* 0x000fe200078a10ff */
[----:B------:R-:W-:Y:S01]  /*3fa0*/  IMAD.WIDE R122, R123, 0x4, R62 ;  /* 0x000000047b7a7825 */ /* 0x000fe200078e023e */
[----:B------:R-:W-:Y:S02]  /*3fb0*/  ISETP.NE.U32.AND P2, PT, R31, RZ, PT ;  /* 0x000000ff1f00720c */ /* 0x000fe40003f45070 */
[----:B------:R-:W-:Y:S01]  /*3fc0*/  SEL R31, R9, RZ, !P4 ;  /* 0x000000ff091f7207 */ /* 0x000fe20006000000 */
[----:B------:R-:W-:Y:S01]  /*3fd0*/  IMAD R242, R242, UR6, RZ ;  /* 0x00000006f2f27c24 */ /* 0x000fe2000f8e02ff */
[C---:B------:R-:W-:Y:S01]  /*3fe0*/  LOP3.LUT R70, R28.reuse, 0x1a, RZ, 0xfc, !PT ;  /* 0x0000001a1c467812 */ /* 0x040fe200078efcff */
[----:B------:R-:W-:Y:S01]  /*3ff0*/  IMAD R241, R241, UR6, RZ ;  /* 0x00000006f1f17c24 */ /* 0x000fe2000f8e02ff */
[----:B------:R-:W-:Y:S01]  /*4000*/  LOP3.LUT R69, R28, 0x1c, RZ, 0xfc, !PT ;  /* 0x0000001c1c457812 */ /* 0x000fe200078efcff */
[----:B------:R-:W-:Y:S01]  /*4010*/  IMAD R238, R238, UR6, RZ ;  /* 0x00000006eeee7c24 */ /* 0x000fe2000f8e02ff */
[----:B------:R-:W-:Y:S01]  /*4020*/  LEA.HI.X.SX32 R61, R11, R29, 0x2, P5 ;  /* 0x0000001d0b3d7211 */ /* 0x000fe200028f16ff */
[----:B------:R-:W-:Y:S01]  /*4030*/  IMAD R234, R234, UR6, RZ ;  /* 0x00000006eaea7c24 */ /* 0x000fe2000f8e02ff */
[----:B------:R-:W-:Y:S01]  /*4040*/  ISETP.NE.U32.AND P4, PT, R68, RZ, PT ;  /* 0x000000ff4400720c */ /* 0x000fe20003f85070 */
[----:B------:R-:W-:Y:S01]  /*4050*/  IMAD.U32 R68, RZ, RZ, UR7 ;  /* 0x00000007ff447e24 */ /* 0x000fe2000f8e00ff */
[----:B------:R-:W-:Y:S01]  /*4060*/  ISETP.NE.U32.AND P5, PT, R31, RZ, PT ;  /* 0x000000ff1f00720c */ /* 0x000fe20003fa5070 */
[----:B------:R1:W-:Y:S01]  /*4070*/  LDGSTS.E [R21+0x50], desc[UR30][R62.64], P2 ;  /* 0x000500003e157fae */ /* 0x0003e200091a101e */
[-C--:B------:R-:W-:Y:S01]  /*4080*/  ISETP.GE.AND P6, PT, R70, R25.reuse, PT ;  /* 0x000000194600720c */ /* 0x080fe20003fc6270 */
[----:B------:R-:W-:Y:S01]  /*4090*/  IMAD.U32 R70, RZ, RZ, UR7 ;  /* 0x00000007ff467e24 */ /* 0x000fe2000f8e00ff */
[----:B------:R-:W-:Y:S01]  /*40a0*/  LOP3.LUT R31, R28, 0x1e, RZ, 0xfc, !PT ;  /* 0x0000001e1c1f7812 */ /* 0x000fe200078efcff */
[----:B------:R-:W-:Y:S01]  /*40b0*/  IMAD.WIDE R120, R121, 0x4, R60 ;  /* 0x0000000479787825 */ /* 0x000fe200078e023c */
[----:B------:R-:W-:-:S02]  /*40c0*/  ISETP.GE.AND P3, PT, R69, R25, PT ;  /* 0x000000194500720c */ /* 0x000fc40003f66270 */
[----:B------:R-:W-:Y:S01]  /*40d0*/  SEL R29, R9, RZ, !P6 ;  /* 0x000000ff091d7207 */ /* 0x000fe20007000000 */
[----:B------:R-:W-:Y:S01]  /*40e0*/  IMAD.U32 R111, RZ, RZ, UR5 ;  /* 0x00000005ff6f7e24 */ /* 0x000fe2000f8e00ff */
[----:B------:R-:W-:Y:S01]  /*40f0*/  ISETP.GE.AND P6, PT, R31, R25, PT ;  /* 0x000000191f00720c */ /* 0x000fe20003fc6270 */
[----:B------:R2:W-:Y:S01]  /*4100*/  LDGSTS.E [R21+0x58], desc[UR30][R60.64], P4 ;  /* 0x000580003c157fae */ /* 0x0005e2000a1a101e */
[----:B------:R-:W-:Y:S01]  /*4110*/  SEL R31, R9, RZ, !P3 ;  /* 0x000000ff091f7207 */ /* 0x000fe20005800000 */
[----:B-1----:R-:W-:Y:S01]  /*4120*/  IMAD.U32 R62, RZ, RZ, UR7 ;  /* 0x00000007ff3e7e24 */ /* 0x002fe2000f8e00ff */
[----:B------:R-:W-:Y:S01]  /*4130*/  ISETP.NE.U32.AND P3, PT, R29, RZ, PT ;  /* 0x000000ff1d00720c */ /* 0x000fe20003f65070 */
[----:B------:R1:W-:Y:S01]  /*4140*/  LDGSTS.E [R21+0x60], desc[UR30][R58.64], P5 ;  /* 0x000600003a157fae */ /* 0x0003e2000a9a101e */
[----:B------:R-:W-:Y:S01]  /*4150*/  SEL R29, R9, RZ, !P6 ;  /* 0x000000ff091d7207 */ /* 0x000fe20007000000 */
[----:B------:R-:W-:Y:S01]  /*4160*/  IMAD.U32 R109, RZ, RZ, UR5 ;  /* 0x00000005ff6d7e24 */ /* 0x000fe2000f8e00ff */
[----:B------:R-:W-:Y:S01]  /*4170*/  ISETP.NE.U32.AND P6, PT, R31, RZ, PT ;  /* 0x000000ff1f00720c */ /* 0x000fe20003fc5070 */
[----:B------:R-:W-:Y:S01]  /*4180*/  IMAD R230, R230, UR6, RZ ;  /* 0x00000006e6e67c24 */ /* 0x000fe2000f8e02ff */
[C---:B------:R-:W-:Y:S01]  /*4190*/  LOP3.LUT R66, R28.reuse, 0x20, RZ, 0xfc, !PT ;  /* 0x000000201c427812 */ /* 0x040fe200078efcff */
[----:B------:R-:W-:Y:S01]  /*41a0*/  IMAD.WIDE R110, R111, 0x4, R50 ;  /* 0x000000046f6e7825 */ /* 0x000fe200078e0232 */
[----:B------:R-:W-:-:S02]  /*41b0*/  LOP3.LUT R65, R28, 0x22, RZ, 0xfc, !PT ;  /* 0x000000221c417812 */ /* 0x000fc400078efcff */
[----:B------:R-:W-:Y:S01]  /*41c0*/  ISETP.NE.U32.AND P2, PT, R29, RZ, PT ;  /* 0x000000ff1d00720c */ /* 0x000fe20003f45070 */
[----:B--2---:R-:W-:Y:S01]  /*41d0*/  IMAD.U32 R60, RZ, RZ, UR7 ;  /* 0x00000007ff3c7e24 */ /* 0x004fe2000f8e00ff */
[-C--:B------:R-:W-:Y:S01]  /*41e0*/  ISETP.GE.AND P4, PT, R66, R25.reuse, PT ;  /* 0x000000194200720c */ /* 0x080fe20003f86270 */
[----:B------:R2:W-:Y:S01]  /*41f0*/  LDGSTS.E [R21+0x68], desc[UR30][R56.64], P3 ;  /* 0x0006800038157fae */ /* 0x0005e200099a101e */
[----:B------:R-:W-:Y:S01]  /*4200*/  LOP3.LUT R64, R28, 0x24, RZ, 0xfc, !PT ;  /* 0x000000241c407812 */ /* 0x000fe200078efcff */
[----:B------:R-:W-:Y:S01]  /*4210*/  IMAD.U32 R66, RZ, RZ, UR7 ;  /* 0x00000007ff427e24 */ /* 0x000fe2000f8e00ff */
[-C--:B------:R-:W-:Y:S01]  /*4220*/  ISETP.GE.AND P5, PT, R65, R25.reuse, PT ;  /* 0x000000194100720c */ /* 0x080fe20003fa6270 */
[----:B------:R3:W-:Y:S01]  /*4230*/  LDGSTS.E [R21+0x70], desc[UR30][R54.64], P6 ;  /* 0x0007000036157fae */ /* 0x0007e2000b1a101e */
[----:B------:R-:W-:Y:S01]  /*4240*/  SEL R29, R9, RZ, !P4 ;  /* 0x000000ff091d7207 */ /* 0x000fe20006000000 */
[----:B------:R-:W-:Y:S01]  /*4250*/  IMAD.WIDE R108, R109, 0x4, R48 ;  /* 0x000000046d6c7825 */ /* 0x000fe200078e0230 */
[----:B------:R-:W-:-:S02]  /*4260*/  ISETP.GE.AND P4, PT, R64, R25, PT ;  /* 0x000000194000720c */ /* 0x000fc40003f86270 */
[----:B------:R-:W-:Y:S01]  /*4270*/  SEL R31, R9, RZ, !P5 ;  /* 0x000000ff091f7207 */ /* 0x000fe20006800000 */
[----:B------:R-:W-:Y:S01]  /*4280*/  LDGSTS.E [R21+0x78], desc[UR30][R52.64], P2 ;  /* 0x0007800034157fae */ /* 0x000fe200091a101e */
[----:B-1----:R-:W-:Y:S01]  /*4290*/  LOP3.LUT R59, R28, 0x26, RZ, 0xfc, !PT ;  /* 0x000000261c3b7812 */ /* 0x002fe200078efcff */
[----:B------:R-:W-:Y:S01]  /*42a0*/  IMAD.U32 R64, RZ, RZ, UR7 ;  /* 0x00000007ff407e24 */ /* 0x000fe2000f8e00ff */
[----:B------:R-:W-:Y:S01]  /*42b0*/  ISETP.NE.U32.AND P5, PT, R29, RZ, PT ;  /* 0x000000ff1d00720c */ /* 0x000fe20003fa5070 */
[----:B--2---:R-:W-:Y:S01]  /*42c0*/  IMAD.U32 R56, RZ, RZ, UR7 ;  /* 0x00000007ff387e24 */ /* 0x004fe2000f8e00ff */
[----:B------:R-:W-:Y:S01]  /*42d0*/  SEL R29, R9, RZ, !P4 ;  /* 0x000000ff091d7207 */ /* 0x000fe20006000000 */
[----:B------:R-:W-:Y:S01]  /*42e0*/  IMAD R226, R226, UR6, RZ ;  /* 0x00000006e2e27c24 */ /* 0x000fe2000f8e02ff */
[----:B------:R-:W-:Y:S01]  /*42f0*/  LOP3.LUT R58, R28, 0x28, RZ, 0xfc, !PT ;  /* 0x000000281c3a7812 */ /* 0x000fe200078efcff */
[----:B------:R-:W-:Y:S01]  /*4300*/  IMAD.U32 R105, RZ, RZ, UR5 ;  /* 0x00000005ff697e24 */ /* 0x000fe2000f8e00ff */
[----:B------:R-:W-:Y:S01]  /*4310*/  ISETP.NE.U32.AND P3, PT, R31, RZ, PT ;  /* 0x000000ff1f00720c */ /* 0x000fe20003f65070 */
[----:B------:R-:W-:Y:S01]  /*4320*/  IMAD R236, R236, UR6, RZ ;  /* 0x00000006ecec7c24 */ /* 0x000fe2000f8e02ff */
[----:B------:R-:W-:Y:S01]  /*4330*/  ISETP.GE.AND P6, PT, R59, R25, PT ;  /* 0x000000193b00720c */ /* 0x000fe20003fc6270 */
[----:B------:R-:W-:Y:S01]  /*4340*/  IMAD.WIDE R104, R105, 0x4, R44 ;  /* 0x0000000469687825 */ /* 0x000fe200078e022c */
[----:B------:R-:W-:-:S02]  /*4350*/  LOP3.LUT R31, R28, 0x2a, RZ, 0xfc, !PT ;  /* 0x0000002a1c1f7812 */ /* 0x000fc400078efcff */
[----:B------:R-:W-:Y:S01]  /*4360*/  ISETP.NE.U32.AND P4, PT, R29, RZ, PT ;  /* 0x000000ff1d00720c */ /* 0x000fe20003f85070 */
[----:B------:R1:W-:Y:S01]  /*4370*/  LDGSTS.E [R21+0x80], desc[UR30][R50.64], P5 ;  /* 0x0008000032157fae */ /* 0x0003e2000a9a101e */
[-C--:B------:R-:W-:Y:S01]  /*4380*/  ISETP.GE.AND P2, PT, R58, R25.reuse, PT ;  /* 0x000000193a00720c */ /* 0x080fe20003f46270 */
[----:B------:R-:W-:Y:S01]  /*4390*/  IMAD.U32 R58, RZ, RZ, UR7 ;  /* 0x00000007ff3a7e24 */ /* 0x000fe2000f8e00ff */
[----:B------:R-:W-:Y:S01]  /*43a0*/  SEL R29, R9, RZ, !P6 ;  /* 0x000000ff091d7207 */ /* 0x000fe20007000000 */
[----:B------:R-:W-:Y:S01]  /*43b0*/  IMAD R233, R233, UR6, RZ ;  /* 0x00000006e9e97c24 */ /* 0x000fe2000f8e02ff */
[-C--:B------:R-:W-:Y:S01]  /*43c0*/  ISETP.GE.AND P6, PT, R31, R25.reuse, PT ;  /* 0x000000191f00720c */ /* 0x080fe20003fc6270 */
[----:B------:R2:W-:Y:S01]  /*43d0*/  LDGSTS.E [R21+0x88], desc[UR30][R48.64], P3 ;  /* 0x0008800030157fae */ /* 0x0005e200099a101e */
[----:B------:R-:W-:Y:S01]  /*43e0*/  SEL R31, R9, RZ, !P2 ;  /* 0x000000ff091f7207 */ /* 0x000fe20005000000 */
[----:B------:R-:W-:Y:S01]  /*43f0*/  IMAD R229, R229, UR6, RZ ;  /* 0x00000006e5e57c24 */ /* 0x000fe2000f8e02ff */
[----:B------:R-:W-:Y:S01]  /*4400*/  ISETP.NE.U32.AND P2, PT, R29, RZ, PT ;  /* 0x000000ff1d00720c */ /* 0x000fe20003f45070 */
[----:B------:R-:W-:Y:S01]  /*4410*/  IMAD R225, R225, UR6, RZ ;  /* 0x00000006e1e17c24 */ /* 0x000fe2000f8e02ff */
[----:B------:R-:W-:Y:S01]  /*4420*/  SEL R29, R9, RZ, !P6 ;  /* 0x000000ff091d7207 */ /* 0x000fe20007000000 */
[----:B------:R-:W-:Y:S01]  /*4430*/  LDGSTS.E [R21+0x90], desc[UR30][R46.64], P4 ;  /* 0x000900002e157fae */ /* 0x000fe2000a1a101e */
[C---:B---3--:R-:W-:Y:S01]  /*4440*/  LOP3.LUT R54, R28.reuse, 0x2c, RZ, 0xfc, !PT ;  /* 0x0000002c1c367812 */ /* 0x048fe200078efcff */
[----:B-1----:R-:W-:Y:S01]  /*4450*/  IMAD.U32 R50, RZ, RZ, UR7 ;  /* 0x00000007ff327e24 */ /* 0x002fe2000f8e00ff */
[----:B------:R-:W-:Y:S01]  /*4460*/  ISETP.NE.U32.AND P5, PT, R31, RZ, PT ;  /* 0x000000ff1f00720c */ /* 0x000fe20003fa5070 */
[----:B------:R-:W-:Y:S01]  /*4470*/  IMAD.U32 R99, RZ, RZ, UR5 ;  /* 0x00000005ff637e24 */ /* 0x000fe2000f8e00ff */
[----:B------:R-:W-:Y:S01]  /*4480*/  ISETP.NE.U32.AND P6, PT, R29, RZ, PT ;  /* 0x000000ff1d00720c */ /* 0x000fe20003fc5070 */
[----:B--2---:R-:W-:Y:S01]  /*4490*/  IMAD.U32 R48, RZ, RZ, UR7 ;  /* 0x00000007ff307e24 */ /* 0x004fe2000f8e00ff */
[----:B------:R-:W-:Y:S01]  /*44a0*/  LOP3.LUT R53, R28, 0x2e, RZ, 0xfc, !PT ;  /* 0x0000002e1c357812 */ /* 0x000fe200078efcff */
[----:B------:R-:W-:Y:S01]  /*44b0*/  IMAD.WIDE R98, R99, 0x4, R38 ;  /* 0x0000000463627825 */ /* 0x000fe200078e0226 */
[-C--:B------:R-:W-:Y:S01]  /*44c0*/  ISETP.GE.AND P3, PT, R54, R25.reuse, PT ;  /* 0x000000193600720c */ /* 0x080fe20003f66270 */
[----:B------:R1:W-:Y:S01]  /*44d0*/  LDGSTS.E [R21+0x98], desc[UR30][R44.64], P2 ;  /* 0x000980002c157fae */ /* 0x0003e200091a101e */
[----:B------:R-:W-:Y:S01]  /*44e0*/  LOP3.LUT R52, R28, 0x30, RZ, 0xfc, !PT ;  /* 0x000000301c347812 */ /* 0x000fe200078efcff */
[----:B------:R-:W-:Y:S01]  /*44f0*/  IMAD.U32 R54, RZ, RZ, UR7 ;  /* 0x00000007ff367e24 */ /* 0x000fe2000f8e00ff */
[-C--:B------:R-:W-:Y:S01]  /*4500*/  ISETP.GE.AND P4, PT, R53, R25.reuse, PT ;  /* 0x000000193500720c */ /* 0x080fe20003f86270 */
[----:B------:R-:W-:Y:S01]  /*4510*/  IMAD.U32 R249, RZ, RZ, UR7 ;  /* 0x00000007fff97e24 */ /* 0x000fe2000f8e00ff */
[C---:B------:R-:W-:Y:S01]  /*4520*/  SEL R29, R9.reuse, RZ, !P3 ;  /* 0x000000ff091d7207 */ /* 0x040fe20005800000 */
[----:B------:R-:W-:Y:S01]  /*4530*/  LDGSTS.E [R21+0xa0], desc[UR30][R42.64], P5 ;  /* 0x000a00002a157fae */ /* 0x000fe2000a9a101e */
[----:B------:R-:W-:Y:S01]  /*4540*/  ISETP.GE.AND P3, PT, R52, R25, PT ;  /* 0x000000193400720c */ /* 0x000fe20003f66270 */
[----:B------:R-:W-:Y:S01]  /*4550*/  IMAD.U32 R52, RZ, RZ, UR7 ;  /* 0x00000007ff347e24 */ /* 0x000fe2000f8e00ff */
[----:B------:R-:W-:Y:S01]  /*4560*/  SEL R31, R9, RZ, !P4 ;  /* 0x000000ff091f7207 */ /* 0x000fe20006000000 */
[----:B------:R-:W-:Y:S01]  /*4570*/  LDGSTS.E [R21+0xa8], desc[UR30][R40.64], P6 ;  /* 0x000a800028157fae */ /* 0x000fe2000b1a101e */
[----:B------:R-:W-:Y:S01]  /*4580*/  ISETP.NE.U32.AND P4, PT, R29, RZ, PT ;  /* 0x000000ff1d00720c */ /* 0x000fe20003f85070 */
[----:B-1----:R-:W-:Y:S01]  /*4590*/  IMAD.U32 R44, RZ, RZ, UR7 ;  /* 0x00000007ff2c7e24 */ /* 0x002fe2000f8e00ff */
[----:B------:R-:W-:-:S02]  /*45a0*/  LOP3.LUT R47, R28, 0x32, RZ, 0xfc, !PT ;  /* 0x000000321c2f7812 */ /* 0x000fc400078efcff */
[----:B------:R-:W-:Y:S02]  /*45b0*/  SEL R29, R9, RZ, !P3 ;  /* 0x000000ff091d7207 */ /* 0x000fe40005800000 */
[C---:B------:R-:W-:Y:S02]  /*45c0*/  LOP3.LUT R46, R28.reuse, 0x34, RZ, 0xfc, !PT ;  /* 0x000000341c2e7812 */ /* 0x040fe400078efcff */
[----:B------:R-:W-:Y:S02]  /*45d0*/  ISETP.GE.AND P6, PT, R47, R25, PT ;  /* 0x000000192f00720c */ /* 0x000fe40003fc6270 */
[----:B------:R-:W-:Y:S02]  /*45e0*/  ISETP.NE.U32.AND P3, PT, R29, RZ, PT ;  /* 0x000000ff1d00720c */ /* 0x000fe40003f65070 */
[----:B------:R-:W-:Y:S01]  /*45f0*/  LOP3.LUT R29, R28, 0x36, RZ, 0xfc, !PT ;  /* 0x000000361c1d7812 */ /* 0x000fe200078efcff */
[----:B------:R1:W-:Y:S01]  /*4600*/  LDGSTS.E [R21+0xb0], desc[UR30][R38.64], P4 ;  /* 0x000b000026157fae */ /* 0x0003e2000a1a101e */
[----:B------:R-:W-:-:S02]  /*4610*/  ISETP.NE.U32.AND P2, PT, R31, RZ, PT ;  /* 0x000000ff1f00720c */ /* 0x000fc40003f45070 */
[-C--:B------:R-:W-:Y:S01]  /*4620*/  ISETP.GE.AND P5, PT, R46, R25.reuse, PT ;  /* 0x000000192e00720c */ /* 0x080fe20003fa6270 */
[----:B------:R-:W-:Y:S01]  /*4630*/  IMAD.U32 R46, RZ, RZ, UR7 ;  /* 0x00000007ff2e7e24 */ /* 0x000fe2000f8e00ff */
[----:B------:R-:W-:Y:S02]  /*4640*/  SEL R31, R9, RZ, !P6 ;  /* 0x000000ff091f7207 */ /* 0x000fe40007000000 */
[----:B------:R-:W-:Y:S02]  /*4650*/  ISETP.GE.AND P6, PT, R29, R25, PT ;  /* 0x000000191d00720c */ /* 0x000fe40003fc6270 */
[----:B------:R-:W-:Y:S02]  /*4660*/  SEL R29, R9, RZ, !P5 ;  /* 0x000000ff091d7207 */ /* 0x000fe40006800000 */
[----:B------:R-:W-:Y:S01]  /*4670*/  ISETP.NE.U32.AND P5, PT, R31, RZ, PT ;  /* 0x000000ff1f00720c */ /* 0x000fe20003fa5070 */
[----:B-1----:R-:W-:Y:S01]  /*4680*/  IMAD.U32 R38, RZ, RZ, UR7 ;  /* 0x00000007ff267e24 */ /* 0x002fe2000f8e00ff */
[----:B------:R-:W-:Y:S01]  /*4690*/  ISETP.NE.U32.AND P4, PT, R29, RZ, PT ;  /* 0x000000ff1d00720c */ /* 0x000fe20003f85070 */
[----:B------:R1:W-:Y:S01]  /*46a0*/  LDGSTS.E [R21+0xb8], desc[UR30][R36.64], P2 ;  /* 0x000b800024157fae */ /* 0x0003e200091a101e */
[----:B------:R-:W-:-:S02]  /*46b0*/  LOP3.LUT R42, R28, 0x38, RZ, 0xfc, !PT ;  /* 0x000000381c2a7812 */ /* 0x000fc400078efcff */
[----:B------:R-:W-:Y:S01]  /*46c0*/  SEL R31, R9, RZ, !P6 ;  /* 0x000000ff091f7207 */ /* 0x000fe20007000000 */
[----:B------:R2:W-:Y:S01]  /*46d0*/  LDGSTS.E [R21+0xc0], desc[UR30][R6.64], P3 ;  /* 0x000c000006157fae */ /* 0x0005e200099a101e */
[-C--:B------:R-:W-:Y:S01]  /*46e0*/  ISETP.GE.AND P2, PT, R42, R25.reuse, PT ;  /* 0x000000192a00720c */ /* 0x080fe20003f46270 */
[----:B------:R-:W-:Y:S01]  /*46f0*/  IMAD.U32 R42, RZ, RZ, UR7 ;  /* 0x00000007ff2a7e24 */ /* 0x000fe2000f8e00ff */
[----:B------:R-:W-:Y:S02]  /*4700*/  ISETP.NE.U32.AND P6, PT, R31, RZ, PT ;  /* 0x000000ff1f00720c */ /* 0x000fe40003fc5070 */
[C---:B------:R-:W-:Y:S01]  /*4710*/  LOP3.LUT R40, R28.reuse, 0x3c, RZ, 0xfc, !PT ;  /* 0x0000003c1c287812 */ /* 0x040fe200078efcff */
[----:B------:R3:W-:Y:S01]  /*4720*/  LDGSTS.E [R21+0xc8], desc[UR30][R4.64], P5 ;  /* 0x000c800004157fae */ /* 0x0007e2000a9a101e */
[C---:B------:R-:W-:Y:S02]  /*4730*/  LOP3.LUT R41, R28.reuse, 0x3a, RZ, 0xfc, !PT ;  /* 0x0000003a1c297812 */ /* 0x040fe400078efcff */
[----:B-1----:R-:W-:Y:S01]  /*4740*/  LOP3.LUT R37, R28, 0x3e, RZ, 0xfc, !PT ;  /* 0x0000003e1c257812 */ /* 0x002fe200078efcff */
[----:B------:R1:W-:Y:S01]  /*4750*/  LDGSTS.E [R21+0xd0], desc[UR30][R2.64], P4 ;  /* 0x000d000002157fae */ /* 0x0003e2000a1a101e */
[----:B------:R-:W-:-:S02]  /*4760*/  ISETP.GE.AND P5, PT, R41, R25, PT ;  /* 0x000000192900720c */ /* 0x000fc40003fa6270 */
[C---:B--2---:R-:W-:Y:S02]  /*4770*/  SEL R7, R9.reuse, RZ, !P2 ;  /* 0x000000ff09077207 */ /* 0x044fe40005000000 */
[----:B------:R-:W-:Y:S01]  /*4780*/  ISETP.GE.AND P2, PT, R40, R25, PT ;  /* 0x000000192800720c */ /* 0x000fe20003f46270 */
[----:B------:R2:W-:Y:S01]  /*4790*/  LDGSTS.E [R21+0xd8], desc[UR30][R34.64], P6 ;  /* 0x000d800022157fae */ /* 0x0005e2000b1a101e */
[C---:B------:R-:W-:Y:S01]  /*47a0*/  SEL R31, R9.reuse, RZ, !P5 ;  /* 0x000000ff091f7207 */ /* 0x040fe20006800000 */
[----:B------:R-:W-:Y:S01]  /*47b0*/  IMAD.U32 R40, RZ, RZ, UR7 ;  /* 0x00000007ff287e24 */ /* 0x000fe2000f8e00ff */
[C---:B---3--:R-:W-:Y:S02]  /*47c0*/  LEA R4, P3, R248.reuse, R220, 0x2 ;  /* 0x000000dcf8047211 */ /* 0x048fe400078610ff */
[----:B------:R-:W-:Y:S02]  /*47d0*/  SEL R29, R9, RZ, !P2 ;  /* 0x000000ff091d7207 */ /* 0x000fe40005000000 */
[----:B------:R-:W-:-:S02]  /*47e0*/  LEA.HI.X.SX32 R5, R248, R221, 0x2, P3 ;  /* 0x000000ddf8057211 */ /* 0x000fc400018f16ff */
[-C--:B-1----:R-:W-:Y:S02]  /*47f0*/  LEA R2, P4, R244, R220.reuse, 0x2 ;  /* 0x000000dcf4027211 */ /* 0x082fe400078810ff */
[----:B------:R-:W-:Y:S01]  /*4800*/  LEA R6, P3, R247, R220, 0x2 ;  /* 0x000000dcf7067211 */ /* 0x000fe200078610ff */
[----:B------:R-:W-:Y:S01]  /*4810*/  IMAD.WIDE R86, R86, 0x4, R4 ;  /* 0x0000000456567825 */ /* 0x000fe200078e0204 */
[----:B------:R-:W-:Y:S02]  /*4820*/  ISETP.NE.U32.AND P5, PT, R7, RZ, PT ;  /* 0x000000ff0700720c */ /* 0x000fe40003fa5070 */
[----:B------:R-:W-:Y:S02]  /*4830*/  LOP3.LUT R36, R28, 0x40, RZ, 0xfc, !PT ;  /* 0x000000401c247812 */ /* 0x000fe400078efcff */
[-C--:B------:R-:W-:Y:S02]  /*4840*/  LEA.HI.X.SX32 R3, R244, R221.reuse, 0x2, P4 ;  /* 0x000000ddf4037211 */ /* 0x080fe400020f16ff */
[----:B------:R-:W-:-:S02]  /*4850*/  LEA.HI.X.SX32 R7, R247, R221, 0x2, P3 ;  /* 0x000000ddf7077211 */ /* 0x000fc400018f16ff */
[-C--:B------:R-:W-:Y:S01]  /*4860*/  ISETP.GE.AND P4, PT, R37, R25.reuse, PT ;  /* 0x000000192500720c */ /* 0x080fe20003f86270 */
[----:B------:R-:W-:Y:S01]  /*4870*/  IMAD.WIDE R84, R84, 0x4, R2 ;  /* 0x0000000454547825 */ /* 0x000fe200078e0202 */
[----:B------:R-:W-:Y:S02]  /*4880*/  ISETP.NE.U32.AND P3, PT, R29, RZ, PT ;  /* 0x000000ff1d00720c */ /* 0x000fe40003f65070 */
[----:B------:R-:W-:Y:S01]  /*4890*/  LOP3.LUT R29, R28, 0x42, RZ, 0xfc, !PT ;  /* 0x000000421c1d7812 */ /* 0x000fe200078efcff */
[----:B------:R-:W-:Y:S01]  /*48a0*/  LDGSTS.E [R21+0xe0], desc[UR30][R144.64], P5 ;  /* 0x000e000090157fae */ /* 0x000fe2000a9a101e */
[----:B------:R-:W-:Y:S01]  /*48b0*/  ISETP.NE.U32.AND P2, PT, R31, RZ, PT ;  /* 0x000000ff1f00720c */ /* 0x000fe20003f45070 */
[----:B------:R-:W-:Y:S01]  /*48c0*/  IMAD.WIDE R70, R70, 0x4, R6 ;  /* 0x0000000446467825 */ /* 0x000fe200078e0206 */
[----:B------:R-:W-:Y:S02]  /*48d0*/  ISETP.GE.AND P6, PT, R36, R25, PT ;  /* 0x000000192400720c */ /* 0x000fe40003fc6270 */
[----:B------:R-:W-:-:S02]  /*48e0*/  SEL R31, R9, RZ, !P4 ;  /* 0x000000ff091f7207 */ /* 0x000fc40006000000 */
[-C--:B------:R-:W-:Y:S02]  /*48f0*/  ISETP.GE.AND P4, PT, R29, R25.reuse, PT ;  /* 0x000000191d00720c */ /* 0x080fe40003f86270 */
[----:B------:R-:W-:Y:S02]  /*4900*/  SEL R29, R9, RZ, !P6 ;  /* 0x000000ff091d7207 */ /* 0x000fe40007000000 */
[----:B------:R-:W-:Y:S02]  /*4910*/  ISETP.NE.U32.AND P6, PT, R31, RZ, PT ;  /* 0x000000ff1f00720c */ /* 0x000fe40003fc5070 */
[C---:B--2---:R-:W-:Y:S01]  /*4920*/  LOP3.LUT R34, R28.reuse, 0x44, RZ, 0xfc, !PT ;  /* 0x000000441c227812 */ /* 0x044fe200078efcff */
[----:B------:R-:W-:Y:S01]  /*4930*/  LDGSTS.E [R21+0xe8], desc[UR30][R146.64], P2 ;  /* 0x000e800092157fae */ /* 0x000fe200091a101e */
[----:B------:R-:W-:Y:S02]  /*4940*/  LOP3.LUT R36, R28, 0x46, RZ, 0xfc, !PT ;  /* 0x000000461c247812 */ /* 0x000fe400078efcff */
[----:B------:R-:W-:Y:S01]  /*4950*/  ISETP.GE.AND P5, PT, R34, R25, PT ;  /* 0x000000192200720c */ /* 0x000fe20003fa6270 */
[----:B------:R-:W-:Y:S01]  /*4960*/  LDGSTS.E [R21+0xf0], desc[UR30][R148.64], P3 ;  /* 0x000f000094157fae */ /* 0x000fe200099a101e */
[----:B------:R-:W-:-:S02]  /*4970*/  SEL R31, R9, RZ, !P4 ;  /* 0x000000ff091f7207 */ /* 0x000fc40006000000 */
[----:B------:R-:W-:Y:S02]  /*4980*/  LOP3.LUT R34, R28, 0x48, RZ, 0xfc, !PT ;  /* 0x000000481c227812 */ /* 0x000fe400078efcff */
[----:B------:R-:W-:Y:S01]  /*4990*/  ISETP.NE.U32.AND P4, PT, R29, RZ, PT ;  /* 0x000000ff1d00720c */ /* 0x000fe20003f85070 */
[----:B------:R-:W-:Y:S01]  /*49a0*/  LDGSTS.E [R21+0xf8], desc[UR30][R150.64], P6 ;  /* 0x000f800096157fae */ /* 0x000fe2000b1a101e */
[-C--:B------:R-:W-:Y:S02]  /*49b0*/  ISETP.GE.AND P3, PT, R36, R25.reuse, PT ;  /* 0x000000192400720c */ /* 0x080fe40003f66270 */
[----:B------:R-:W-:Y:S02]  /*49c0*/  SEL R29, R9, RZ, !P5 ;  /* 0x000000ff091d7207 */ /* 0x000fe40006800000 */
[----:B------:R-:W-:Y:S02]  /*49d0*/  ISETP.NE.U32.AND P2, PT, R31, RZ, PT ;  /* 0x000000ff1f00720c */ /* 0x000fe40003f45070 */
[----:B------:R-:W-:-:S02]  /*49e0*/  ISETP.GE.AND P6, PT, R34, R25, PT ;  /* 0x000000192200720c */ /* 0x000fc40003fc6270 */
[----:B------:R-:W-:Y:S02]  /*49f0*/  SEL R31, R9, RZ, !P3 ;  /* 0x000000ff091f7207 */ /* 0x000fe40005800000 */
[----:B------:R-:W-:Y:S01]  /*4a00*/  ISETP.NE.U32.AND P5, PT, R29, RZ, PT ;  /* 0x000000ff1d00720c */ /* 0x000fe20003fa5070 */
[----:B------:R-:W-:Y:S01]  /*4a10*/  LDGSTS.E [R21+0x100], desc[UR30][R152.64], P4 ;  /* 0x0010000098157fae */ /* 0x000fe2000a1a101e */
[----:B------:R-:W-:Y:S02]  /*4a20*/  SEL R29, R9, RZ, !P6 ;  /* 0x000000ff091d7207 */ /* 0x000fe40007000000 */
[----:B------:R-:W-:Y:S02]  /*4a30*/  ISETP.NE.U32.AND P6, PT, R31, RZ, PT ;  /* 0x000000ff1f00720c */ /* 0x000fe40003fc5070 */
[C---:B------:R-:W-:Y:S01]  /*4a40*/  LOP3.LUT R35, R28.reuse, 0x4a, RZ, 0xfc, !PT ;  /* 0x0000004a1c237812 */ /* 0x040fe200078efcff */
[----:B------:R-:W-:Y:S01]  /*4a50*/  LDGSTS.E [R21+0x108], desc[UR30][R154.64], P2 ;  /* 0x001080009a157fae */ /* 0x000fe200091a101e */
[----:B------:R-:W-:-:S02]  /*4a60*/  LOP3.LUT R34, R28, 0x4c, RZ, 0xfc, !PT ;  /* 0x0000004c1c227812 */ /* 0x000fc400078efcff */
[-C--:B------:R-:W-:Y:S02]  /*4a70*/  ISETP.GE.AND P3, PT, R35, R25.reuse, PT ;  /* 0x000000192300720c */ /* 0x080fe40003f66270 */
[----:B------:R-:W-:Y:S01]  /*4a80*/  LOP3.LUT R36, R28, 0x4e, RZ, 0xfc, !PT ;  /* 0x0000004e1c247812 */ /* 0x000fe200078efcff */
[----:B------:R-:W-:Y:S01]  /*4a90*/  LDGSTS.E [R21+0x110], desc[UR30][R156.64], P5 ;  /* 0x001100009c157fae */ /* 0x000fe2000a9a101e */
[----:B------:R-:W-:Y:S02]  /*4aa0*/  ISETP.GE.AND P4, PT, R34, R25, PT ;  /* 0x000000192200720c */ /* 0x000fe40003f86270 */
[----:B------:R-:W-:Y:S01]  /*4ab0*/  SEL R31, R9, RZ, !P3 ;  /* 0x000000ff091f7207 */ /* 0x000fe20005800000 */
[----:B------:R-:W-:Y:S01]  /*4ac0*/  LDGSTS.E [R21+0x118], desc[UR30][R158.64], P6 ;  /* 0x001180009e157fae */ /* 0x000fe2000b1a101e */
[----:B------:R-:W-:Y:S02]  /*4ad0*/  LOP3.LUT R34, R28, 0x50, RZ, 0xfc, !PT ;  /* 0x000000501c227812 */ /* 0x000fe400078efcff */
[----:B------:R-:W-:-:S02]  /*4ae0*/  ISETP.NE.U32.AND P3, PT, R29, RZ, PT ;  /* 0x000000ff1d00720c */ /* 0x000fc40003f65070 */
[-C--:B------:R-:W-:Y:S02]  /*4af0*/  ISETP.GE.AND P5, PT, R36, R25.reuse, PT ;  /* 0x000000192400720c */ /* 0x080fe40003fa6270 */
[----:B------:R-:W-:Y:S02]  /*4b00*/  SEL R29, R9, RZ, !P4 ;  /* 0x000000ff091d7207 */ /* 0x000fe40006000000 */
[----:B------:R-:W-:Y:S02]  /*4b10*/  ISETP.NE.U32.AND P2, PT, R31, RZ, PT ;  /* 0x000000ff1f00720c */ /* 0x000fe40003f45070 */
[----:B------:R-:W-:Y:S02]  /*4b20*/  ISETP.GE.AND P6, PT, R34, R25, PT ;  /* 0x000000192200720c */ /* 0x000fe40003fc6270 */
[----:B------:R-:W-:Y:S02]  /*4b30*/  SEL R31, R9, RZ, !P5 ;  /* 0x000000ff091f7207 */ /* 0x000fe40006800000 */
[----:B------:R-:W-:Y:S01]  /*4b40*/  ISETP.NE.U32.AND P4, PT, R29, RZ, PT ;  /* 0x000000ff1d00720c */ /* 0x000fe20003f85070 */
[----:B------:R-:W-:Y:S01]  /*4b50*/  LDGSTS.E [R21+0x120], desc[UR30][R160.64], P3 ;  /* 0x00120000a0157fae */ /* 0x000fe200099a101e */
[----:B------:R-:W-:-:S02]  /*4b60*/  SEL R29, R9, RZ, !P6 ;  /* 0x000000ff091d7207 */ /* 0x000fc40007000000 */
[----:B------:R-:W-:Y:S02]  /*4b70*/  ISETP.NE.U32.AND P6, PT, R31, RZ, PT ;  /* 0x000000ff1f00720c */ /* 0x000fe40003fc5070 */
[C---:B------:R-:W-:Y:S01]  /*4b80*/  LOP3.LUT R35, R28.reuse, 0x52, RZ, 0xfc, !PT ;  /* 0x000000521c237812 */ /* 0x040fe200078efcff */
[----:B------:R-:W-:Y:S01]  /*4b90*/  LDGSTS.E [R21+0x128], desc[UR30][R162.64], P2 ;  /* 0x00128000a2157fae */ /* 0x000fe200091a101e */
[C---:B------:R-:W-:Y:S02]  /*4ba0*/  LOP3.LUT R34, R28.reuse, 0x54, RZ, 0xfc, !PT ;  /* 0x000000541c227812 */ /* 0x040fe400078efcff */
[-C--:B------:R-:W-:Y:S02]  /*4bb0*/  ISETP.GE.AND P5, PT, R35, R25.reuse, PT ;  /* 0x000000192300720c */ /* 0x080fe40003fa6270 */
[----:B------:R-:W-:Y:S01]  /*4bc0*/  LOP3.LUT R36, R28, 0x56, RZ, 0xfc, !PT ;  /* 0x000000561c247812 */ /* 0x000fe200078efcff */
[----:B------:R-:W-:Y:S01]  /*4bd0*/  LDGSTS.E [R21+0x130], desc[UR30][R164.64], P4 ;  /* 0x00130000a4157fae */ /* 0x000fe2000a1a101e */
[----:B------:R-:W-:-:S02]  /*4be0*/  ISETP.GE.AND P3, PT, R34, R25, PT ;  /* 0x000000192200720c */ /* 0x000fc40003f66270 */
[----:B------:R-:W-:Y:S01]  /*4bf0*/  SEL R31, R9, RZ, !P5 ;  /* 0x000000ff091f7207 */ /* 0x000fe20006800000 */
[----:B------:R-:W-:Y:S01]  /*4c00*/  LDGSTS.E [R21+0x138], desc[UR30][R166.64], P6 ;  /* 0x00138000a6157fae */ /* 0x000fe2000b1a101e */
[----:B------:R-:W-:Y:S02]  /*4c10*/  LOP3.LUT R34, R28, 0x58, RZ, 0xfc, !PT ;  /* 0x000000581c227812 */ /* 0x000fe400078efcff */
[----:B------:R-:W-:Y:S02]  /*4c20*/  ISETP.NE.U32.AND P5, PT, R29, RZ, PT ;  /* 0x000000ff1d00720c */ /* 0x000fe40003fa5070 */
[----:B------:R-:W-:Y:S02]  /*4c30*/  ISETP.GE.AND P4, PT, R36, R25, PT ;  /* 0x000000192400720c */ /* 0x000fe40003f86270 */
[----:B------:R-:W-:Y:S02]  /*4c40*/  SEL R29, R9, RZ, !P3 ;  /* 0x000000ff091d7207 */ /* 0x000fe40005800000 */
[----:B------:R-:W-:-:S02]  /*4c50*/  ISETP.NE.U32.AND P2, PT, R31, RZ, PT ;  /* 0x000000ff1f00720c */ /* 0x000fc40003f45070 */
[----:B------:R-:W-:Y:S02]  /*4c60*/  ISETP.GE.AND P6, PT, R34, R25, PT ;  /* 0x000000192200720c */ /* 0x000fe40003fc6270 */
        /* <DEDUP_REMOVED lines=24> */
[C---:B------:R-:W-:Y:S02]  /*4df0*/  LOP3.LUT R35, R28.reuse, 0x62, RZ, 0xfc, !PT ;  /* 0x000000621c237812 */ /* 0x040fe400078efcff */
[----:B------:R-:W-:Y:S01]  /*4e00*/  ISETP.NE.U32.AND P6, PT, R31, RZ, PT ;  /* 0x000000ff1f00720c */ /* 0x000fe20003fc5070 */
[----:B------:R-:W-:Y:S01]  /*4e10*/  LDGSTS.E [R21+0x168], desc[UR30][R178.64], P2 ;  /* 0x00168000b2157fae */ /* 0x000fe200091a101e */
[----:B------:R-:W-:Y:S02]  /*4e20*/  LOP3.LUT R34, R28, 0x64, RZ, 0xfc, !PT ;  /* 0x000000641c227812 */ /* 0x000fe400078efcff */
[-C--:B------:R-:W-:Y:S02]  /*4e30*/  ISETP.GE.AND P3, PT, R35, R25.reuse, PT ;  /* 0x000000192300720c */ /* 0x080fe40003f66270 */
[----:B------:R-:W-:Y:S01]  /*4e40*/  ISETP.GE.AND P4, PT, R34, R25, PT ;  /* 0x000000192200720c */ /* 0x000fe20003f86270 */
[----:B------:R-:W-:Y:S01]  /*4e50*/  LDGSTS.E [R21+0x170], desc[UR30][R180.64], P5 ;  /* 0x00170000b4157fae */ /* 0x000fe2000a9a101e */
[----:B------:R-:W-:-:S02]  /*4e60*/  SEL R31, R9, RZ, !P3 ;  /* 0x000000ff091f7207 */ /* 0x000fc40005800000 */
[C---:B------:R-:W-:Y:S02]  /*4e70*/  LOP3.LUT R36, R28.reuse, 0x66, RZ, 0xfc, !PT ;  /* 0x000000661c247812 */ /* 0x040fe400078efcff */
[----:B------:R-:W-:Y:S01]  /*4e80*/  ISETP.NE.U32.AND P3, PT, R29, RZ, PT ;  /* 0x000000ff1d00720c */ /* 0x000fe20003f65070 */
[----:B------:R-:W-:Y:S01]  /*4e90*/  LDGSTS.E [R21+0x178], desc[UR30][R182.64], P6 ;  /* 0x00178000b6157fae */ /* 0x000fe2000b1a101e */
[----:B------:R-:W-:Y:S02]  /*4ea0*/  SEL R29, R9, RZ, !P4 ;  /* 0x000000ff091d7207 */ /* 0x000fe40006000000 */
[----:B------:R-:W-:Y:S02]  /*4eb0*/  LOP3.LUT R34, R28, 0x68, RZ, 0xfc, !PT ;  /* 0x000000681c227812 */ /* 0x000fe400078efcff */
[----:B------:R-:W-:Y:S02]  /*4ec0*/  ISETP.GE.AND P5, PT, R36, R25, PT ;  /* 0x000000192400720c */ /* 0x000fe40003fa6270 */
[----:B------:R-:W-:-:S02]  /*4ed0*/  ISETP.NE.U32.AND P2, PT, R31, RZ, PT ;  /* 0x000000ff1f00720c */ /* 0x000fc40003f45070 */
[----:B------:R-:W-:Y:S02]  /*4ee0*/  LOP3.LUT R35, R28, 0x6a, RZ, 0xfc, !PT ;  /* 0x0000006a1c237812 */ /* 0x000fe400078efcff */
[----:B------:R-:W-:Y:S01]  /*4ef0*/  ISETP.NE.U32.AND P4, PT, R29, RZ, PT ;  /* 0x000000ff1d00720c */ /* 0x000fe20003f85070 */
[----:B------:R-:W-:Y:S01]  /*4f00*/  LDGSTS.E [R21+0x180], desc[UR30][R184.64], P3 ;  /* 0x00180000b8157fae */ /* 0x000fe200099a101e */
[-C--:B------:R-:W-:Y:S02]  /*4f10*/  ISETP.GE.AND P6, PT, R34, R25.reuse, PT ;  /* 0x000000192200720c */ /* 0x080fe40003fc6270 */
[----:B------:R-:W-:Y:S02]  /*4f20*/  SEL R31, R9, RZ, !P5 ;  /* 0x000000ff091f7207 */ /* 0x000fe40006800000 */
[----:B------:R-:W-:Y:S02]  /*4f30*/  ISETP.GE.AND P5, PT, R35, R25, PT ;  /* 0x000000192300720c */ /* 0x000fe40003fa6270 */
[----:B------:R-:W-:Y:S01]  /*4f40*/  SEL R29, R9, RZ, !P6 ;  /* 0x000000ff091d7207 */ /* 0x000fe20007000000 */
[----:B------:R-:W-:Y:S01]  /*4f50*/  LDGSTS.E [R21+0x188], desc[UR30][R186.64], P2 ;  /* 0x00188000ba157fae */ /* 0x000fe200091a101e */
[----:B------:R-:W-:-:S02]  /*4f60*/  ISETP.NE.U32.AND P6, PT, R31, RZ, PT ;  /* 0x000000ff1f00720c */ /* 0x000fc40003fc5070 */
[C---:B------:R-:W-:Y:S01]  /*4f70*/  LOP3.LUT R34, R28.reuse, 0x6c, RZ, 0xfc, !PT ;  /* 0x0000006c1c227812 */ /* 0x040fe200078efcff */
[----:B------:R-:W-:Y:S01]  /*4f80*/  LDGSTS.E [R21+0x190], desc[UR30][R188.64], P4 ;  /* 0x00190000bc157fae */ /* 0x000fe2000a1a101e */
[----:B------:R-:W-:Y:S02]  /*4f90*/  SEL R31, R9, RZ, !P5 ;  /* 0x000000ff091f7207 */ /* 0x000fe40006800000 */
[----:B------:R-:W-:Y:S02]  /*4fa0*/  ISETP.NE.U32.AND P5, PT, R29, RZ, PT ;  /* 0x000000ff1d00720c */ /* 0x000fe40003fa5070 */
[----:B------:R-:W-:Y:S02]  /*4fb0*/  LOP3.LUT R36, R28, 0x6e, RZ, 0xfc, !PT ;  /* 0x0000006e1c247812 */ /* 0x000fe400078efcff */
[-C--:B------:R-:W-:Y:S02]  /*4fc0*/  ISETP.GE.AND P3, PT, R34, R25.reuse, PT ;  /* 0x000000192200720c */ /* 0x080fe40003f66270 */
[----:B------:R-:W-:Y:S01]  /*4fd0*/  ISETP.GE.AND P4, PT, R36, R25, PT ;  /* 0x000000192400720c */ /* 0x000fe20003f86270 */
[----:B------:R-:W-:Y:S01]  /*4fe0*/  LDGSTS.E [R21+0x198], desc[UR30][R190.64], P6 ;  /* 0x00198000be157fae */ /* 0x000fe2000b1a101e */
[----:B------:R-:W-:-:S02]  /*4ff0*/  SEL R29, R9, RZ, !P3 ;  /* 0x000000ff091d7207 */ /* 0x000fc40005800000 */
[----:B------:R-:W-:Y:S02]  /*5000*/  ISETP.NE.U32.AND P3, PT, R31, RZ, PT ;  /* 0x000000ff1f00720c */ /* 0x000fe40003f65070 */
[C---:B------:R-:W-:Y:S01]  /*5010*/  LOP3.LUT R34, R28.reuse, 0x70, RZ, 0xfc, !PT ;  /* 0x000000701c227812 */ /* 0x040fe200078efcff */
[----:B------:R-:W-:Y:S01]  /*5020*/  LDGSTS.E [R21+0x1a0], desc[UR30][R192.64], P5 ;  /* 0x001a0000c0157fae */ /* 0x000fe2000a9a101e */
[----:B------:R-:W-:Y:S02]  /*5030*/  SEL R31, R9, RZ, !P4 ;  /* 0x000000ff091f7207 */ /* 0x000fe40006000000 */
[----:B------:R-:W-:Y:S02]  /*5040*/  ISETP.NE.U32.AND P2, PT, R29, RZ, PT ;  /* 0x000000ff1d00720c */ /* 0x000fe40003f45070 */
[----:B------:R-:W-:Y:S02]  /*5050*/  LOP3.LUT R35, R28, 0x72, RZ, 0xfc, !PT ;  /* 0x000000721c237812 */ /* 0x000fe400078efcff */
[----:B------:R-:W-:-:S02]  /*5060*/  ISETP.GE.AND P6, PT, R34, R25, PT ;  /* 0x000000192200720c */ /* 0x000fc40003fc6270 */
[----:B------:R-:W-:Y:S01]  /*5070*/  ISETP.NE.U32.AND P5, PT, R31, RZ, PT ;  /* 0x000000ff1f00720c */ /* 0x000fe20003fa5070 */
[----:B------:R-:W-:Y:S01]  /*5080*/  LDGSTS.E [R21+0x1a8], desc[UR30][R194.64], P3 ;  /* 0x001a8000c2157fae */ /* 0x000fe200099a101e */
[----:B------:R-:W-:Y:S02]  /*5090*/  ISETP.GE.AND P4, PT, R35, R25, PT ;  /* 0x000000192300720c */ /* 0x000fe40003f86270 */
[C---:B------:R-:W-:Y:S02]  /*50a0*/  SEL R29, R9.reuse, RZ, !P6 ;  /* 0x000000ff091d7207 */ /* 0x040fe40007000000 */
[C---:B------:R-:W-:Y:S01]  /*50b0*/  LOP3.LUT R34, R28.reuse, 0x74, RZ, 0xfc, !PT ;  /* 0x000000741c227812 */ /* 0x040fe200078efcff */
[----:B------:R-:W-:Y:S01]  /*50c0*/  LDGSTS.E [R21+0x1b0], desc[UR30][R196.64], P2 ;  /* 0x001b0000c4157fae */ /* 0x000fe200091a101e */
[----:B------:R-:W-:Y:S02]  /*50d0*/  SEL R31, R9, RZ, !P4 ;  /* 0x000000ff091f7207 */ /* 0x000fe40006000000 */
[----:B------:R-:W-:-:S02]  /*50e0*/  LOP3.LUT R36, R28, 0x76, RZ, 0xfc, !PT ;  /* 0x000000761c247812 */ /* 0x000fc400078efcff */
[----:B------:R-:W-:Y:S01]  /*50f0*/  ISETP.NE.U32.AND P4, PT, R29, RZ, PT ;  /* 0x000000ff1d00720c */ /* 0x000fe20003f85070 */
[----:B------:R-:W-:Y:S01]  /*5100*/  LDGSTS.E [R21+0x1b8], desc[UR30][R198.64], P5 ;  /* 0x001b8000c6157fae */ /* 0x000fe2000a9a101e */
[-C--:B------:R-:W-:Y:S02]  /*5110*/  ISETP.GE.AND P6, PT, R34, R25.reuse, PT ;  /* 0x000000192200720c */ /* 0x080fe40003fc6270 */
[----:B------:R-:W-:Y:S02]  /*5120*/  LOP3.LUT R34, R28, 0x78, RZ, 0xfc, !PT ;  /* 0x000000781c227812 */ /* 0x000fe400078efcff */
[----:B------:R-:W-:Y:S02]  /*5130*/  ISETP.GE.AND P2, PT, R36, R25, PT ;  /* 0x000000192400720c */ /* 0x000fe40003f46270 */
[----:B------:R-:W-:Y:S02]  /*5140*/  SEL R29, R9, RZ, !P6 ;  /* 0x000000ff091d7207 */ /* 0x000fe40007000000 */
[----:B------:R-:W-:-:S02]  /*5150*/  ISETP.NE.U32.AND P3, PT, R31, RZ, PT ;  /* 0x000000ff1f00720c */ /* 0x000fc40003f65070 */
[----:B------:R-:W-:Y:S01]  /*5160*/  ISETP.GE.AND P5, PT, R34, R25, PT ;  /* 0x000000192200720c */ /* 0x000fe20003fa6270 */
[----:B------:R-:W-:Y:S01]  /*5170*/  LDGSTS.E [R21+0x1c0], desc[UR30][R200.64], P4 ;  /* 0x001c0000c8157fae */ /* 0x000fe2000a1a101e */
[----:B------:R-:W-:Y:S02]  /*5180*/  SEL R31, R9, RZ, !P2 ;  /* 0x000000ff091f7207 */ /* 0x000fe40005000000 */
[C---:B------:R-:W-:Y:S02]  /*5190*/  LOP3.LUT R35, R28.reuse, 0x7a, RZ, 0xfc, !PT ;  /* 0x0000007a1c237812 */ /* 0x040fe400078efcff */
[----:B------:R-:W-:Y:S02]  /*51a0*/  ISETP.NE.U32.AND P6, PT, R29, RZ, PT ;  /* 0x000000ff1d00720c */ /* 0x000fe40003fc5070 */
[----:B------:R-:W-:Y:S02]  /*51b0*/  LOP3.LUT R34, R28, 0x7c, RZ, 0xfc, !PT ;  /* 0x0000007c1c227812 */ /* 0x000fe400078efcff */
[----:B------:R-:W-:Y:S01]  /*51c0*/  SEL R29, R9, RZ, !P5 ;  /* 0x000000ff091d7207 */ /* 0x000fe20006800000 */
[----:B------:R-:W-:Y:S01]  /*51d0*/  LDGSTS.E [R21+0x1c8], desc[UR30][R202.64], P3 ;  /* 0x001c8000ca157fae */ /* 0x000fe200099a101e */
[----:B------:R-:W-:-:S02]  /*51e0*/  ISETP.NE.U32.AND P5, PT, R31, RZ, PT ;  /* 0x000000ff1f00720c */ /* 0x000fc40003fa5070 */
[-C--:B------:R-:W-:Y:S01]  /*51f0*/  ISETP.GE.AND P2, PT, R35, R25.reuse, PT ;  /* 0x000000192300720c */ /* 0x080fe20003f46270 */
[----:B------:R-:W-:Y:S01]  /*5200*/  VIADD R35, R27, UR10 ;  /* 0x0000000a1b237c36 */ /* 0x000fe20008000000 */
[-C--:B------:R-:W-:Y:S02]  /*5210*/  ISETP.GE.AND P4, PT, R34, R25.reuse, PT ;  /* 0x000000192200720c */ /* 0x080fe40003f86270 */
[----:B------:R-:W-:Y:S01]  /*5220*/  SEL R31, R9, RZ, !P2 ;  /* 0x000000ff091f7207 */ /* 0x000fe20005000000 */
[----:B------:R-:W-:Y:S01]  /*5230*/  LDGSTS.E [R21+0x1d0], desc[UR30][R204.64], P6 ;  /* 0x001d0000cc157fae */ /* 0x000fe2000b1a101e */
[----:B------:R-:W-:Y:S02]  /*5240*/  ISETP.NE.U32.AND P2, PT, R29, RZ, PT ;  /* 0x000000ff1d00720c */ /* 0x000fe40003f45070 */
[----:B------:R-:W-:Y:S02]  /*5250*/  SEL R29, R9, RZ, !P4 ;  /* 0x000000ff091d7207 */ /* 0x000fe40006000000 */
[----:B------:R-:W-:Y:S01]  /*5260*/  LOP3.LUT R34, R28, 0x7e, RZ, 0xfc, !PT ;  /* 0x0000007e1c227812 */ /* 0x000fe200078efcff */
[----:B------:R-:W-:Y:S01]  /*5270*/  LDGSTS.E [R21+0x1d8], desc[UR30][R206.64], P5 ;  /* 0x001d8000ce157fae */ /* 0x000fe2000a9a101e */
[----:B------:R-:W-:Y:S01]  /*5280*/  ISETP.NE.U32.AND P3, PT, R29, RZ, PT ;  /* 0x000000ff1d00720c */ /* 0x000fe20003f65070 */
[----:B------:R-:W-:Y:S01]  /*5290*/  VIADD R29, R25, 0xffffff80 ;  /* 0xffffff80191d7836 */ /* 0x000fe20000000000 */
[----:B------:R-:W-:-:S02]  /*52a0*/  ISETP.GE.AND P6, PT, R34, R25, PT ;  /* 0x000000192200720c */ /* 0x000fc40003fc6270 */
[----:B------:R-:W-:Y:S02]  /*52b0*/  ISETP.GE.AND P5, PT, R251, R25, PT ;  /* 0x00000019fb00720c */ /* 0x000fe40003fa6270 */
[----:B------:R-:W-:Y:S01]  /*52c0*/  ISETP.NE.U32.AND P4, PT, R31, RZ, PT ;  /* 0x000000ff1f00720c */ /* 0x000fe20003f85070 */
[----:B------:R-:W-:Y:S01]  /*52d0*/  LDGSTS.E [R21+0x1e0], desc[UR30][R208.64], P2 ;  /* 0x001e0000d0157fae */ /* 0x000fe200091a101e */
[C---:B------:R-:W-:Y:S02]  /*52e0*/  SEL R31, R9.reuse, RZ, !P6 ;  /* 0x000000ff091f7207 */ /* 0x040fe40007000000 */
[----:B------:R-:W-:Y:S02]  /*52f0*/  ISETP.GE.AND P6, PT, R218, R29, PT ;  /* 0x0000001dda00720c */ /* 0x000fe40003fc6270 */
[----:B------:R-:W-:Y:S02]  /*5300*/  SEL R9, R9, RZ, !P5 ;  /* 0x000000ff09097207 */ /* 0x000fe40006800000 */
[----:B------:R-:W-:-:S02]  /*5310*/  ISETP.NE.U32.AND P5, PT, R31, RZ, PT ;  /* 0x000000ff1f00720c */ /* 0x000fc40003fa5070 */
[----:B------:R-:W-:Y:S02]  /*5320*/  SEL R34, RZ, 0x4, P6 ;  /* 0x00000004ff227807 */ /* 0x000fe40003000000 */
[----:B------:R-:W-:Y:S01]  /*5330*/  ISETP.NE.U32.AND P6, PT, R9, RZ, PT ;  /* 0x000000ff0900720c */ /* 0x000fe20003fc5070 */
[----:B------:R-:W-:Y:S01]  /*5340*/  LDGSTS.E [R21+0x1e8], desc[UR30][R210.64], P4 ;  /* 0x001e8000d2157fae */ /* 0x000fe2000a1a101e */
[C---:B------:R-:W-:Y:S02]  /*5350*/  LOP3.LUT R9, R27.reuse, 0x20, RZ, 0x3c, !PT ;  /* 0x000000201b097812 */ /* 0x040fe400078e3cff */
[----:B------:R-:W-:Y:S01]  /*5360*/  ISETP.GE.AND P2, PT, R28, R29, PT ;  /* 0x0000001d1c00720c */ /* 0x000fe20003f46270 */
[----:B------:R-:W-:Y:S01]  /*5370*/  LDGSTS.E [R21+0x1f0], desc[UR30][R212.64], P3 ;  /* 0x001f0000d4157fae */ /* 0x000fe200099a101e */
[----:B------:R-:W-:Y:S01]  /*5380*/  LOP3.LUT R39, R27, 0x60, RZ, 0x3c, !PT ;  /* 0x000000601b277812 */ /* 0x000fe200078e3cff */
[----:B------:R-:W-:Y:S01]  /*5390*/  VIADD R9, R9, UR10 ;  /* 0x0000000a09097c36 */ /* 0x000fe20008000000 */
[----:B------:R-:W-:Y:S01]  /*53a0*/  SEL R31, RZ, 0x4, P2 ;  /* 0x00000004ff1f7807 */ /* 0x000fe20001000000 */
[----:B------:R-:W-:Y:S01]  /*53b0*/  LDGSTS.E [R21+0x1f8], desc[UR30][R214.64], P5 ;  /* 0x001f8000d6157fae */ /* 0x000fe2000a9a101e */
[----:B------:R-:W-:-:S03]  /*53c0*/  ISETP.GT.AND P2, PT, R216, 0xff, PT ;  /* 0x000000ffd800780c */ /* 0x000fc60003f44270 */
[----:B------:R-:W0:Y:S01]  /*53d0*/  LDGDEPBAR ;  /* 0x00000000000079af */ /* 0x000e220000000000 */
[----:B------:R-:W-:Y:S02]  /*53e0*/  SEL R31, R31, RZ, P2 ;  /* 0x000000ff1f1f7207 */ /* 0x000fe40001000000 */
[----:B------:R-:W-:Y:S01]  /*53f0*/  SEL R34, R34, RZ, P2 ;  /* 0x000000ff22227207 */ /* 0x000fe20001000000 */
[----:B------:R1:W-:Y:S01]  /*5400*/  LDGSTS.E [R35+0x20000], desc[UR30][R4.64], P6 ;  /* 0x2000000004237fae */ /* 0x0003e2000b1a101e */
[----:B------:R-:W-:Y:S02]  /*5410*/  ISETP.NE.U32.AND P4, PT, R31, RZ, PT ;  /* 0x000000ff1f00720c */ /* 0x000fe40003f85070 */
[----:B------:R-:W-:Y:S01]  /*5420*/  ISETP.NE.U32.AND P3, PT, R34, RZ, PT ;  /* 0x000000ff2200720c */ /* 0x000fe20003f65070 */
[----:B------:R2:W-:Y:S01]  /*5430*/  LDGSTS.E [R35+0x20400], desc[UR30][R2.64], P6 ;  /* 0x2040000002237fae */ /* 0x0005e2000b1a101e */
[----:B------:R-:W-:Y:S02]  /*5440*/  LOP3.LUT R34, R27, 0x40, RZ, 0x3c, !PT ;  /* 0x000000401b227812 */ /* 0x000fe400078e3cff */
[----:B-1----:R-:W-:-:S04]  /*5450*/  LEA R4, P5, R240, R220, 0x2 ;  /* 0x000000dcf0047211 */ /* 0x002fc800078a10ff */
[----:B------:R-:W-:Y:S02]  /*5460*/  LEA.HI.X.SX32 R5, R240, R221, 0x2, P5 ;  /* 0x000000ddf0057211 */ /* 0x000fe400028f16ff */
[----:B--2---:R-:W-:Y:S01]  /*5470*/  LEA R2, P5, R237, R220, 0x2 ;  /* 0x000000dced027211 */ /* 0x004fe200078a10ff */
[----:B------:R-:W-:-:S03]  /*5480*/  IMAD.WIDE R82, R82, 0x4, R4 ;  /* 0x0000000452527825 */ /* 0x000fc600078e0204 */
[----:B------:R-:W-:Y:S01]  /*5490*/  LEA.HI.X.SX32 R3, R237, R221, 0x2, P5 ;  /* 0x000000dded037211 */ /* 0x000fe200028f16ff */
[----:B------:R1:W-:Y:S02]  /*54a0*/  LDGSTS.E [R35+0x20800], desc[UR30][R4.64], P6 ;  /* 0x2080000004237fae */ /* 0x0003e4000b1a101e */
[----:B------:R-:W-:Y:S02]  /*54b0*/  IMAD.WIDE R80, R80, 0x4, R2 ;  /* 0x0000000450507825 */ /* 0x000fe400078e0202 */
[----:B------:R2:W-:Y:S01]  /*54c0*/  LDGSTS.E [R35+0x20c00], desc[UR30][R2.64], P6 ;  /* 0x20c0000002237fae */ /* 0x0005e2000b1a101e */
        /* <DEDUP_REMOVED lines=15> */
[----:B------:R2:W-:Y:S04]  /*55c0*/  LDGSTS.E [R35+0x21c00], desc[UR30][R2.64], P6 ;  /* 0x21c0000002237fae */ /* 0x0005e8000b1a101e */
[----:B------:R3:W-:Y:S01]  /*55d0*/  LDGSTS.E [R9+0x20100], desc[UR30][R6.64], P6 ;  /* 0x2010000006097fae */ /* 0x0007e2000b1a101e */
[----:B-1----:R-:W-:-:S04]  /*55e0*/  LEA R4, P5, R246, R220, 0x2 ;  /* 0x000000dcf6047211 */ /* 0x002fc800078a10ff */
[----:B------:R-:W-:Y:S02]  /*55f0*/  LEA.HI.X.SX32 R5, R246, R221, 0x2, P5 ;  /* 0x000000ddf6057211 */ /* 0x000fe400028f16ff */
[----:B--2---:R-:W-:Y:S01]  /*5600*/  LEA R2, P5, R243, R220, 0x2 ;  /* 0x000000dcf3027211 */ /* 0x004fe200078a10ff */
[----:B------:R-:W-:-:S03]  /*5610*/  IMAD.WIDE R54, R54, 0x4, R4 ;  /* 0x0000000436367825 */ /* 0x000fc600078e0204 */
[-C--:B------:R-:W-:Y:S02]  /*5620*/  LEA.HI.X.SX32 R3, R243, R221.reuse, 0x2, P5 ;  /* 0x000000ddf3037211 */ /* 0x080fe400028f16ff */
[C---:B---3--:R-:W-:Y:S01]  /*5630*/  LEA R6, P5, R239.reuse, R220, 0x2 ;  /* 0x000000dcef067211 */ /* 0x048fe200078a10ff */
[----:B------:R-:W-:Y:S02]  /*5640*/  IMAD.WIDE R68, R68, 0x4, R2 ;  /* 0x0000000444447825 */ /* 0x000fe400078e0202 */
[----:B------:R1:W-:Y:S01]  /*5650*/  LDGSTS.E [R9+0x20500], desc[UR30][R2.64], P6 ;  /* 0x2050000002097fae */ /* 0x0003e2000b1a101e */
[----:B------:R-:W-:-:S03]  /*5660*/  LEA.HI.X.SX32 R7, R239, R221, 0x2, P5 ;  /* 0x000000ddef077211 */ /* 0x000fc600028f16ff */
[----:B------:R-:W-:Y:S02]  /*5670*/  IMAD.WIDE R66, R66, 0x4, R6 ;  /* 0x0000000442427825 */ /* 0x000fe400078e0206 */
[----:B------:R2:W-:Y:S01]  /*5680*/  LDGSTS.E [R9+0x20900], desc[UR30][R6.64], P6 ;  /* 0x2090000006097fae */ /* 0x0005e2000b1a101e */
[----:B-1----:R-:W-:-:S04]  /*5690*/  LEA R2, P5, R235, R220, 0x2 ;  /* 0x000000dceb027211 */ /* 0x002fc800078a10ff */
[-C--:B------:R-:W-:Y:S02]  /*56a0*/  LEA.HI.X.SX32 R3, R235, R221.reuse, 0x2, P5 ;  /* 0x000000ddeb037211 */ /* 0x080fe400028f16ff */
[C---:B--2---:R-:W-:Y:S01]  /*56b0*/  LEA R6, P5, R231.reuse, R220, 0x2 ;  /* 0x000000dce7067211 */ /* 0x044fe200078a10ff */
[----:B------:R-:W-:Y:S02]  /*56c0*/  IMAD.WIDE R64, R64, 0x4, R2 ;  /* 0x0000000440407825 */ /* 0x000fe400078e0202 */
[----:B------:R1:W-:Y:S01]  /*56d0*/  LDGSTS.E [R9+0x20d00], desc[UR30][R2.64], P6 ;  /* 0x20d0000002097fae */ /* 0x0003e2000b1a101e */
[----:B------:R-:W-:-:S03]  /*56e0*/  LEA.HI.X.SX32 R7, R231, R221, 0x2, P5 ;  /* 0x000000dde7077211 */ /* 0x000fc600028f16ff */
[----:B------:R-:W-:Y:S02]  /*56f0*/  IMAD.WIDE R62, R62, 0x4, R6 ;  /* 0x000000043e3e7825 */ /* 0x000fe400078e0206 */
[----:B------:R2:W-:Y:S01]  /*5700*/  LDGSTS.E [R9+0x21100], desc[UR30][R6.64], P6 ;  /* 0x2110000006097fae */ /* 0x0005e2000b1a101e */
[----:B-1----:R-:W-:-:S04]  /*5710*/  LEA R2, P5, R227, R220, 0x2 ;  /* 0x000000dce3027211 */ /* 0x002fc800078a10ff */
[-C--:B------:R-:W-:Y:S01]  /*5720*/  LEA.HI.X.SX32 R3, R227, R221.reuse, 0x2, P5 ;  /* 0x000000dde3037211 */ /* 0x080fe200028f16ff */
[----:B--2---:R-:W-:Y:S01]  /*5730*/  IMAD R7, R30, UR6, RZ ;  /* 0x000000061e077c24 */ /* 0x004fe2000f8e02ff */
[----:B------:R-:W-:Y:S01]  /*5740*/  LEA R30, P5, R8, R220, 0x2 ;  /* 0x000000dc081e7211 */ /* 0x000fe200078a10ff */
[----:B------:R-:W-:Y:S02]  /*5750*/  IMAD.WIDE R60, R60, 0x4, R2 ;  /* 0x000000043c3c7825 */ /* 0x000fe400078e0202 */
[----:B------:R1:W-:Y:S01]  /*5760*/  LDGSTS.E [R9+0x21500], desc[UR30][R2.64], P6 ;  /* 0x2150000002097fae */ /* 0x0003e2000b1a101e */
[----:B------:R-:W-:Y:S01]  /*5770*/  LEA.HI.X.SX32 R31, R8, R221, 0x2, P5 ;  /* 0x000000dd081f7211 */ /* 0x000fe200028f16ff */
[----:B------:R-:W-:-:S04]  /*5780*/  VIADD R6, R34, UR10 ;  /* 0x0000000a22067c36 */ /* 0x000fc80008000000 */
[----:B------:R-:W-:Y:S01]  /*5790*/  LDGSTS.E [R9+0x21900], desc[UR30][R30.64], P6 ;  /* 0x219000001e097fae */ /* 0x000fe2000b1a101e */
[----:B------:R-:W-:Y:S01]  /*57a0*/  IMAD.WIDE R58, R58, 0x4, R30 ;  /* 0x000000043a3a7825 */ /* 0x000fe200078e021e */
[----:B-1----:R-:W-:-:S04]  /*57b0*/  LEA R2, P5, R7, R220, 0x2 ;  /* 0x000000dc07027211 */ /* 0x002fc800078a10ff */
[-C--:B------:R-:W-:Y:S02]  /*57c0*/  LEA.HI.X.SX32 R3, R7, R221.reuse, 0x2, P5 ;  /* 0x000000dd07037211 */ /* 0x080fe400028f16ff */
[C---:B------:R-:W-:Y:S01]  /*57d0*/  LEA R36, P5, R245.reuse, R220, 0x2 ;  /* 0x000000dcf5247211 */ /* 0x040fe200078a10ff */
[----:B------:R-:W-:Y:S02]  /*57e0*/  IMAD.WIDE R56, R56, 0x4, R2 ;  /* 0x0000000438387825 */ /* 0x000fe400078e0202 */
[----:B------:R1:W-:Y:S01]  /*57f0*/  LDGSTS.E [R9+0x21d00], desc[UR30][R2.64], P6 ;  /* 0x21d0000002097fae */ /* 0x0003e2000b1a101e */
[----:B------:R-:W-:-:S03]  /*5800*/  LEA.HI.X.SX32 R37, R245, R221, 0x2, P5 ;  /* 0x000000ddf5257211 */ /* 0x000fc600028f16ff */
[----:B------:R2:W-:Y:S01]  /*5810*/  LDGSTS.E [R6+0x20200], desc[UR30][R4.64], P6 ;  /* 0x2020000004067fae */ /* 0x0005e2000b1a101e */
[----:B-1----:R-:W-:-:S04]  /*5820*/  LEA R2, P5, R242, R220, 0x2 ;  /* 0x000000dcf2027211 */ /* 0x002fc800078a10ff */
[----:B------:R-:W-:Y:S02]  /*5830*/  LEA.HI.X.SX32 R3, R242, R221, 0x2, P5 ;  /* 0x000000ddf2037211 */ /* 0x000fe400028f16ff */
[----:B------:R-:W-:Y:S01]  /*5840*/  LEA R34, P5, R241, R220, 0x2 ;  /* 0x000000dcf1227211 */ /* 0x000fe200078a10ff */
[----:B------:R-:W-:-:S03]  /*5850*/  IMAD.WIDE R52, R52, 0x4, R2 ;  /* 0x0000000434347825 */ /* 0x000fc600078e0202 */
[----:B------:R-:W-:Y:S01]  /*5860*/  LEA.HI.X.SX32 R35, R241, R221, 0x2, P5 ;  /* 0x000000ddf1237211 */ /* 0x000fe200028f16ff */
[----:B------:R1:W-:Y:S01]  /*5870*/  LDGSTS.E [R6+0x20600], desc[UR30][R2.64], P6 ;  /* 0x2060000002067fae */ /* 0x0003e2000b1a101e */
[----:B--2---:R-:W-:-:S04]  /*5880*/  LEA R4, P5, R238, R220, 0x2 ;  /* 0x000000dcee047211 */ /* 0x004fc800078a10ff */
[----:B------:R-:W-:-:S05]  /*5890*/  LEA.HI.X.SX32 R5, R238, R221, 0x2, P5 ;  /* 0x000000ddee057211 */ /* 0x000fca00028f16ff */
[----:B------:R2:W-:Y:S01]  /*58a0*/  LDGSTS.E [R6+0x20a00], desc[UR30][R4.64], P6 ;  /* 0x20a0000004067fae */ /* 0x0005e2000b1a101e */
[----:B------:R-:W-:Y:S01]  /*58b0*/  IMAD.WIDE R50, R50, 0x4, R4 ;  /* 0x0000000432327825 */ /* 0x000fe200078e0204 */
[----:B-1----:R-:W-:-:S04]  /*58c0*/  LEA R2, P5, R234, R220, 0x2 ;  /* 0x000000dcea027211 */ /* 0x002fc800078a10ff */
[-C--:B------:R-:W-:Y:S02]  /*58d0*/  LEA.HI.X.SX32 R3, R234, R221.reuse, 0x2, P5 ;  /* 0x000000ddea037211 */ /* 0x080fe400028f16ff */
[-C--:B------:R-:W-:Y:S01]  /*58e0*/  LEA R30, P5, R230, R220.reuse, 0x2 ;  /* 0x000000dce61e7211 */ /* 0x080fe200078a10ff */
[----:B------:R-:W-:Y:S02]  /*58f0*/  IMAD.WIDE R48, R48, 0x4, R2 ;  /* 0x0000000430307825 */ /* 0x000fe400078e0202 */
[----:B------:R1:W-:Y:S01]  /*5900*/  LDGSTS.E [R6+0x20e00], desc[UR30][R2.64], P6 ;  /* 0x20e0000002067fae */ /* 0x0003e2000b1a101e */
[----:B------:R-:W-:Y:S01]  /*5910*/  LEA.HI.X.SX32 R31, R230, R221, 0x2, P5 ;  /* 0x000000dde61f7211 */ /* 0x000fe200028f16ff */
[----:B--2---:R-:W-:Y:S02]  /*5920*/  IMAD R5, R33, UR6, RZ ;  /* 0x0000000621057c24 */ /* 0x004fe4000f8e02ff */
[----:B------:R-:W-:Y:S02]  /*5930*/  IMAD R4, R32, UR6, RZ ;  /* 0x0000000620047c24 */ /* 0x000fe4000f8e02ff */
[----:B------:R2:W-:Y:S01]  /*5940*/  LDGSTS.E [R6+0x21200], desc[UR30][R30.64], P6 ;  /* 0x212000001e067fae */ /* 0x0005e2000b1a101e */
[----:B------:R-:W-:Y:S01]  /*5950*/  IMAD.WIDE R46, R46, 0x4, R30 ;  /* 0x000000042e2e7825 */ /* 0x000fe200078e021e */
        /* <DEDUP_REMOVED lines=15> */
[----:B------:R-:W-:Y:S02]  /*5a50*/  LEA.HI.X.SX32 R31, R233, R221, 0x2, P5 ;  /* 0x000000dde91f7211 */ /* 0x000fe400028f16ff */
[----:B------:R-:W-:-:S04]  /*5a60*/  LEA R222, P5, R229, R220, 0x2 ;  /* 0x000000dce5de7211 */ /* 0x000fc800078a10ff */
[-C--:B------:R-:W-:Y:S01]  /*5a70*/  LEA.HI.X.SX32 R223, R229, R221.reuse, 0x2, P5 ;  /* 0x000000dde5df7211 */ /* 0x080fe200028f16ff */
[----:B-1----:R-:W-:Y:S01]  /*5a80*/  IMAD R2, R0, UR6, RZ ;  /* 0x0000000600027c24 */ /* 0x002fe2000f8e02ff */
[-C--:B------:R-:W-:Y:S01]  /*5a90*/  LEA R216, P5, R225, R220.reuse, 0x2 ;  /* 0x000000dce1d87211 */ /* 0x080fe200078a10ff */
[----:B------:R-:W-:Y:S01]  /*5aa0*/  IMAD R0, R217, UR6, RZ ;  /* 0x00000006d9007c24 */ /* 0x000fe2000f8e02ff */
[----:B------:R-:W-:Y:S01]  /*5ab0*/  USHF.R.U32.HI UR6, URZ, 0x2, UR16 ;  /* 0x00000002ff067899 */ /* 0x000fe20008011610 */
[----:B------:R-:W-:Y:S01]  /*5ac0*/  VIADD R3, R39, UR10 ;  /* 0x0000000a27037c36 */ /* 0x000fe20008000000 */
[-C--:B------:R-:W-:Y:S01]  /*5ad0*/  LEA.HI.X.SX32 R217, R225, R221.reuse, 0x2, P5 ;  /* 0x000000dde1d97211 */ /* 0x080fe200028f16ff */
[----:B------:R-:W-:Y:S01]  /*5ae0*/  IMAD.WIDE R38, R38, 0x4, R36 ;  /* 0x0000000426267825 */ /* 0x000fe200078e0224 */
[CC--:B------:R-:W-:Y:S01]  /*5af0*/  LEA R218, P5, R2.reuse, R220.reuse, 0x2 ;  /* 0x000000dc02da7211 */ /* 0x0c0fe200078a10ff */
[----:B------:R-:W-:Y:S01]  /*5b00*/  USGXT.U32 UR6, UR6, 0x1 ;  /* 0x000000010606789a */ /* 0x000fe20008000000 */
[----:B------:R1:W-:Y:S02]  /*5b10*/  LDGSTS.E [R3+0x20300], desc[UR30][R36.64], P6 ;  /* 0x2030000024037fae */ /* 0x0003e4000b1a101e */
[-C--:B------:R-:W-:Y:S01]  /*5b20*/  LEA.HI.X.SX32 R219, R2, R221.reuse, 0x2, P5 ;  /* 0x000000dd02db7211 */ /* 0x080fe200028f16ff */
[----:B------:R-:W-:Y:S01]  /*5b30*/  UIADD3 UR13, UPT, UPT, UR6, UR13, UR12 ;  /* 0x0000000d060d7290 */ /* 0x000fe2000fffe00c */
[C---:B------:R-:W-:Y:S01]  /*5b40*/  LEA R220, P5, R0.reuse, R220, 0x2 ;  /* 0x000000dc00dc7211 */ /* 0x040fe200078a10ff */
[----:B------:R2:W-:Y:S03]  /*5b50*/  LDGSTS.E [R3+0x20700], desc[UR30][R34.64], P6 ;  /* 0x2070000022037fae */ /* 0x0005e6000b1a101e */
[----:B------:R-:W-:Y:S01]  /*5b60*/  LEA.HI.X.SX32 R221, R0, R221, 0x2, P5 ;  /* 0x000000dd00dd7211 */ /* 0x000fe200028f16ff */
[----:B------:R3:W-:Y:S01]  /*5b70*/  LDGSTS.E [R3+0x20b00], desc[UR30][R32.64], P6 ;  /* 0x20b0000020037fae */ /* 0x0007e2000b1a101e */
[----:B------:R-:W-:Y:S01]  /*5b80*/  ISETP.GE.AND P5, PT, R251, R29, PT ;  /* 0x0000001dfb00720c */ /* 0x000fe20003fa6270 */
[----:B-1----:R-:W-:-:S02]  /*5b90*/  IMAD.U32 R36, RZ, RZ, UR7 ;  /* 0x00000007ff247e24 */ /* 0x002fc4000f8e00ff */
[----:B------:R1:W-:Y:S01]  /*5ba0*/  LDGSTS.E [R3+0x20f00], desc[UR30][R30.64], P6 ;  /* 0x20f000001e037fae */ /* 0x0003e2000b1a101e */
[----:B------:R-:W-:Y:S01]  /*5bb0*/  SEL R251, RZ, 0x4, P5 ;  /* 0x00000004fffb7807 */ /* 0x000fe20002800000 */
[----:B------:R-:W-:Y:S02]  /*5bc0*/  IMAD.WIDE R36, R36, 0x4, R34 ;  /* 0x0000000424247825 */ /* 0x000fe400078e0222 */
[----:B------:R4:W-:Y:S01]  /*5bd0*/  LDGSTS.E [R3+0x21300], desc[UR30][R222.64], P6 ;  /* 0x21300000de037fae */ /* 0x0009e2000b1a101e */
[----:B------:R-:W-:Y:S01]  /*5be0*/  ISETP.GE.AND P5, PT, R252, R29, PT ;  /* 0x0000001dfc00720c */ /* 0x000fe20003fa6270 */
[----:B--2---:R-:W-:Y:S02]  /*5bf0*/  IMAD.WIDE R34, R249, 0x4, R32 ;  /* 0x00000004f9227825 */ /* 0x004fe400078e0220 */
[----:B------:R2:W-:Y:S02]  /*5c00*/  LDGSTS.E [R3+0x21700], desc[UR30][R216.64], P6 ;  /* 0x21700000d8037fae */ /* 0x0005e4000b1a101e */
[----:B---3--:R-:W-:-:S02]  /*5c10*/  IMAD.U32 R32, RZ, RZ, UR7 ;  /* 0x00000007ff207e24 */ /* 0x008fc4000f8e00ff */
[----:B------:R3:W-:Y:S01]  /*5c20*/  LDGSTS.E [R3+0x21b00], desc[UR30][R218.64], P6 ;  /* 0x21b00000da037fae */ /* 0x0007e2000b1a101e */
[----:B------:R-:W-:Y:S02]  /*5c30*/  IMAD.U32 R252, RZ, RZ, UR7 ;  /* 0x00000007fffc7e24 */ /* 0x000fe4000f8e00ff */
[----:B------:R-:W-:Y:S01]  /*5c40*/  IMAD.WIDE R32, R32, 0x4, R30 ;  /* 0x0000000420207825 */ /* 0x000fe200078e021e */
[----:B------:R5:W-:Y:S03]  /*5c50*/  LDGSTS.E [R3+0x21f00], desc[UR30][R220.64], P6 ;  /* 0x21f00000dc037fae */ /* 0x000be6000b1a101e */
[----:B-1----:R-:W-:Y:S01]  /*5c60*/  IMAD.WIDE R30, R249, 0x4, R222 ;  /* 0x00000004f91e7825 */ /* 0x002fe200078e02de */
[----:B------:R-:W0:Y:S01]  /*5c70*/  LDGDEPBAR ;  /* 0x00000000000079af */ /* 0x000e220000000000 */
[----:B------:R-:W-:Y:S02]  /*5c80*/  SEL R249, RZ, 0x4, P5 ;  /* 0x00000004fff97807 */ /* 0x000fe40002800000 */
[----:B----4-:R-:W-:Y:S01]  /*5c90*/  IMAD.U32 R222, RZ, RZ, UR7 ;  /* 0x00000007ffde7e24 */ /* 0x010fe2000f8e00ff */
[----:B------:R-:W-:Y:S01]  /*5ca0*/  BAR.SYNC.DEFER_BLOCKING 0x0 ;  /* 0x0000000000007b1d */ /* 0x000fe20000010000 */
[----:B------:R-:W-:-:S02]  /*5cb0*/  ISETP.GE.AND P5, PT, R250, R29, PT ;  /* 0x0000001dfa00720c */ /* 0x000fc40003fa6270 */
[----:B------:R-:W-:Y:S01]  /*5cc0*/  IMAD.WIDE R222, R222, 0x4, R216 ;  /* 0x00000004dede7825 */ /* 0x000fe200078e02d8 */
[----:B--2---:R-:W-:Y:S02]  /*5cd0*/  LOP3.LUT R217, R28, 0x8, RZ, 0xfc, !PT ;  /* 0x000000081cd97812 */ /* 0x004fe400078efcff */
[----:B------:R-:W-:Y:S02]  /*5ce0*/  SEL R250, RZ, 0x4, P5 ;  /* 0x00000004fffa7807 */ /* 0x000fe40002800000 */
[----:B------:R-:W-:Y:S01]  /*5cf0*/  ISETP.GE.AND P5, PT, R217, R29, PT ;  /* 0x0000001dd900720c */ /* 0x000fe20003fa6270 */
[----:B------:R-:W-:Y:S01]  /*5d00*/  IMAD.WIDE R216, R252, 0x4, R218 ;  /* 0x00000004fcd87825 */ /* 0x000fe200078e02da */
[----:B------:R-:W-:Y:S02]  /*5d10*/  SEL R249, R249, RZ, P2 ;  /* 0x000000fff9f97207 */ /* 0x000fe40001000000 */
[----:B---3--:R-:W-:Y:S02]  /*5d20*/  SEL R218, RZ, 0x4, P5 ;  /* 0x00000004ffda7807 */ /* 0x008fe40002800000 */
[----:B------:R-:W-:Y:S01]  /*5d30*/  ISETP.NE.U32.AND P5, PT, R249, RZ, PT ;  /* 0x000000fff900720c */ /* 0x000fe20003fa5070 */
[----:B------:R-:W-:Y:S01]  /*5d40*/  IMAD.U32 R249, RZ, RZ, UR5 ;  /* 0x00000005fff97e24 */ /* 0x000fe2000f8e00ff */
[----:B------:R-:W-:-:S02]  /*5d50*/  LOP3.LUT R252, R28, 0xa, RZ, 0xfc, !PT ;  /* 0x0000000a1cfc7812 */ /* 0x000fc400078efcff */
[----:B------:R-:W-:Y:S01]  /*5d60*/  SEL R250, R250, RZ, P2 ;  /* 0x000000fffafa7207 */ /* 0x000fe20001000000 */
[----:B------:R-:W-:Y:S01]  /*5d70*/  IMAD.WIDE R144, R249, 0x4, R144 ;  /* 0x00000004f9907825 */ /* 0x000fe200078e0290 */
[----:B------:R-:W-:Y:S02]  /*5d80*/  ISETP.GE.AND P6, PT, R252, R29, PT ;  /* 0x0000001dfc00720c */ /* 0x000fe40003fc6270 */
[----:B------:R-:W-:Y:S01]  /*5d90*/  SEL R218, R218, RZ, P2 ;  /* 0x000000ffdada7207 */ /* 0x000fe20001000000 */
[----:B------:R-:W-:Y:S01]  /*5da0*/  @!PT LDS RZ, [RZ] ;  /* 0x00000000fffff984 */ /* 0x000fe20000000800 */
[----:B------:R-:W-:Y:S01]  /*5db0*/  @!PT LDS RZ, [RZ] ;  /* 0x00000000fffff984 */ /* 0x000fe20000000800 */
[----:B------:R-:W-:Y:S01]  /*5dc0*/  @!PT LDS RZ, [RZ] ;  /* 0x00000000fffff984 */ /* 0x000fe20000000800 */
[----:B------:R-:W-:Y:S01]  /*5dd0*/  LDGSTS.E [R21+0x10000], desc[UR30][R142.64], P4 ;  /* 0x100000008e157fae */ /* 0x000fe2000a1a101e */
[----:B------:R-:W-:Y:S02]  /*5de0*/  ISETP.NE.U32.AND P4, PT, R250, RZ, PT ;  /* 0x000000fffa00720c */ /* 0x000fe40003f85070 */
[----:B------:R-:W-:Y:S01]  /*5df0*/  LOP3.LUT R250, R28, 0xc, RZ, 0xfc, !PT ;  /* 0x0000000c1cfa7812 */ /* 0x000fe200078efcff */
[----:B------:R-:W-:Y:S01]  /*5e00*/  LDGSTS.E [R21+0x10008], desc[UR30][R140.64], P3 ;  /* 0x100080008c157fae */ /* 0x000fe200099a101e */
[----:B------:R-:W-:-:S02]  /*5e10*/  SEL R219, RZ, 0x4, P6 ;  /* 0x00000004ffdb7807 */ /* 0x000fc40003000000 */
[----:B------:R-:W-:Y:S01]  /*5e20*/  LOP3.LUT R252, R28, 0xe, RZ, 0xfc, !PT ;  /* 0x0000000e1cfc7812 */ /* 0x000fe200078efcff */
[----:B------:R-:W-:Y:S01]  /*5e30*/  LDGSTS.E [R21+0x10010], desc[UR30][R138.64], P5 ;  /* 0x100100008a157fae */ /* 0x000fe2000a9a101e */
[-C--:B------:R-:W-:Y:S01]  /*5e40*/  ISETP.GE.AND P3, PT, R250, R29.reuse, PT ;  /* 0x0000001dfa00720c */ /* 0x080fe20003f66270 */
[----:B------:R-:W-:Y:S01]  /*5e50*/  IMAD.U32 R250, RZ, RZ, UR5 ;  /* 0x00000005fffa7e24 */ /* 0x000fe2000f8e00ff */
[----:B------:R-:W-:Y:S02]  /*5e60*/  ISETP.NE.U32.AND P6, PT, R218, RZ, PT ;  /* 0x000000ffda00720c */ /* 0x000fe40003fc5070 */
[----:B------:R-:W-:Y:S01]  /*5e70*/  SEL R218, R219, RZ, P2 ;  /* 0x000000ffdbda7207 */ /* 0x000fe20001000000 */
[----:B------:R-:W-:Y:S01]  /*5e80*/  LDGSTS.E [R21+0x10018], desc[UR30][R136.64], P4 ;  /* 0x1001800088157fae */ /* 0x000fe2000a1a101e */
[----:B------:R-:W-:Y:S01]  /*5e90*/  ISETP.GE.AND P5, PT, R252, R29, PT ;  /* 0x0000001dfc00720c */ /* 0x000fe20003fa6270 */
[----:B------:R-:W-:Y:S01]  /*5ea0*/  IMAD.WIDE R146, R250, 0x4, R146 ;  /* 0x00000004fa927825 */ /* 0x000fe200078e0292 */
[----:B------:R-:W-:-:S02]  /*5eb0*/  SEL R219, RZ, 0x4, P3 ;  /* 0x00000004ffdb7807 */ /* 0x000fc40001800000 */
[----:B------:R-:W-:Y:S02]  /*5ec0*/  LOP3.LUT R252, R28, 0x10, RZ, 0xfc, !PT ;  /* 0x000000101cfc7812 */ /* 0x000fe400078efcff */
[----:B------:R-:W-:Y:S02]  /*5ed0*/  ISETP.NE.U32.AND P3, PT, R218, RZ, PT ;  /* 0x000000ffda00720c */ /* 0x000fe40003f65070 */
[----:B------:R-:W-:Y:S01]  /*5ee0*/  SEL R218, RZ, 0x4, P5 ;  /* 0x00000004ffda7807 */ /* 0x000fe20002800000 */
[----:B------:R-:W-:Y:S01]  /*5ef0*/  LDGSTS.E [R21+0x10020], desc[UR30][R134.64], P6 ;  /* 0x1002000086157fae */ /* 0x000fe2000b1a101e */
[----:B------:R-:W-:Y:S02]  /*5f00*/  SEL R219, R219, RZ, P2 ;  /* 0x000000ffdbdb7207 */ /* 0x000fe40001000000 */
[----:B------:R-:W-:Y:S02]  /*5f10*/  ISETP.GE.AND P5, PT, R252, R29, PT ;  /* 0x0000001dfc00720c */ /* 0x000fe40003fa6270 */
[----:B------:R-:W-:-:S02]  /*5f20*/  LOP3.LUT R252, R28, 0x12, RZ, 0xfc, !PT ;  /* 0x000000121cfc7812 */ /* 0x000fc400078efcff */
[----:B------:R-:W-:Y:S02]  /*5f30*/  ISETP.NE.U32.AND P4, PT, R219, RZ, PT ;  /* 0x000000ffdb00720c */ /* 0x000fe40003f85070 */
[----:B------:R-:W-:Y:S01]  /*5f40*/  SEL R249, RZ, 0x4, P5 ;  /* 0x00000004fff97807 */ /* 0x000fe20002800000 */
[----:B------:R-:W-:Y:S01]  /*5f50*/  LDGSTS.E [R21+0x10028], desc[UR30][R132.64], P3 ;  /* 0x1002800084157fae */ /* 0x000fe200099a101e */
[----:B------:R-:W-:Y:S02]  /*5f60*/  ISETP.GE.AND P5, PT, R252, R29, PT ;  /* 0x0000001dfc00720c */ /* 0x000fe40003fa6270 */
[----:B------:R-:W-:Y:S02]  /*5f70*/  SEL R218, R218, RZ, P2 ;  /* 0x000000ffdada7207 */ /* 0x000fe40001000000 */
[----:B------:R-:W-:Y:S02]  /*5f80*/  LOP3.LUT R250, R28, 0x14, RZ, 0xfc, !PT ;  /* 0x000000141cfa7812 */ /* 0x000fe400078efcff */
[----:B------:R-:W-:-:S02]  /*5f90*/  SEL R219, RZ, 0x4, P5 ;  /* 0x00000004ffdb7807 */ /* 0x000fc40002800000 */
[----:B------:R-:W-:Y:S01]  /*5fa0*/  ISETP.NE.U32.AND P6, PT, R218, RZ, PT ;  /* 0x000000ffda00720c */ /* 0x000fe20003fc5070 */
[----:B------:R-:W-:Y:S01]  /*5fb0*/  IMAD.U32 R218, RZ, RZ, UR5 ;  /* 0x00000005ffda7e24 */ /* 0x000fe2000f8e00ff */
[----:B------:R-:W-:Y:S01]  /*5fc0*/  SEL R249, R249, RZ, P2 ;  /* 0x000000fff9f97207 */ /* 0x000fe20001000000 */
[----:B------:R-:W-:Y:S01]  /*5fd0*/  LDGSTS.E [R21+0x10030], desc[UR30][R130.64], P4 ;  /* 0x1003000082157fae */ /* 0x000fe2000a1a101e */
[-C--:B------:R-:W-:Y:S01]  /*5fe0*/  ISETP.GE.AND P5, PT, R250, R29.reuse, PT ;  /* 0x0000001dfa00720c */ /* 0x080fe20003fa6270 */
[----:B------:R-:W-:Y:S01]  /*5ff0*/  IMAD.WIDE R148, R218, 0x4, R148 ;  /* 0x00000004da947825 */ /* 0x000fe200078e0294 */
[----:B------:R-:W-:Y:S02]  /*6000*/  LOP3.LUT R252, R28, 0x16, RZ, 0xfc, !PT ;  /* 0x000000161cfc7812 */ /* 0x000fe400078efcff */
[----:B------:R-:W-:Y:S02]  /*6010*/  SEL R219, R219, RZ, P2 ;  /* 0x000000ffdbdb7207 */ /* 0x000fe40001000000 */
[----:B------:R-:W-:Y:S01]  /*6020*/  ISETP.NE.U32.AND P3, PT, R249, RZ, PT ;  /* 0x000000fff900720c */ /* 0x000fe20003f65070 */
[----:B------:R-:W-:Y:S01]  /*6030*/  IMAD.U32 R249, RZ, RZ, UR5 ;  /* 0x00000005fff97e24 */ /* 0x000fe2000f8e00ff */
[----:B------:R-:W-:Y:S01]  /*6040*/  SEL R218, RZ, 0x4, P5 ;  /* 0x00000004ffda7807 */ /* 0x000fe20002800000 */
[----:B------:R-:W-:Y:S01]  /*6050*/  LDGSTS.E [R21+0x10038], desc[UR30][R128.64], P6 ;  /* 0x1003800080157fae */ /* 0x000fe2000b1a101e */
[----:B------:R-:W-:Y:S01]  /*6060*/  ISETP.GE.AND P4, PT, R252, R29, PT ;  /* 0x0000001dfc00720c */ /* 0x000fe20003f86270 */
[----:B------:R-:W-:Y:S01]  /*6070*/  IMAD.WIDE R150, R249, 0x4, R150 ;  /* 0x00000004f9967825 */ /* 0x000fe200078e0296 */
[----:B------:R-:W-:-:S02]  /*6080*/  ISETP.NE.U32.AND P5, PT, R219, RZ, PT ;  /* 0x000000ffdb00720c */ /* 0x000fc40003fa5070 */
[----:B------:R-:W-:Y:S01]  /*6090*/  LOP3.LUT R252, R28, 0x18, RZ, 0xfc, !PT ;  /* 0x000000181cfc7812 */ /* 0x000fe200078efcff */
[----:B------:R-:W-:Y:S01]  /*60a0*/  IMAD.WIDE R152, R249, 0x4, R152 ;  /* 0x00000004f9987825 */ /* 0x000fe200078e0298 */
[----:B------:R-:W-:Y:S02]  /*60b0*/  SEL R219, RZ, 0x4, P4 ;  /* 0x00000004ffdb7807 */ /* 0x000fe40002000000 */
[----:B------:R-:W-:Y:S01]  /*60c0*/  SEL R218, R218, RZ, P2 ;  /* 0x000000ffdada7207 */ /* 0x000fe20001000000 */
[----:B------:R-:W-:Y:S01]  /*60d0*/  LDGSTS.E [R21+0x10040], desc[UR30][R126.64], P3 ;  /* 0x100400007e157fae */ /* 0x000fe200099a101e */
[----:B------:R-:W-:Y:S02]  /*60e0*/  ISETP.GE.AND P4, PT, R252, R29, PT ;  /* 0x0000001dfc00720c */ /* 0x000fe40003f86270 */
[----:B------:R-:W-:Y:S02]  /*60f0*/  ISETP.NE.U32.AND P6, PT, R218, RZ, PT ;  /* 0x000000ffda00720c */ /* 0x000fe40003fc5070 */
[----:B------:R-:W-:Y:S01]  /*6100*/  LOP3.LUT R250, R28, 0x1a, RZ, 0xfc, !PT ;  /* 0x0000001a1cfa7812 */ /* 0x000fe200078efcff */
[----:B------:R-:W-:Y:S01]  /*6110*/  LDGSTS.E [R21+0x10048], desc[UR30][R124.64], P5 ;  /* 0x100480007c157fae */ /* 0x000fe2000a9a101e */
[----:B------:R-:W-:-:S02]  /*6120*/  SEL R218, RZ, 0x4, P4 ;  /* 0x00000004ffda7807 */ /* 0x000fc40002000000 */
[----:B------:R-:W-:Y:S02]  /*6130*/  LOP3.LUT R252, R28, 0x1c, RZ, 0xfc, !PT ;  /* 0x0000001c1cfc7812 */ /* 0x000fe400078efcff */
[----:B------:R-:W-:Y:S02]  /*6140*/  SEL R219, R219, RZ, P2 ;  /* 0x000000ffdbdb7207 */ /* 0x000fe40001000000 */
[-C--:B------:R-:W-:Y:S01]  /*6150*/  ISETP.GE.AND P4, PT, R250, R29.reuse, PT ;  /* 0x0000001dfa00720c */ /* 0x080fe20003f86270 */
[----:B------:R-:W-:Y:S01]  /*6160*/  IMAD.U32 R250, RZ, RZ, UR5 ;  /* 0x00000005fffa7e24 */ /* 0x000fe2000f8e00ff */
[----:B------:R-:W-:Y:S01]  /*6170*/  SEL R218, R218, RZ, P2 ;  /* 0x000000ffdada7207 */ /* 0x000fe20001000000 */
[----:B------:R-:W-:Y:S01]  /*6180*/  LDGSTS.E [R21+0x10050], desc[UR30][R122.64], P6 ;  /* 0x100500007a157fae */ /* 0x000fe2000b1a101e */
[----:B------:R-:W-:Y:S01]  /*6190*/  ISETP.GE.AND P5, PT, R252, R29, PT ;  /* 0x0000001dfc00720c */ /* 0x000fe20003fa6270 */
[----:B------:R-:W-:Y:S01]  /*61a0*/  IMAD.WIDE R154, R250, 0x4, R154 ;  /* 0x00000004fa9a7825 */ /* 0x000fe200078e029a */
[----:B------:R-:W-:-:S02]  /*61b0*/  ISETP.NE.U32.AND P3, PT, R219, RZ, PT ;  /* 0x000000ffdb00720c */ /* 0x000fc40003f65070 */
[----:B------:R-:W-:Y:S02]  /*61c0*/  LOP3.LUT R252, R28, 0x1e, RZ, 0xfc, !PT ;  /* 0x0000001e1cfc7812 */ /* 0x000fe400078efcff */
[----:B------:R-:W-:Y:S02]  /*61d0*/  SEL R219, RZ, 0x4, P4 ;  /* 0x00000004ffdb7807 */ /* 0x000fe40002000000 */
[----:B------:R-:W-:Y:S02]  /*61e0*/  ISETP.NE.U32.AND P4, PT, R218, RZ, PT ;  /* 0x000000ffda00720c */ /* 0x000fe40003f85070 */
[----:B------:R-:W-:Y:S02]  /*61f0*/  SEL R218, RZ, 0x4, P5 ;  /* 0x00000004ffda7807 */ /* 0x000fe40002800000 */
[----:B------:R-:W-:Y:S02]  /*6200*/  ISETP.GE.AND P5, PT, R252, R29, PT ;  /* 0x0000001dfc00720c */ /* 0x000fe40003fa6270 */
[----:B------:R-:W-:Y:S01]  /*6210*/  SEL R219, R219, RZ, P2 ;  /* 0x000000ffdbdb7207 */ /* 0x000fe20001000000 */
[----:B------:R-:W-:Y:S01]  /*6220*/  LDGSTS.E [R21+0x10058], desc[UR30][R120.64], P3 ;  /* 0x1005800078157fae */ /* 0x000fe200099a101e */
[----:B------:R-:W-:-:S02]  /*6230*/  LOP3.LUT R252, R28, 0x20, RZ, 0xfc, !PT ;  /* 0x000000201cfc7812 */ /* 0x000fc400078efcff */
[----:B------:R-:W-:Y:S02]  /*6240*/  SEL R249, RZ, 0x4, P5 ;  /* 0x00000004fff97807 */ /* 0x000fe40002800000 */
[----:B------:R-:W-:Y:S01]  /*6250*/  ISETP.NE.U32.AND P5, PT, R219, RZ, PT ;  /* 0x000000ffdb00720c */ /* 0x000fe20003fa5070 */
        /* <DEDUP_REMOVED lines=26> */
[----:B------:R-:W-:Y:S02]  /*6400*/  LOP3.LUT R250, R28, 0x28, RZ, 0xfc, !PT ;  /* 0x000000281cfa7812 */ /* 0x000fe400078efcff */
[----:B------:R-:W-:Y:S01]  /*6410*/  ISETP.NE.U32.AND P3, PT, R218, RZ, PT ;  /* 0x000000ffda00720c */ /* 0x000fe20003f65070 */
[----:B------:R-:W-:Y:S01]  /*6420*/  LDGSTS.E [R21+0x10080], desc[UR30][R110.64], P6 ;  /* 0x100800006e157fae */ /* 0x000fe2000b1a101e */
[----:B------:R-:W-:-:S02]  /*6430*/  SEL R219, R219, RZ, P2 ;  /* 0x000000ffdbdb7207 */ /* 0x000fc40001000000 */
[----:B------:R-:W-:Y:S02]  /*6440*/  SEL R218, RZ, 0x4, P5 ;  /* 0x00000004ffda7807 */ /* 0x000fe40002800000 */
[----:B------:R-:W-:Y:S02]  /*6450*/  LOP3.LUT R252, R28, 0x2a, RZ, 0xfc, !PT ;  /* 0x0000002a1cfc7812 */ /* 0x000fe400078efcff */
        /* <DEDUP_REMOVED lines=21> */
[----:B------:R-:W-:-:S02]  /*65b0*/  SEL R249, R249, RZ, P2 ;  /* 0x000000fff9f97207 */ /* 0x000fc40001000000 */
[----:B------:R-:W-:Y:S01]  /*65c0*/  SEL R219, RZ, 0x4, P6 ;  /* 0x00000004ffdb7807 */ /* 0x000fe20003000000 */
[----:B------:R-:W-:Y:S01]  /*65d0*/  LDGSTS.E [R21+0x100a0], desc[UR30][R102.64], P3 ;  /* 0x100a000066157fae */ /* 0x000fe200099a101e */
[----:B------:R-:W-:Y:S01]  /*65e0*/  ISETP.NE.U32.AND P4, PT, R218, RZ, PT ;  /* 0x000000ffda00720c */ /* 0x000fe20003f85070 */
[----:B------:R-:W-:Y:S01]  /*65f0*/  IMAD.U32 R218, RZ, RZ, UR5 ;  /* 0x00000005ffda7e24 */ /* 0x000fe2000f8e00ff */
[----:B------:R-:W-:Y:S02]  /*6600*/  ISETP.GE.AND P6, PT, R250, R29, PT ;  /* 0x0000001dfa00720c */ /* 0x000fe40003fc6270 */
[----:B------:R-:W-:Y:S01]  /*6610*/  ISETP.NE.U32.AND P5, PT, R249, RZ, PT ;  /* 0x000000fff900720c */ /* 0x000fe20003fa5070 */
[----:B------:R-:W-:Y:S01]  /*6620*/  IMAD.WIDE R164, R218, 0x4, R164 ;  /* 0x00000004daa47825 */ /* 0x000fe200078e02a4 */
[----:B------:R-:W-:Y:S02]  /*6630*/  LOP3.LUT R252, R28, 0x32, RZ, 0xfc, !PT ;  /* 0x000000321cfc7812 */ /* 0x000fe400078efcff */
[----:B------:R-:W-:Y:S01]  /*6640*/  SEL R219, R219, RZ, P2 ;  /* 0x000000ffdbdb7207 */ /* 0x000fe20001000000 */
[----:B------:R-:W-:Y:S01]  /*6650*/  IMAD.U32 R249, RZ, RZ, UR5 ;  /* 0x00000005fff97e24 */ /* 0x000fe2000f8e00ff */
[----:B------:R-:W-:-:S02]  /*6660*/  SEL R218, RZ, 0x4, P6 ;  /* 0x00000004ffda7807 */ /* 0x000fc40003000000 */
[-C--:B------:R-:W-:Y:S01]  /*6670*/  ISETP.GE.AND P3, PT, R252, R29.reuse, PT ;  /* 0x0000001dfc00720c */ /* 0x080fe20003f66270 */
[----:B------:R-:W-:Y:S01]  /*6680*/  LDGSTS.E [R21+0x100a8], desc[UR30][R100.64], P4 ;  /* 0x100a800064157fae */ /* 0x000fe2000a1a101e */
[----:B------:R-:W-:Y:S01]  /*6690*/  ISETP.NE.U32.AND P6, PT, R219, RZ, PT ;  /* 0x000000ffdb00720c */ /* 0x000fe20003fc5070 */
[C---:B------:R-:W-:Y:S01]  /*66a0*/  IMAD.WIDE R166, R249.reuse, 0x4, R166 ;  /* 0x00000004f9a67825 */ /* 0x040fe200078e02a6 */
[----:B------:R-:W-:Y:S01]  /*66b0*/  LOP3.LUT R252, R28, 0x34, RZ, 0xfc, !PT ;  /* 0x000000341cfc7812 */ /* 0x000fe200078efcff */
[----:B------:R-:W-:Y:S01]  /*66c0*/  LDGSTS.E [R21+0x100b0], desc[UR30][R98.64], P5 ;  /* 0x100b000062157fae */ /* 0x000fe2000a9a101e */
[----:B------:R-:W-:Y:S01]  /*66d0*/  SEL R219, RZ, 0x4, P3 ;  /* 0x00000004ffdb7807 */ /* 0x000fe20001800000 */
[----:B------:R-:W-:Y:S01]  /*66e0*/  IMAD.WIDE R168, R249, 0x4, R168 ;  /* 0x00000004f9a87825 */ /* 0x000fe200078e02a8 */
[----:B------:R-:W-:Y:S02]  /*66f0*/  SEL R218, R218, RZ, P2 ;  /* 0x000000ffdada7207 */ /* 0x000fe40001000000 */
[----:B------:R-:W-:-:S02]  /*6700*/  ISETP.GE.AND P3, PT, R252, R29, PT ;  /* 0x0000001dfc00720c */ /* 0x000fc40003f66270 */
[----:B------:R-:W-:Y:S02]  /*6710*/  LOP3.LUT R250, R28, 0x36, RZ, 0xfc, !PT ;  /* 0x000000361cfa7812 */ /* 0x000fe400078efcff */
[----:B------:R-:W-:Y:S01]  /*6720*/  ISETP.NE.U32.AND P4, PT, R218, RZ, PT ;  /* 0x000000ffda00720c */ /* 0x000fe20003f85070 */
[----:B------:R-:W-:Y:S01]  /*6730*/  LDGSTS.E [R21+0x100b8], desc[UR30][R96.64], P6 ;  /* 0x100b800060157fae */ /* 0x000fe2000b1a101e */
[----:B------:R-:W-:Y:S02]  /*6740*/  SEL R219, R219, RZ, P2 ;  /* 0x000000ffdbdb7207 */ /* 0x000fe40001000000 */
[----:B------:R-:W-:Y:S02]  /*6750*/  SEL R218, RZ, 0x4, P3 ;  /* 0x00000004ffda7807 */ /* 0x000fe40001800000 */
[----:B------:R-:W-:Y:S02]  /*6760*/  LOP3.LUT R252, R28, 0x38, RZ, 0xfc, !PT ;  /* 0x000000381cfc7812 */ /* 0x000fe400078efcff */
[----:B------:R-:W-:Y:S01]  /*6770*/  ISETP.GE.AND P5, PT, R250, R29, PT ;  /* 0x0000001dfa00720c */ /* 0x000fe20003fa6270 */
[----:B------:R-:W-:Y:S01]  /*6780*/  IMAD.U32 R250, RZ, RZ, UR5 ;  /* 0x00000005fffa7e24 */ /* 0x000fe2000f8e00ff */
[----:B------:R-:W-:-:S02]  /*6790*/  ISETP.NE.U32.AND P3, PT, R219, RZ, PT ;  /* 0x000000ffdb00720c */ /* 0x000fc40003f65070 */
[----:B------:R-:W-:Y:S01]  /*67a0*/  SEL R218, R218, RZ, P2 ;  /* 0x000000ffdada7207 */ /* 0x000fe20001000000 */
[----:B------:R-:W-:Y:S01]  /*67b0*/  LDGSTS.E [R21+0x100c0], desc[UR30][R94.64], P4 ;  /* 0x100c00005e157fae */ /* 0x000fe2000a1a101e */
[----:B------:R-:W-:Y:S01]  /*67c0*/  ISETP.GE.AND P6, PT, R252, R29, PT ;  /* 0x0000001dfc00720c */ /* 0x000fe20003fc6270 */
[----:B------:R-:W-:Y:S01]  /*67d0*/  IMAD.WIDE R170, R250, 0x4, R170 ;  /* 0x00000004faaa7825 */ /* 0x000fe200078e02aa */
[----:B------:R-:W-:Y:S02]  /*67e0*/  SEL R219, RZ, 0x4, P5 ;  /* 0x00000004ffdb7807 */ /* 0x000fe40002800000 */
[----:B------:R-:W-:Y:S02]  /*67f0*/  LOP3.LUT R252, R28, 0x3a, RZ, 0xfc, !PT ;  /* 0x0000003a1cfc7812 */ /* 0x000fe400078efcff */
[----:B------:R-:W-:Y:S02]  /*6800*/  ISETP.NE.U32.AND P5, PT, R218, RZ, PT ;  /* 0x000000ffda00720c */ /* 0x000fe40003fa5070 */
[----:B------:R-:W-:Y:S01]  /*6810*/  SEL R218, RZ, 0x4, P6 ;  /* 0x00000004ffda7807 */ /* 0x000fe20003000000 */
[----:B------:R-:W-:Y:S01]  /*6820*/  LDGSTS.E [R21+0x100c8], desc[UR30][R92.64], P3 ;  /* 0x100c80005c157fae */ /* 0x000fe200099a101e */
[----:B------:R-:W-:-:S02]  /*6830*/  SEL R219, R219, RZ, P2 ;  /* 0x000000ffdbdb7207 */ /* 0x000fc40001000000 */
[-C--:B------:R-:W-:Y:S02]  /*6840*/  ISETP.GE.AND P6, PT, R252, R29.reuse, PT ;  /* 0x0000001dfc00720c */ /* 0x080fe40003fc6270 */
[----:B------:R-:W-:Y:S02]  /*6850*/  LOP3.LUT R252, R28, 0x3c, RZ, 0xfc, !PT ;  /* 0x0000003c1cfc7812 */ /* 0x000fe400078efcff */
[----:B------:R-:W-:Y:S02]  /*6860*/  ISETP.NE.U32.AND P4, PT, R219, RZ, PT ;  /* 0x000000ffdb00720c */ /* 0x000fe40003f85070 */
[----:B------:R-:W-:Y:S01]  /*6870*/  SEL R249, RZ, 0x4, P6 ;  /* 0x00000004fff97807 */ /* 0x000fe20003000000 */
[----:B------:R-:W-:Y:S01]  /*6880*/  LDGSTS.E [R21+0x100d0], desc[UR30][R90.64], P5 ;  /* 0x100d00005a157fae */ /* 0x000fe2000a9a101e */
[----:B------:R-:W-:Y:S02]  /*6890*/  ISETP.GE.AND P6, PT, R252, R29, PT ;  /* 0x0000001dfc00720c */ /* 0x000fe40003fc6270 */
[----:B------:R-:W-:-:S02]  /*68a0*/  SEL R218, R218, RZ, P2 ;  /* 0x000000ffdada7207 */ /* 0x000fc40001000000 */
[----:B------:R-:W-:Y:S02]  /*68b0*/  LOP3.LUT R250, R28, 0x3e, RZ, 0xfc, !PT ;  /* 0x0000003e1cfa7812 */ /* 0x000fe400078efcff */
[----:B------:R-:W-:Y:S02]  /*68c0*/  SEL R249, R249, RZ, P2 ;  /* 0x000000fff9f97207 */ /* 0x000fe40001000000 */
[----:B------:R-:W-:Y:S01]  /*68d0*/  SEL R219, RZ, 0x4, P6 ;  /* 0x00000004ffdb7807 */ /* 0x000fe20003000000 */
[----:B------:R-:W-:Y:S01]  /*68e0*/  LDGSTS.E [R21+0x100d8], desc[UR30][R88.64], P4 ;  /* 0x100d800058157fae */ /* 0x000fe2000a1a101e */
[----:B------:R-:W-:Y:S01]  /*68f0*/  ISETP.NE.U32.AND P3, PT, R218, RZ, PT ;  /* 0x000000ffda00720c */ /* 0x000fe20003f65070 */
[----:B------:R-:W-:Y:S01]  /*6900*/  IMAD.U32 R218, RZ, RZ, UR5 ;  /* 0x00000005ffda7e24 */ /* 0x000fe2000f8e00ff */
[----:B------:R-:W-:Y:S02]  /*6910*/  ISETP.GE.AND P6, PT, R250, R29, PT ;  /* 0x0000001dfa00720c */ /* 0x000fe40003fc6270 */
[----:B------:R-:W-:Y:S01]  /*6920*/  ISETP.NE.U32.AND P5, PT, R249, RZ, PT ;  /* 0x000000fff900720c */ /* 0x000fe20003fa5070 */
[----:B------:R-:W-:Y:S01]  /*6930*/  IMAD.WIDE R172, R218, 0x4, R172 ;  /* 0x00000004daac7825 */ /* 0x000fe200078e02ac */
[----:B------:R-:W-:-:S02]  /*6940*/  LOP3.LUT R252, R28, 0x40, RZ, 0xfc, !PT ;  /* 0x000000401cfc7812 */ /* 0x000fc400078efcff */
[----:B------:R-:W-:Y:S01]  /*6950*/  SEL R219, R219, RZ, P2 ;  /* 0x000000ffdbdb7207 */ /* 0x000fe20001000000 */
[----:B------:R-:W-:Y:S01]  /*6960*/  IMAD.U32 R249, RZ, RZ, UR5 ;  /* 0x00000005fff97e24 */ /* 0x000fe2000f8e00ff */
[----:B------:R-:W-:Y:S02]  /*6970*/  SEL R218, RZ, 0x4, P6 ;  /* 0x00000004ffda7807 */ /* 0x000fe40003000000 */
[----:B------:R-:W-:Y:S01]  /*6980*/  ISETP.GE.AND P4, PT, R252, R29, PT ;  /* 0x0000001dfc00720c */ /* 0x000fe20003f86270 */
[----:B------:R-:W-:Y:S01]  /*6990*/  LDGSTS.E [R21+0x100e0], desc[UR30][R144.64], P3 ;  /* 0x100e000090157fae */ /* 0x000fe200099a101e */
[----:B------:R-:W-:Y:S01]  /*69a0*/  ISETP.NE.U32.AND P6, PT, R219, RZ, PT ;  /* 0x000000ffdb00720c */ /* 0x000fe20003fc5070 */
[C---:B------:R-:W-:Y:S01]  /*69b0*/  IMAD.WIDE R174, R249.reuse, 0x4, R174 ;  /* 0x00000004f9ae7825 */ /* 0x040fe200078e02ae */
[----:B------:R-:W-:Y:S01]  /*69c0*/  LOP3.LUT R252, R28, 0x42, RZ, 0xfc, !PT ;  /* 0x000000421cfc7812 */ /* 0x000fe200078efcff */
[----:B------:R-:W-:Y:S01]  /*69d0*/  LDGSTS.E [R21+0x100e8], desc[UR30][R146.64], P5 ;  /* 0x100e800092157fae */ /* 0x000fe2000a9a101e */
[----:B------:R-:W-:Y:S01]  /*69e0*/  SEL R219, RZ, 0x4, P4 ;  /* 0x00000004ffdb7807 */ /* 0x000fe20002000000 */
[----:B------:R-:W-:Y:S01]  /*69f0*/  IMAD.WIDE R176, R249, 0x4, R176 ;  /* 0x00000004f9b07825 */ /* 0x000fe200078e02b0 */
[----:B------:R-:W-:-:S02]  /*6a00*/  SEL R218, R218, RZ, P2 ;  /* 0x000000ffdada7207 */ /* 0x000fc40001000000 */
[----:B------:R-:W-:Y:S02]  /*6a10*/  ISETP.GE.AND P4, PT, R252, R29, PT ;  /* 0x0000001dfc00720c */ /* 0x000fe40003f86270 */
[----:B------:R-:W-:Y:S02]  /*6a20*/  LOP3.LUT R250, R28, 0x44, RZ, 0xfc, !PT ;  /* 0x000000441cfa7812 */ /* 0x000fe400078efcff */
[----:B------:R-:W-:Y:S01]  /*6a30*/  ISETP.NE.U32.AND P3, PT, R218, RZ, PT ;  /* 0x000000ffda00720c */ /* 0x000fe20003f65070 */
[----:B------:R-:W-:Y:S01]  /*6a40*/  LDGSTS.E [R21+0x100f0], desc[UR30][R148.64], P6 ;  /* 0x100f000094157fae */ /* 0x000fe2000b1a101e */
[----:B------:R-:W-:Y:S02]  /*6a50*/  SEL R219, R219, RZ, P2 ;  /* 0x000000ffdbdb7207 */ /* 0x000fe40001000000 */
[----:B------:R-:W-:Y:S02]  /*6a60*/  SEL R218, RZ, 0x4, P4 ;  /* 0x00000004ffda7807 */ /* 0x000fe40002000000 */
[----:B------:R-:W-:-:S02]  /*6a70*/  LOP3.LUT R252, R28, 0x46, RZ, 0xfc, !PT ;  /* 0x000000461cfc7812 */ /* 0x000fc400078efcff */
[-C--:B------:R-:W-:Y:S01]  /*6a80*/  ISETP.GE.AND P5, PT, R250, R29.reuse, PT ;  /* 0x0000001dfa00720c */ /* 0x080fe20003fa6270 */
[----:B------:R-:W-:Y:S01]  /*6a90*/  IMAD.U32 R250, RZ, RZ, UR5 ;  /* 0x00000005fffa7e24 */ /* 0x000fe2000f8e00ff */
[----:B------:R-:W-:Y:S02]  /*6aa0*/  ISETP.NE.U32.AND P4, PT, R219, RZ, PT ;  /* 0x000000ffdb00720c */ /* 0x000fe40003f85070 */
[----:B------:R-:W-:Y:S01]  /*6ab0*/  SEL R218, R218, RZ, P2 ;  /* 0x000000ffdada7207 */ /* 0x000fe20001000000 */
[----:B------:R-:W-:Y:S01]  /*6ac0*/  LDGSTS.E [R21+0x100f8], desc[UR30][R150.64], P3 ;  /* 0x100f800096157fae */ /* 0x000fe200099a101e */
[----:B------:R-:W-:Y:S01]  /*6ad0*/  ISETP.GE.AND P6, PT, R252, R29, PT ;  /* 0x0000001dfc00720c */ /* 0x000fe20003fc6270 */
[----:B------:R-:W-:Y:S01]  /*6ae0*/  IMAD.WIDE R178, R250, 0x4, R178 ;  /* 0x00000004fab27825 */ /* 0x000fe200078e02b2 */
[----:B------:R-:W-:Y:S02]  /*6af0*/  SEL R219, RZ, 0x4, P5 ;  /* 0x00000004ffdb7807 */ /* 0x000fe40002800000 */
[----:B------:R-:W-:-:S02]  /*6b00*/  LOP3.LUT R252, R28, 0x48, RZ, 0xfc, !PT ;  /* 0x000000481cfc7812 */ /* 0x000fc400078efcff */
[----:B------:R-:W-:Y:S02]  /*6b10*/  ISETP.NE.U32.AND P5, PT, R218, RZ, PT ;  /* 0x000000ffda00720c */ /* 0x000fe40003fa5070 */
[----:B------:R-:W-:Y:S01]  /*6b20*/  SEL R218, RZ, 0x4, P6 ;  /* 0x00000004ffda7807 */ /* 0x000fe20003000000 */
[----:B------:R-:W-:Y:S01]  /*6b30*/  LDGSTS.E [R21+0x10100], desc[UR30][R152.64], P4 ;  /* 0x1010000098157fae */ /* 0x000fe2000a1a101e */
[----:B------:R-:W-:Y:S02]  /*6b40*/  SEL R219, R219, RZ, P2 ;  /* 0x000000ffdbdb7207 */ /* 0x000fe40001000000 */
[----:B------:R-:W-:Y:S02]  /*6b50*/  ISETP.GE.AND P6, PT, R252, R29, PT ;  /* 0x0000001dfc00720c */ /* 0x000fe40003fc6270 */
[----:B------:R-:W-:Y:S02]  /*6b60*/  LOP3.LUT R252, R28, 0x4a, RZ, 0xfc, !PT ;  /* 0x0000004a1cfc7812 */ /* 0x000fe400078efcff */
[----:B------:R-:W-:-:S02]  /*6b70*/  ISETP.NE.U32.AND P3, PT, R219, RZ, PT ;  /* 0x000000ffdb00720c */ /* 0x000fc40003f65070 */
[----:B------:R-:W-:Y:S01]  /*6b80*/  SEL R249, RZ, 0x4, P6 ;  /* 0x00000004fff97807 */ /* 0x000fe20003000000 */
[----:B------:R-:W-:Y:S01]  /*6b90*/  LDGSTS.E [R21+0x10108], desc[UR30][R154.64], P5 ;  /* 0x101080009a157fae */ /* 0x000fe2000a9a101e */
[-C--:B------:R-:W-:Y:S02]  /*6ba0*/  ISETP.GE.AND P6, PT, R252, R29.reuse, PT ;  /* 0x0000001dfc00720c */ /* 0x080fe40003fc6270 */
[----:B------:R-:W-:Y:S02]  /*6bb0*/  SEL R218, R218, RZ, P2 ;  /* 0x000000ffdada7207 */ /* 0x000fe40001000000 */
[----:B------:R-:W-:Y:S02]  /*6bc0*/  LOP3.LUT R250, R28, 0x4c, RZ, 0xfc, !PT ;  /* 0x0000004c1cfa7812 */ /* 0x000fe400078efcff */
[----:B------:R-:W-:Y:S02]  /*6bd0*/  SEL R249, R249, RZ, P2 ;  /* 0x000000fff9f97207 */ /* 0x000fe40001000000 */
[----:B------:R-:W-:Y:S01]  /*6be0*/  SEL R219, RZ, 0x4, P6 ;  /* 0x00000004ffdb7807 */ /* 0x000fe20003000000 */
[----:B------:R-:W-:Y:S01]  /*6bf0*/  LDGSTS.E [R21+0x10110], desc[UR30][R156.64], P3 ;  /* 0x101100009c157fae */ /* 0x000fe200099a101e */
[----:B------:R-:W-:Y:S01]  /*6c00*/  ISETP.NE.U32.AND P4, PT, R218, RZ, PT ;  /* 0x000000ffda00720c */ /* 0x000fe20003f85070 */
[----:B------:R-:W-:Y:S01]  /*6c10*/  IMAD.U32 R218, RZ, RZ, UR5 ;  /* 0x00000005ffda7e24 */ /* 0x000fe2000f8e00ff */
[----:B------:R-:W-:-:S02]  /*6c20*/  ISETP.GE.AND P6, PT, R250, R29, PT ;  /* 0x0000001dfa00720c */ /* 0x000fc40003fc6270 */
[----:B------:R-:W-:Y:S01]  /*6c30*/  ISETP.NE.U32.AND P5, PT, R249, RZ, PT ;  /* 0x000000fff900720c */ /* 0x000fe20003fa5070 */
[----:B------:R-:W-:Y:S01]  /*6c40*/  IMAD.WIDE R180, R218, 0x4, R180 ;  /* 0x00000004dab47825 */ /* 0x000fe200078e02b4 */
[----:B------:R-:W-:Y:S02]  /*6c50*/  LOP3.LUT R252, R28, 0x4e, RZ, 0xfc, !PT ;  /* 0x0000004e1cfc7812 */ /* 0x000fe400078efcff */
        /* <DEDUP_REMOVED lines=89> */
[----:B------:R-:W-:Y:S02]  /*71f0*/  SEL R219, RZ, 0x4, P6 ;  /* 0x00000004ffdb7807 */ /* 0x000fe40003000000 */
[----:B------:R-:W-:Y:S01]  /*7200*/  ISETP.NE.U32.AND P4, PT, R218, RZ, PT ;  /* 0x000000ffda00720c */ /* 0x000fe20003f85070 */
[----:B------:R-:W-:Y:S01]  /*7210*/  IMAD.U32 R218, RZ, RZ, UR5 ;  /* 0x00000005ffda7e24 */ /* 0x000fe2000f8e00ff */
[----:B------:R-:W-:Y:S01]  /*7220*/  SEL R249, R249, RZ, P2 ;  /* 0x000000fff9f97207 */ /* 0x000fe20001000000 */
[----:B------:R-:W-:Y:S01]  /*7230*/  LDGSTS.E [R21+0x10180], desc[UR30][R184.64], P3 ;  /* 0x10180000b8157fae */ /* 0x000fe200099a101e */
[----:B------:R-:W-:Y:S01]  /*7240*/  ISETP.GE.AND P6, PT, R250, R29, PT ;  /* 0x0000001dfa00720c */ /* 0x000fe20003fc6270 */
[----:B------:R-:W-:Y:S01]  /*7250*/  IMAD.WIDE R196, R218, 0x4, R196 ;  /* 0x00000004dac47825 */ /* 0x000fe200078e02c4 */
[----:B------:R-:W-:-:S02]  /*7260*/  LOP3.LUT R252, R28, 0x6a, RZ, 0xfc, !PT ;  /* 0x0000006a1cfc7812 */ /* 0x000fc400078efcff */
[----:B------:R-:W-:Y:S02]  /*7270*/  SEL R219, R219, RZ, P2 ;  /* 0x000000ffdbdb7207 */ /* 0x000fe40001000000 */
[----:B------:R-:W-:Y:S01]  /*7280*/  ISETP.NE.U32.AND P5, PT, R249, RZ, PT ;  /* 0x000000fff900720c */ /* 0x000fe20003fa5070 */
[----:B------:R-:W-:Y:S01]  /*7290*/  IMAD.U32 R249, RZ, RZ, UR5 ;  /* 0x00000005fff97e24 */ /* 0x000fe2000f8e00ff */
[----:B------:R-:W-:Y:S01]  /*72a0*/  SEL R218, RZ, 0x4, P6 ;  /* 0x00000004ffda7807 */ /* 0x000fe20003000000 */
[----:B------:R-:W-:Y:S01]  /*72b0*/  LDGSTS.E [R21+0x10188], desc[UR30][R186.64], P4 ;  /* 0x10188000ba157fae */ /* 0x000fe2000a1a101e */
[----:B------:R-:W-:Y:S01]  /*72c0*/  ISETP.GE.AND P3, PT, R252, R29, PT ;  /* 0x0000001dfc00720c */ /* 0x000fe20003f66270 */
[----:B------:R-:W-:Y:S01]  /*72d0*/  IMAD.WIDE R198, R249, 0x4, R198 ;  /* 0x00000004f9c67825 */ /* 0x000fe200078e02c6 */
[----:B------:R-:W-:Y:S02]  /*72e0*/  ISETP.NE.U32.AND P6, PT, R219, RZ, PT ;  /* 0x000000ffdb00720c */ /* 0x000fe40003fc5070 */
[----:B------:R-:W-:Y:S01]  /*72f0*/  LOP3.LUT R252, R28, 0x6c, RZ, 0xfc, !PT ;  /* 0x0000006c1cfc7812 */ /* 0x000fe200078efcff */
[----:B------:R-:W-:Y:S01]  /*7300*/  IMAD.WIDE R200, R249, 0x4, R200 ;  /* 0x00000004f9c87825 */ /* 0x000fe200078e02c8 */
[----:B------:R-:W-:-:S02]  /*7310*/  SEL R219, RZ, 0x4, P3 ;  /* 0x00000004ffdb7807 */ /* 0x000fc40001800000 */
[----:B------:R-:W-:Y:S01]  /*7320*/  SEL R218, R218, RZ, P2 ;  /* 0x000000ffdada7207 */ /* 0x000fe20001000000 */
[----:B------:R-:W-:Y:S01]  /*7330*/  LDGSTS.E [R21+0x10190], desc[UR30][R188.64], P5 ;  /* 0x10190000bc157fae */ /* 0x000fe2000a9a101e */
[----:B------:R-:W-:Y:S02]  /*7340*/  ISETP.GE.AND P3, PT, R252, R29, PT ;  /* 0x0000001dfc00720c */ /* 0x000fe40003f66270 */
[----:B------:R-:W-:Y:S02]  /*7350*/  SEL R219, R219, RZ, P2 ;  /* 0x000000ffdbdb7207 */ /* 0x000fe40001000000 */
[----:B------:R-:W-:Y:S01]  /*7360*/  ISETP.NE.U32.AND P4, PT, R218, RZ, PT ;  /* 0x000000ffda00720c */ /* 0x000fe20003f85070 */
[----:B------:R-:W-:Y:S01]  /*7370*/  LDGSTS.E [R21+0x10198], desc[UR30][R190.64], P6 ;  /* 0x10198000be157fae */ /* 0x000fe2000b1a101e */
[----:B------:R-:W-:Y:S02]  /*7380*/  LOP3.LUT R250, R28, 0x6e, RZ, 0xfc, !PT ;  /* 0x0000006e1cfa7812 */ /* 0x000fe400078efcff */
[----:B------:R-:W-:-:S02]  /*7390*/  SEL R218, RZ, 0x4, P3 ;  /* 0x00000004ffda7807 */ /* 0x000fc40001800000 */
[----:B------:R-:W-:Y:S02]  /*73a0*/  LOP3.LUT R252, R28, 0x70, RZ, 0xfc, !PT ;  /* 0x000000701cfc7812 */ /* 0x000fe400078efcff */
[----:B------:R-:W-:Y:S02]  /*73b0*/  ISETP.NE.U32.AND P3, PT, R219, RZ, PT ;  /* 0x000000ffdb00720c */ /* 0x000fe40003f65070 */
[-C--:B------:R-:W-:Y:S01]  /*73c0*/  ISETP.GE.AND P5, PT, R250, R29.reuse, PT ;  /* 0x0000001dfa00720c */ /* 0x080fe20003fa6270 */
[----:B------:R-:W-:Y:S01]  /*73d0*/  IMAD.U32 R250, RZ, RZ, UR5 ;  /* 0x00000005fffa7e24 */ /* 0x000fe2000f8e00ff */
[----:B------:R-:W-:Y:S01]  /*73e0*/  SEL R219, R218, RZ, P2 ;  /* 0x000000ffdadb7207 */ /* 0x000fe20001000000 */
[----:B------:R-:W-:Y:S01]  /*73f0*/  LDGSTS.E [R21+0x101a0], desc[UR30][R192.64], P4 ;  /* 0x101a0000c0157fae */ /* 0x000fe2000a1a101e */
[----:B------:R-:W-:Y:S01]  /*7400*/  ISETP.GE.AND P6, PT, R252, R29, PT ;  /* 0x0000001dfc00720c */ /* 0x000fe20003fc6270 */
[----:B------:R-:W-:Y:S01]  /*7410*/  IMAD.WIDE R206, R250, 0x4, R206 ;  /* 0x00000004face7825 */ /* 0x000fe200078e02ce */
[----:B------:R-:W-:-:S02]  /*7420*/  LOP3.LUT R252, R28, 0x72, RZ, 0xfc, !PT ;  /* 0x000000721cfc7812 */ /* 0x000fc400078efcff */
[----:B------:R-:W-:Y:S02]  /*7430*/  SEL R218, RZ, 0x4, P5 ;  /* 0x00000004ffda7807 */ /* 0x000fe40002800000 */
[----:B------:R-:W-:Y:S01]  /*7440*/  ISETP.NE.U32.AND P5, PT, R219, RZ, PT ;  /* 0x000000ffdb00720c */ /* 0x000fe20003fa5070 */
[----:B------:R-:W-:Y:S01]  /*7450*/  LDGSTS.E [R21+0x101a8], desc[UR30][R194.64], P3 ;  /* 0x101a8000c2157fae */ /* 0x000fe200099a101e */
[----:B------:R-:W-:Y:S02]  /*7460*/  SEL R219, RZ, 0x4, P6 ;  /* 0x00000004ffdb7807 */ /* 0x000fe40003000000 */
[----:B------:R-:W-:Y:S02]  /*7470*/  ISETP.GE.AND P6, PT, R252, R29, PT ;  /* 0x0000001dfc00720c */ /* 0x000fe40003fc6270 */
[----:B------:R-:W-:Y:S02]  /*7480*/  SEL R218, R218, RZ, P2 ;  /* 0x000000ffdada7207 */ /* 0x000fe40001000000 */
[----:B------:R-:W-:-:S02]  /*7490*/  SEL R249, RZ, 0x4, P6 ;  /* 0x00000004fff97807 */ /* 0x000fc40003000000 */
[----:B------:R-:W-:Y:S02]  /*74a0*/  SEL R219, R219, RZ, P2 ;  /* 0x000000ffdbdb7207 */ /* 0x000fe40001000000 */
[----:B------:R-:W-:Y:S01]  /*74b0*/  ISETP.NE.U32.AND P6, PT, R218, RZ, PT ;  /* 0x000000ffda00720c */ /* 0x000fe20003fc5070 */
[----:B------:R-:W-:Y:S01]  /*74c0*/  LDGSTS.E [R21+0x101b0], desc[UR30][R196.64], P5 ;  /* 0x101b0000c4157fae */ /* 0x000fe2000a9a101e */
[----:B------:R-:W-:Y:S02]  /*74d0*/  LOP3.LUT R252, R28, 0x74, RZ, 0xfc, !PT ;  /* 0x000000741cfc7812 */ /* 0x000fe400078efcff */
[----:B------:R-:W-:Y:S02]  /*74e0*/  SEL R249, R249, RZ, P2 ;  /* 0x000000fff9f97207 */ /* 0x000fe40001000000 */
[----:B------:R-:W-:Y:S01]  /*74f0*/  ISETP.NE.U32.AND P4, PT, R219, RZ, PT ;  /* 0x000000ffdb00720c */ /* 0x000fe20003f85070 */
[----:B------:R-:W-:Y:S01]  /*7500*/  IMAD.U32 R219, RZ, RZ, UR5 ;  /* 0x00000005ffdb7e24 */ /* 0x000fe2000f8e00ff */
[----:B------:R-:W-:-:S02]  /*7510*/  ISETP.GE.AND P3, PT, R252, R29, PT ;  /* 0x0000001dfc00720c */ /* 0x000fc40003f66270 */
[----:B------:R-:W-:Y:S01]  /*7520*/  ISETP.NE.U32.AND P5, PT, R249, RZ, PT ;  /* 0x000000fff900720c */ /* 0x000fe20003fa5070 */
[----:B------:R-:W-:Y:S01]  /*7530*/  IMAD.WIDE R202, R219, 0x4, R202 ;  /* 0x00000004dbca7825 */ /* 0x000fe200078e02ca */
[----:B------:R-:W-:Y:S01]  /*7540*/  LOP3.LUT R252, R28, 0x76, RZ, 0xfc, !PT ;  /* 0x000000761cfc7812 */ /* 0x000fe200078efcff */
[----:B------:R-:W-:Y:S01]  /*7550*/  LDGSTS.E [R21+0x101b8], desc[UR30][R198.64], P6 ;  /* 0x101b8000c6157fae */ /* 0x000fe2000b1a101e */
[----:B------:R-:W-:Y:S01]  /*7560*/  SEL R218, RZ, 0x4, P3 ;  /* 0x00000004ffda7807 */ /* 0x000fe20001800000 */
[----:B------:R-:W-:Y:S01]  /*7570*/  IMAD.U32 R249, RZ, RZ, UR5 ;  /* 0x00000005fff97e24 */ /* 0x000fe2000f8e00ff */
[-C--:B------:R-:W-:Y:S02]  /*7580*/  ISETP.GE.AND P3, PT, R252, R29.reuse, PT ;  /* 0x0000001dfc00720c */ /* 0x080fe40003f66270 */
[----:B------:R-:W-:Y:S01]  /*7590*/  LOP3.LUT R252, R28, 0x78, RZ, 0xfc, !PT ;  /* 0x000000781cfc7812 */ /* 0x000fe200078efcff */
[----:B------:R-:W-:Y:S01]  /*75a0*/  LDGSTS.E [R21+0x101c0], desc[UR30][R200.64], P4 ;  /* 0x101c0000c8157fae */ /* 0x000fe2000a1a101e */
[----:B------:R-:W-:Y:S01]  /*75b0*/  SEL R219, RZ, 0x4, P3 ;  /* 0x00000004ffdb7807 */ /* 0x000fe20001800000 */
[----:B------:R-:W-:Y:S01]  /*75c0*/  IMAD.WIDE R204, R249, 0x4, R204 ;  /* 0x00000004f9cc7825 */ /* 0x000fe200078e02cc */
[----:B------:R-:W-:Y:S01]  /*75d0*/  ISETP.GE.AND P6, PT, R252, R29, PT ;  /* 0x0000001dfc00720c */ /* 0x000fe20003fc6270 */
[----:B------:R-:W-:Y:S01]  /*75e0*/  LDGSTS.E [R21+0x101c8], desc[UR30][R202.64], P5 ;  /* 0x101c8000ca157fae */ /* 0x000fe2000a9a101e */
[----:B------:R-:W-:-:S02]  /*75f0*/  LOP3.LUT R252, R28, 0x7a, RZ, 0xfc, !PT ;  /* 0x0000007a1cfc7812 */ /* 0x000fc400078efcff */
[----:B------:R-:W-:Y:S02]  /*7600*/  SEL R218, R218, RZ, P2 ;  /* 0x000000ffdada7207 */ /* 0x000fe40001000000 */
[----:B------:R-:W-:Y:S02]  /*7610*/  SEL R219, R219, RZ, P2 ;  /* 0x000000ffdbdb7207 */ /* 0x000fe40001000000 */
[----:B------:R-:W-:Y:S02]  /*7620*/  LOP3.LUT R250, R28, 0x7c, RZ, 0xfc, !PT ;  /* 0x0000007c1cfa7812 */ /* 0x000fe400078efcff */
[----:B------:R-:W-:Y:S02]  /*7630*/  ISETP.GE.AND P5, PT, R252, R29, PT ;  /* 0x0000001dfc00720c */ /* 0x000fe40003fa6270 */
[----:B------:R-:W-:Y:S02]  /*7640*/  LOP3.LUT R252, R28, 0x7e, RZ, 0xfc, !PT ;  /* 0x0000007e1cfc7812 */ /* 0x000fe400078efcff */
[----:B------:R-:W-:-:S02]  /*7650*/  ISETP.NE.U32.AND P3, PT, R218, RZ, PT ;  /* 0x000000ffda00720c */ /* 0x000fc40003f65070 */
[----:B------:R-:W-:Y:S02]  /*7660*/  SEL R249, RZ, 0x4, P6 ;  /* 0x00000004fff97807 */ /* 0x000fe40003000000 */
[----:B------:R-:W-:Y:S02]  /*7670*/  ISETP.NE.U32.AND P4, PT, R219, RZ, PT ;  /* 0x000000ffdb00720c */ /* 0x000fe40003f85070 */
[-C--:B------:R-:W-:Y:S01]  /*7680*/  ISETP.GE.AND P6, PT, R250, R29.reuse, PT ;  /* 0x0000001dfa00720c */ /* 0x080fe20003fc6270 */
[----:B------:R-:W-:Y:S01]  /*7690*/  IMAD.U32 R250, RZ, RZ, UR5 ;  /* 0x00000005fffa7e24 */ /* 0x000fe2000f8e00ff */
[----:B------:R-:W-:Y:S02]  /*76a0*/  SEL R218, R251, RZ, P2 ;  /* 0x000000fffbda7207 */ /* 0x000fe40001000000 */
[----:B------:R-:W-:Y:S01]  /*76b0*/  SEL R219, RZ, 0x4, P5 ;  /* 0x00000004ffdb7807 */ /* 0x000fe20002800000 */
[----:B------:R-:W-:Y:S01]  /*76c0*/  IMAD.WIDE R214, R250, 0x4, R214 ;  /* 0x00000004fad67825 */ /* 0x000fe200078e02d6 */
[----:B------:R-:W-:Y:S01]  /*76d0*/  ISETP.GE.AND P5, PT, R252, R29, PT ;  /* 0x0000001dfc00720c */ /* 0x000fe20003fa6270 */
[----:B------:R-:W-:Y:S01]  /*76e0*/  LDGSTS.E [R21+0x101d0], desc[UR30][R204.64], P3 ;  /* 0x101d0000cc157fae */ /* 0x000fe200099a101e */
[----:B------:R-:W-:Y:S01]  /*76f0*/  SEL R29, RZ, 0x4, P6 ;  /* 0x00000004ff1d7807 */ /* 0x000fe20003000000 */
[----:B------:R-:W-:Y:S01]  /*7700*/  VIADD R252, R27, UR10 ;  /* 0x0000000a1bfc7c36 */ /* 0x000fe20008000000 */
[----:B------:R-:W-:Y:S01]  /*7710*/  ISETP.NE.U32.AND P6, PT, R218, RZ, PT ;  /* 0x000000ffda00720c */ /* 0x000fe20003fc5070 */
[----:B------:R-:W-:Y:S01]  /*7720*/  LDGSTS.E [R21+0x101d8], desc[UR30][R206.64], P4 ;  /* 0x101d8000ce157fae */ /* 0x000fe2000a1a101e */
[----:B------:R-:W-:-:S02]  /*7730*/  SEL R218, RZ, 0x4, P5 ;  /* 0x00000004ffda7807 */ /* 0x000fc40002800000 */
[----:B------:R-:W-:Y:S02]  /*7740*/  SEL R249, R249, RZ, P2 ;  /* 0x000000fff9f97207 */ /* 0x000fe40001000000 */
[----:B------:R-:W-:Y:S02]  /*7750*/  SEL R219, R219, RZ, P2 ;  /* 0x000000ffdbdb7207 */ /* 0x000fe40001000000 */
[----:B------:R-:W-:Y:S02]  /*7760*/  SEL R29, R29, RZ, P2 ;  /* 0x000000ff1d1d7207 */ /* 0x000fe40001000000 */
[----:B------:R-:W-:Y:S02]  /*7770*/  SEL R218, R218, RZ, P2 ;  /* 0x000000ffdada7207 */ /* 0x000fe40001000000 */
[----:B------:R-:W-:Y:S01]  /*7780*/  ISETP.NE.U32.AND P5, PT, R249, RZ, PT ;  /* 0x000000fff900720c */ /* 0x000fe20003fa5070 */
[----:B------:R-:W-:Y:S01]  /*7790*/  IMAD.U32 R249, RZ, RZ, UR5 ;  /* 0x00000005fff97e24 */ /* 0x000fe2000f8e00ff */
[----:B------:R-:W-:Y:S01]  /*77a0*/  ISETP.NE.U32.AND P2, PT, R219, RZ, PT ;  /* 0x000000ffdb00720c */ /* 0x000fe20003f45070 */
[----:B------:R-:W-:Y:S01]  /*77b0*/  IMAD.U32 R219, RZ, RZ, UR5 ;  /* 0x00000005ffdb7e24 */ /* 0x000fe2000f8e00ff */
[----:B------:R-:W-:Y:S01]  /*77c0*/  ISETP.NE.U32.AND P3, PT, R29, RZ, PT ;  /* 0x000000ff1d00720c */ /* 0x000fe20003f65070 */
[----:B------:R-:W-:Y:S01]  /*77d0*/  IMAD.WIDE R212, R249, 0x4, R212 ;  /* 0x00000004f9d47825 */ /* 0x000fe200078e02d4 */
[----:B------:R-:W-:-:S03]  /*77e0*/  ISETP.NE.U32.AND P4, PT, R218, RZ, PT ;  /* 0x000000ffda00720c */ /* 0x000fc60003f85070 */
[----:B------:R-:W-:Y:S02]  /*77f0*/  IMAD.U32 R218, RZ, RZ, UR5 ;  /* 0x00000005ffda7e24 */ /* 0x000fe4000f8e00ff */
[----:B------:R-:W-:-:S04]  /*7800*/  IMAD.WIDE R210, R219, 0x4, R210 ;  /* 0x00000004dbd27825 */ /* 0x000fc800078e02d2 */
[----:B------:R-:W-:-:S04]  /*7810*/  IMAD.WIDE R208, R218, 0x4, R208 ;  /* 0x00000004dad07825 */ /* 0x000fc800078e02d0 */
[----:B------:R-:W-:Y:S01]  /*7820*/  IMAD.U32 R29, RZ, RZ, UR7 ;  /* 0x00000007ff1d7e24 */ /* 0x000fe2000f8e00ff */
[----:B------:R-:W-:Y:S03]  /*7830*/  LDGSTS.E [R21+0x101e0], desc[UR30][R208.64], P5 ;  /* 0x101e0000d0157fae */ /* 0x000fe6000a9a101e */
[----:B-----5:R-:W-:Y:S01]  /*7840*/  IMAD.WIDE R220, R29, 0x4, R220 ;  /* 0x000000041ddc7825 */ /* 0x020fe200078e02dc */
[----:B------:R-:W-:Y:S04]  /*7850*/  LDGSTS.E [R21+0x101e8], desc[UR30][R210.64], P2 ;  /* 0x101e8000d2157fae */ /* 0x000fe800091a101e */
[----:B------:R-:W-:Y:S04]  /*7860*/  LDGSTS.E [R21+0x101f0], desc[UR30][R212.64], P3 ;  /* 0x101f0000d4157fae */ /* 0x000fe800099a101e */
[----:B------:R-:W-:Y:S04]  /*7870*/  LDGSTS.E [R21+0x101f8], desc[UR30][R214.64], P4 ;  /* 0x101f8000d6157fae */ /* 0x000fe8000a1a101e */
[----:B------:R-:W0:Y:S04]  /*7880*/  LDGDEPBAR ;  /* 0x00000000000079af */ /* 0x000e280000000000 */
[----:B------:R-:W-:Y:S04]  /*7890*/  LDGSTS.E [R252+0x28000], desc[UR30][R86.64], P6 ;  /* 0x2800000056fc7fae */ /* 0x000fe8000b1a101e */
[----:B------:R-:W-:Y:S04]  /*78a0*/  LDGSTS.E [R252+0x28400], desc[UR30][R84.64], P6 ;  /* 0x2840000054fc7fae */ /* 0x000fe8000b1a101e */
[----:B------:R-:W-:Y:S04]  /*78b0*/  LDGSTS.E [R252+0x28800], desc[UR30][R82.64], P6 ;  /* 0x2880000052fc7fae */ /* 0x000fe8000b1a101e */
[----:B------:R-:W-:Y:S04]  /*78c0*/  LDGSTS.E [R252+0x28c00], desc[UR30][R80.64], P6 ;  /* 0x28c0000050fc7fae */ /* 0x000fe8000b1a101e */
[----:B------:R-:W-:Y:S04]  /*78d0*/  LDGSTS.E [R252+0x29000], desc[UR30][R78.64], P6 ;  /* 0x290000004efc7fae */ /* 0x000fe8000b1a101e */
[----:B------:R-:W-:Y:S04]  /*78e0*/  LDGSTS.E [R252+0x29400], desc[UR30][R76.64], P6 ;  /* 0x294000004cfc7fae */ /* 0x000fe8000b1a101e */
[----:B------:R-:W-:Y:S04]  /*78f0*/  LDGSTS.E [R252+0x29800], desc[UR30][R74.64], P6 ;  /* 0x298000004afc7fae */ /* 0x000fe8000b1a101e */
[----:B------:R1:W-:Y:S04]  /*7900*/  LDGSTS.E [R252+0x29c00], desc[UR30][R72.64], P6 ;  /* 0x29c0000048fc7fae */ /* 0x0003e8000b1a101e */
[----:B------:R2:W-:Y:S04]  /*7910*/  LDGSTS.E [R9+0x28100], desc[UR30][R70.64], P6 ;  /* 0x2810000046097fae */ /* 0x0005e8000b1a101e */
[----:B------:R2:W-:Y:S04]  /*7920*/  LDGSTS.E [R9+0x28500], desc[UR30][R68.64], P6 ;  /* 0x2850000044097fae */ /* 0x0005e8000b1a101e */
[----:B------:R2:W-:Y:S01]  /*7930*/  LDGSTS.E [R9+0x28900], desc[UR30][R66.64], P6 ;  /* 0x2890000042097fae */ /* 0x0005e2000b1a101e */
[----:B-1----:R-:W-:-:S03]  /*7940*/  VIADD R252, R25, 0x7f ;  /* 0x0000007f19fc7836 */ /* 0x002fc60000000000 */
[----:B------:R2:W-:Y:S02]  /*7950*/  LDGSTS.E [R9+0x28d00], desc[UR30][R64.64], P6 ;  /* 0x28d0000040097fae */ /* 0x0005e4000b1a101e */
[----:B------:R-:W-:Y:S02]  /*7960*/  ISETP.GE.AND P2, PT, R252, 0x80, PT ;  /* 0x00000080fc00780c */ /* 0x000fe40003f46270 */
[----:B------:R2:W-:Y:S04]  /*7970*/  LDGSTS.E [R9+0x29100], desc[UR30][R62.64], P6 ;  /* 0x291000003e097fae */ /* 0x0005e8000b1a101e */
        /* <DEDUP_REMOVED lines=19> */
[----:B------:R-:W0:Y:S01]  /*7ab0*/  LDGDEPBAR ;  /* 0x00000000000079af */ /* 0x000e220000000000 */
[----:B------:R-:W-:-:S04]  /*7ac0*/  DEPBAR.LE SB0, 0x2 ;  /* 0x000080800000791a */ /* 0x000fc80000000000 */
[----:B------:R-:W-:Y:S06]  /*7ad0*/  BAR.SYNC.DEFER_BLOCKING 0x0 ;  /* 0x0000000000007b1d */ /* 0x000fec0000010000 */
[----:B------:R-:W1:Y:S04]  /*7ae0*/  LDS R218, [R26+UR10+0x10] ;  /* 0x0000100a1ada7984 */ /* 0x000e680008000800 */
[----:B------:R-:W3:Y:S04]  /*7af0*/  LDS R219, [R26+UR10+0x18] ;  /* 0x0000180a1adb7984 */ /* 0x000ee80008000800 */
[----:B------:R-:W4:Y:S04]  /*7b00*/  LDS R29, [R26+UR10+0x20] ;  /* 0x0000200a1a1d7984 */ /* 0x000f280008000800 */
[----:B------:R-:W-:Y:S04]  /*7b10*/  LDS R249, [R26+UR10+0x1e8] ;  /* 0x0001e80a1af97984 */ /* 0x000fe80008000800 */
[----:B------:R-:W-:Y:S04]  /*7b20*/  LDS R250, [R26+UR10+0x1f0] ;  /* 0x0001f00a1afa7984 */ /* 0x000fe80008000800 */
[----:B------:R-:W-:Y:S04]  /*7b30*/  LDS R251, [R26+UR10+0x1f8] ;  /* 0x0001f80a1afb7984 */ /* 0x000fe80008000800 */
[----:B-1----:R-:W-:Y:S04]  /*7b40*/  STL [R1+0xdc], R218 ;  /* 0x0000dcda01007387 */ /* 0x002fe80000100800 */
[----:B------:R-:W1:Y:S04]  /*7b50*/  LDS R218, [R26+UR10+0x28] ;  /* 0x0000280a1ada7984 */ /* 0x000e680008000800 */
[----:B---3--:R-:W-:Y:S04]  /*7b60*/  STL [R1+0xd8], R219 ;  /* 0x0000d8db01007387 */ /* 0x008fe80000100800 */
[----:B------:R-:W3:Y:S04]  /*7b70*/  LDS R219, [R26+UR10+0x30] ;  /* 0x0000300a1adb7984 */ /* 0x000ee80008000800 */
[----:B----4-:R-:W-:Y:S04]  /*7b80*/  STL [R1+0xd4], R29 ;  /* 0x0000d41d01007387 */ /* 0x010fe80000100800 */
[----:B------:R-:W4:Y:S04]  /*7b90*/  LDS R29, [R26+UR10+0x38] ;  /* 0x0000380a1a1d7984 */ /* 0x000f280008000800 */
        /* <DEDUP_REMOVED lines=100> */
[----:B----4-:R2:W-:Y:S04]  /*81e0*/  STL [R1+0x8], R29 ;  /* 0x0000081d01007387 */ /* 0x0105e80000100800 */
[----:B------:R2:W4:Y:S04]  /*81f0*/  LDS R29, [R26+UR10+0x1d0] ;  /* 0x0001d00a1a1d7984 */ /* 0x0005280008000800 */
[----:B-1----:R2:W-:Y:S04]  /*8200*/  STL [R1+0x4], R218 ;  /* 0x000004da01007387 */ /* 0x0025e80000100800 */
[----:B------:R2:W1:Y:S04]  /*8210*/  LDS R218, [R26+UR10+0x1d8] ;  /* 0x0001d80a1ada7984 */ /* 0x0004680008000800 */
[----:B---3--:R2:W-:Y:S04]  /*8220*/  STL [R1], R219 ;  /* 0x000000db01007387 */ /* 0x0085e80000100800 */
[----:B------:R2:W3:Y:S01]  /*8230*/  LDS R219, [R26+UR10+0x1e0] ;  /* 0x0001e00a1adb7984 */ /* 0x0004e20008000800 */
[----:B------:R-:W-:Y:S05]  /*8240*/  @!P0 BRA `(.L_x_6) ;  /* 0x0000000000108947 */ /* 0x000fea0003800000 */
[----:B------:R-:W5:Y:S02]  /*8250*/  LDS R252, [R26+UR10] ;  /* 0x0000000a1afc7984 */ /* 0x000f640008000800 */
[----:B-----5:R5:W-:Y:S02]  /*8260*/  STTM tmem[UR13], R252 ;  /* 0x000000fc000079ed */ /* 0x020be4000804000d */
[----:B-----5:R-:W5:Y:S02]  /*8270*/  LDS R252, [R26+UR10+0x8] ;  /* 0x0000080a1afc7984 */ /* 0x020f640008000800 */
[----:B-----5:R2:W-:Y:S02]  /*8280*/  STTM tmem[UR13+0x2], R252 ;  /* 0x000002fc000079ed */ /* 0x0205e4000804000d */
.L_x_6:
[----:B------:R-:W-:Y:S01]  /*8290*/  UMOV UR6, URZ ;  /* 0x000000ff00067c82 */ /* 0x000fe20008000000 */
[----:B------:R-:W-:Y:S05]  /*82a0*/  @!P0 BRA `(.L_x_7) ;  /* 0x0000000000148947 */ /* 0x000fea0003800000 */
[----:B--2---:R-:W2:Y:S02]  /*82b0*/  LDL.LU R252, [R1+0xdc] ;  /* 0x0000dc0001fc7983 */ /* 0x004ea40000300800 */
[----:B--2---:R2:W-:Y:S01]  /*82c0*/  STTM tmem[UR13+0x4], R252 ;  /* 0x000004fc000079ed */ /* 0x0045e2000804000d */
[----:B------:R-:W-:Y:S05]  /*82d0*/  @!P0 BRA `(.L_x_8) ;  /* 0x0000000000148947 */ /* 0x000fea0003800000 */
[----:B--2---:R-:W2:Y:S02]  /*82e0*/  LDL.LU R252, [R1+0xd8] ;  /* 0x0000d80001fc7983 */ /* 0x004ea40000300800 */
[----:B--2---:R2:W-:Y:S02]  /*82f0*/  STTM tmem[UR13+0x6], R252 ;  /* 0x000006fc000079ed */ /* 0x0045e4000804000d */
.L_x_7:
[----:B------:R-:W-:Y:S05]  /*8300*/  @!P0 BRA `(.L_x_9) ;  /* 0x0000000000148947 */ /* 0x000fea0003800000 */
[----:B--2---:R-:W2:Y:S02]  /*8310*/  LDL.LU R252, [R1+0xd4] ;  /* 0x0000d40001fc7983 */ /* 0x004ea40000300800 */
[----:B--2---:R2:W-:Y:S02]  /*8320*/  STTM tmem[UR13+0x8], R252 ;  /* 0x000008fc000079ed */ /* 0x0045e4000804000d */
.L_x_8:
[----:B------:R-:W-:Y:S05]  /*8330*/  @!P0 BRA `(.L_x_10) ;  /* 0x0000000000148947 */ /* 0x000fea0003800000 */
[----:B--2---:R-:W2:Y:S02]  /*8340*/  LDL.LU R252, [R1+0xd0] ;  /* 0x0000d00001fc7983 */ /* 0x004ea40000300800 */
[----:B--2---:R2:W-:Y:S02]  /*8350*/  STTM tmem[UR13+0xa], R252 ;  /* 0x00000afc000079ed */ /* 0x0045e4000804000d */
.L_x_9:
[----:B------:R-:W-:Y:S05]  /*8360*/  @!P0 BRA `(.L_x_11) ;  /* 0x0000000000148947 */ /* 0x000fea0003800000 */
[----:B--2---:R-:W2:Y:S02]  /*8370*/  LDL.LU R252, [R1+0xcc] ;  /* 0x0000cc0001fc7983 */ /* 0x004ea40000300800 */
[----:B--2---:R2:W-:Y:S02]  /*8380*/  STTM tmem[UR13+0xc], R252 ;  /* 0x00000cfc000079ed */ /* 0x0045e4000804000d */
.L_x_10:
[----:B------:R-:W-:Y:S05]  /*8390*/  @!P0 BRA `(.L_x_12) ;  /* 0x0000000000148947 */ /* 0x000fea0003800000 */
[----:B--2---:R-:W2:Y:S02]  /*83a0*/  LDL.LU R252, [R1+0xc8] ;  /* 0x0000c80001fc7983 */ /* 0x004ea40000300800 */
[----:B--2---:R2:W-:Y:S02]  /*83b0*/  STTM tmem[UR13+0xe], R252 ;  /* 0x00000efc000079ed */ /* 0x0045e4000804000d */
.L_x_11:
[----:B------:R-:W-:Y:S05]  /*83c0*/  @!P0 BRA `(.L_x_13) ;  /* 0x0000000000148947 */ /* 0x000fea0003800000 */
[----:B--2---:R-:W2:Y:S02]  /*83d0*/  LDL.LU R252, [R1+0xc4] ;  /* 0x0000c40001fc7983 */ /* 0x004ea40000300800 */
[----:B--2---:R2:W-:Y:S02]  /*83e0*/  STTM tmem[UR13+0x10], R252 ;  /* 0x000010fc000079ed */ /* 0x0045e4000804000d */
.L_x_12:
[----:B------:R-:W-:Y:S05]  /*83f0*/  @!P0 BRA `(.L_x_14) ;  /* 0x0000000000148947 */ /* 0x000fea0003800000 */
[----:B--2---:R-:W2:Y:S02]  /*8400*/  LDL.LU R252, [R1+0xc0] ;  /* 0x0000c00001fc7983 */ /* 0x004ea40000300800 */
[----:B--2---:R2:W-:Y:S02]  /*8410*/  STTM tmem[UR13+0x12], R252 ;  /* 0x000012fc000079ed */ /* 0x0045e4000804000d */
.L_x_13:
[----:B------:R-:W-:Y:S05]  /*8420*/  @!P0 BRA `(.L_x_15) ;  /* 0x0000000000148947 */ /* 0x000fea0003800000 */
[----:B--2---:R-:W2:Y:S02]  /*8430*/  LDL.LU R252, [R1+0xbc] ;  /* 0x0000bc0001fc7983 */ /* 0x004ea40000300800 */
[----:B--2---:R2:W-:Y:S02]  /*8440*/  STTM tmem[UR13+0x14], R252 ;  /* 0x000014fc000079ed */ /* 0x0045e4000804000d */
.L_x_14:
[----:B------:R-:W-:Y:S05]  /*8450*/  @!P0 BRA `(.L_x_16) ;  /* 0x0000000000148947 */ /* 0x000fea0003800000 */
[----:B--2---:R-:W2:Y:S02]  /*8460*/  LDL.LU R252, [R1+0xb8] ;  /* 0x0000b80001fc7983 */ /* 0x004ea40000300800 */
[----:B--2---:R2:W-:Y:S02]  /*8470*/  STTM tmem[UR13+0x16], R252 ;  /* 0x000016fc000079ed */ /* 0x0045e4000804000d */
.L_x_15:
[----:B------:R-:W-:Y:S05]  /*8480*/  @!P0 BRA `(.L_x_17) ;  /* 0x0000000000148947 */ /* 0x000fea0003800000 */
[----:B--2---:R-:W2:Y:S02]  /*8490*/  LDL.LU R252, [R1+0xb4] ;  /* 0x0000b40001fc7983 */ /* 0x004ea40000300800 */
[----:B--2---:R2:W-:Y:S02]  /*84a0*/  STTM tmem[UR13+0x18], R252 ;  /* 0x000018fc000079ed */ /* 0x0045e4000804000d */
.L_x_16:
[----:B------:R-:W-:Y:S05]  /*84b0*/  @!P0 BRA `(.L_x_18) ;  /* 0x0000000000148947 */ /* 0x000fea0003800000 */
[----:B--2---:R-:W2:Y:S02]  /*84c0*/  LDL.LU R252, [R1+0xb0] ;  /* 0x0000b00001fc7983 */ /* 0x004ea40000300800 */
[----:B--2---:R2:W-:Y:S02]  /*84d0*/  STTM tmem[UR13+0x1a], R252 ;  /* 0x00001afc000079ed */ /* 0x0045e4000804000d */
.L_x_17:
[----:B------:R-:W-:Y:S05]  /*84e0*/  @!P0 BRA `(.L_x_19) ;  /* 0x0000000000148947 */ /* 0x000fea0003800000 */
[----:B--2---:R-:W2:Y:S02]  /*84f0*/  LDL.LU R252, [R1+0xac] ;  /* 0x0000ac0001fc7983 */ /* 0x004ea40000300800 */
[----:B--2---:R2:W-:Y:S02]  /*8500*/  STTM tmem[UR13+0x1c], R252 ;  /* 0x00001cfc000079ed */ /* 0x0045e4000804000d */
.L_x_18:
[----:B------:R-:W-:Y:S05]  /*8510*/  @!P0 BRA `(.L_x_20) ;  /* 0x0000000000148947 */ /* 0x000fea0003800000 */
[----:B--2---:R-:W2:Y:S02]  /*8520*/  LDL.LU R252, [R1+0xa8] ;  /* 0x0000a80001fc7983 */ /* 0x004ea40000300800 */
[----:B--2---:R2:W-:Y:S02]  /*8530*/  STTM tmem[UR13+0x1e], R252 ;  /* 0x00001efc000079ed */ /* 0x0045e4000804000d */
.L_x_19:
[----:B------:R-:W-:Y:S05]  /*8540*/  @!P0 BRA `(.L_x_21) ;  /* 0x0000000000148947 */ /* 0x000fea0003800000 */
[----:B--2---:R-:W2:Y:S02]  /*8550*/  LDL.LU R252, [R1+0xa4] ;  /* 0x0000a40001fc7983 */ /* 0x004ea40000300800 */
[----:B--2---:R2:W-:Y:S02]  /*8560*/  STTM tmem[UR13+0x20], R252 ;  /* 0x000020fc000079ed */ /* 0x0045e4000804000d */
.L_x_20:
[----:B------:R-:W-:Y:S05]  /*8570*/  @!P0 BRA `(.L_x_22) ;  /* 0x0000000000148947 */ /* 0x000fea0003800000 */
[----:B--2---:R-:W2:Y:S02]  /*8580*/  LDL.LU R252, [R1+0xa0] ;  /* 0x0000a00001fc7983 */ /* 0x004ea40000300800 */
[----:B--2---:R2:W-:Y:S02]  /*8590*/  STTM tmem[UR13+0x22], R252 ;  /* 0x000022fc000079ed */ /* 0x0045e4000804000d */
.L_x_21:
[----:B------:R-:W-:Y:S05]  /*85a0*/  @!P0 BRA `(.L_x_23) ;  /* 0x0000000000148947 */ /* 0x000fea0003800000 */
[----:B--2---:R-:W2:Y:S02]  /*85b0*/  LDL.LU R252, [R1+0x9c] ;  /* 0x00009c0001fc7983 */ /* 0x004ea40000300800 */
[----:B--2---:R2:W-:Y:S02]  /*85c0*/  STTM tmem[UR13+0x24], R252 ;  /* 0x000024fc000079ed */ /* 0x0045e4000804000d */
.L_x_22:
[----:B------:R-:W-:Y:S05]  /*85d0*/  @!P0 BRA `(.L_x_24) ;  /* 0x0000000000148947 */ /* 0x000fea0003800000 */
[----:B--2---:R-:W2:Y:S02]  /*85e0*/  LDL.LU R252, [R1+0x98] ;  /* 0x0000980001fc7983 */ /* 0x004ea40000300800 */
[----:B--2---:R2:W-:Y:S02]  /*85f0*/  STTM tmem[UR13+0x26], R252 ;  /* 0x000026fc000079ed */ /* 0x0045e4000804000d */
.L_x_23:
[----:B------:R-:W-:Y:S05]  /*8600*/  @!P0 BRA `(.L_x_25) ;  /* 0x0000000000148947 */ /* 0x000fea0003800000 */
[----:B--2---:R-:W2:Y:S02]  /*8610*/  LDL.LU R252, [R1+0x94] ;  /* 0x0000940001fc7983 */ /* 0x004ea40000300800 */
[----:B--2---:R2:W-:Y:S02]  /*8620*/  STTM tmem[UR13+0x28], R252 ;  /* 0x000028fc000079ed */ /* 0x0045e4000804000d */
.L_x_24:
[----:B------:R-:W-:Y:S05]  /*8630*/  @!P0 BRA `(.L_x_26) ;  /* 0x0000000000148947 */ /* 0x000fea0003800000 */
[----:B--2---:R-:W2:Y:S02]  /*8640*/  LDL.LU R252, [R1+0x90] ;  /* 0x0000900001fc7983 */ /* 0x004ea40000300800 */
[----:B--2---:R2:W-:Y:S02]  /*8650*/  STTM tmem[UR13+0x2a], R252 ;  /* 0x00002afc000079ed */ /* 0x0045e4000804000d */
.L_x_25:
[----:B------:R-:W-:Y:S05]  /*8660*/  @!P0 BRA `(.L_x_27) ;  /* 0x0000000000148947 */ /* 0x000fea0003800000 */
[----:B--2---:R-:W2:Y:S02]  /*8670*/  LDL.LU R252, [R1+0x8c] ;  /* 0x00008c0001fc7983 */ /* 0x004ea40000300800 */
[----:B--2---:R2:W-:Y:S02]  /*8680*/  STTM tmem[UR13+0x2c], R252 ;  /* 0x00002cfc000079ed */ /* 0x0045e4000804000d */
.L_x_26:
[----:B------:R-:W-:Y:S05]  /*8690*/  @!P0 BRA `(.L_x_28) ;  /* 0x0000000000148947 */ /* 0x000fea0003800000 */
[----:B--2---:R-:W2:Y:S02]  /*86a0*/  LDL.LU R252, [R1+0x88] ;  /* 0x0000880001fc7983 */ /* 0x004ea40000300800 */
[----:B--2---:R2:W-:Y:S02]  /*86b0*/  STTM tmem[UR13+0x2e], R252 ;  /* 0x00002efc000079ed */ /* 0x0045e4000804000d */
.L_x_27:
[----:B------:R-:W-:Y:S05]  /*86c0*/  @!P0 BRA `(.L_x_29) ;  /* 0x0000000000148947 */ /* 0x000fea0003800000 */
[----:B--2---:R-:W2:Y:S02]  /*86d0*/  LDL.LU R252, [R1+0x84] ;  /* 0x0000840001fc7983 */ /* 0x004ea40000300800 */
[----:B--2---:R2:W-:Y:S02]  /*86e0*/  STTM tmem[UR13+0x30], R252 ;  /* 0x000030fc000079ed */ /* 0x0045e4000804000d */
.L_x_28:
[----:B------:R-:W-:Y:S05]  /*86f0*/  @!P0 BRA `(.L_x_30) ;  /* 0x0000000000148947 */ /* 0x000fea0003800000 */
[----:B--2---:R-:W2:Y:S02]  /*8700*/  LDL.LU R252, [R1+0x80] ;  /* 0x0000800001fc7983 */ /* 0x004ea40000300800 */
[----:B--2---:R2:W-:Y:S02]  /*8710*/  STTM tmem[UR13+0x32], R252 ;  /* 0x000032fc000079ed */ /* 0x0045e4000804000d */
.L_x_29:
[----:B------:R-:W-:Y:S05]  /*8720*/  @!P0 BRA `(.L_x_31) ;  /* 0x0000000000148947 */ /* 0x000fea0003800000 */
[----:B--2---:R-:W2:Y:S02]  /*8730*/  LDL.LU R252, [R1+0x7c] ;  /* 0x00007c0001fc7983 */ /* 0x004ea40000300800 */
[----:B--2---:R2:W-:Y:S02]  /*8740*/  STTM tmem[UR13+0x34], R252 ;  /* 0x000034fc000079ed */ /* 0x0045e4000804000d */
.L_x_30:
[----:B------:R-:W-:Y:S05]  /*8750*/  @!P0 BRA `(.L_x_32) ;  /* 0x0000000000148947 */ /* 0x000fea0003800000 */
[----:B--2---:R-:W2:Y:S02]  /*8760*/  LDL.LU R252, [R1+0x78] ;  /* 0x0000780001fc7983 */ /* 0x004ea40000300800 */
[----:B--2---:R2:W-:Y:S02]  /*8770*/  STTM tmem[UR13+0x36], R252 ;  /* 0x000036fc000079ed */ /* 0x0045e4000804000d */
.L_x_31:
[----:B------:R-:W-:Y:S05]  /*8780*/  @!P0 BRA `(.L_x_33) ;  /* 0x0000000000148947 */ /* 0x000fea0003800000 */
[----:B--2---:R-:W2:Y:S02]  /*8790*/  LDL.LU R252, [R1+0x74] ;  /* 0x0000740001fc7983 */ /* 0x004ea40000300800 */
[----:B--2---:R2:W-:Y:S02]  /*87a0*/  STTM tmem[UR13+0x38], R252 ;  /* 0x000038fc000079ed */ /* 0x0045e4000804000d */
.L_x_32:
[----:B------:R-:W-:Y:S05]  /*87b0*/  @!P0 BRA `(.L_x_34) ;  /* 0x0000000000148947 */ /* 0x000fea0003800000 */
[----:B--2---:R-:W2:Y:S02]  /*87c0*/  LDL.LU R252, [R1+0x70] ;  /* 0x0000700001fc7983 */ /* 0x004ea40000300800 */
[----:B--2---:R2:W-:Y:S02]  /*87d0*/  STTM tmem[UR13+0x3a], R252 ;  /* 0x00003afc000079ed */ /* 0x0045e4000804000d */
.L_x_33:
[----:B------:R-:W-:Y:S05]  /*87e0*/  @!P0 BRA `(.L_x_35) ;  /* 0x0000000000148947 */ /* 0x000fea0003800000 */
[----:B--2---:R-:W2:Y:S02]  /*87f0*/  LDL.LU R252, [R1+0x6c] ;  /* 0x00006c0001fc7983 */ /* 0x004ea40000300800 */
[----:B--2---:R2:W-:Y:S02]  /*8800*/  STTM tmem[UR13+0x3c], R252 ;  /* 0x00003cfc000079ed */ /* 0x0045e4000804000d */
.L_x_34:
[----:B------:R-:W-:Y:S05]  /*8810*/  @!P0 BRA `(.L_x_36) ;  /* 0x0000000000148947 */ /* 0x000fea0003800000 */
[----:B--2---:R-:W2:Y:S02]  /*8820*/  LDL.LU R252, [R1+0x68] ;  /* 0x0000680001fc7983 */ /* 0x004ea40000300800 */
[----:B--2---:R2:W-:Y:S02]  /*8830*/  STTM tmem[UR13+0x3e], R252 ;  /* 0x00003efc000079ed */ /* 0x0045e4000804000d */
.L_x_35:
[----:B------:R-:W-:Y:S05]  /*8840*/  @!P0 BRA `(.L_x_37) ;  /* 0x0000000000148947 */ /* 0x000fea0003800000 */
[----:B--2---:R-:W2:Y:S02]  /*8850*/  LDL.LU R252, [R1+0x64] ;  /* 0x0000640001fc7983 */ /* 0x004ea40000300800 */
[----:B--2---:R2:W-:Y:S02]  /*8860*/  STTM tmem[UR13+0x40], R252 ;  /* 0x000040fc000079ed */ /* 0x0045e4000804000d */
.L_x_36:
[----:B------:R-:W-:Y:S05]  /*8870*/  @!P0 BRA `(.L_x_38) ;  /* 0x0000000000148947 */ /* 0x000fea0003800000 */
[----:B--2---:R-:W2:Y:S02]  /*8880*/  LDL.LU R252, [R1+0x60] ;  /* 0x0000600001fc7983 */ /* 0x004ea40000300800 */
[----:B--2---:R2:W-:Y:S02]  /*8890*/  STTM tmem[UR13+0x42], R252 ;  /* 0x000042fc000079ed */ /* 0x0045e4000804000d */
.L_x_37:
[----:B------:R-:W-:Y:S05]  /*88a0*/  @!P0 BRA `(.L_x_39) ;  /* 0x0000000000148947 */ /* 0x000fea0003800000 */
[----:B--2---:R-:W2:Y:S02]  /*88b0*/  LDL.LU R252, [R1+0x5c] ;  /* 0x00005c0001fc7983 */ /* 0x004ea40000300800 */
[----:B--2---:R2:W-:Y:S02]  /*88c0*/  STTM tmem[UR13+0x44], R252 ;  /* 0x000044fc000079ed */ /* 0x0045e4000804000d */
.L_x_38:
[----:B------:R-:W-:Y:S05]  /*88d0*/  @!P0 BRA `(.L_x_40) ;  /* 0x0000000000148947 */ /* 0x000fea0003800000 */
[----:B--2---:R-:W2:Y:S02]  /*88e0*/  LDL.LU R252, [R1+0x58] ;  /* 0x0000580001fc7983 */ /* 0x004ea40000300800 */
[----:B--2---:R2:W-:Y:S02]  /*88f0*/  STTM tmem[UR13+0x46], R252 ;  /* 0x000046fc000079ed */ /* 0x0045e4000804000d */
.L_x_39:
[----:B------:R-:W-:Y:S05]  /*8900*/  @!P0 BRA `(.L_x_41) ;  /* 0x0000000000148947 */ /* 0x000fea0003800000 */
[----:B--2---:R-:W2:Y:S02]  /*8910*/  LDL.LU R252, [R1+0x54] ;  /* 0x0000540001fc7983 */ /* 0x004ea40000300800 */
[----:B--2---:R2:W-:Y:S02]  /*8920*/  STTM tmem[UR13+0x48], R252 ;  /* 0x000048fc000079ed */ /* 0x0045e4000804000d */
.L_x_40:
[----:B------:R-:W-:Y:S05]  /*8930*/  @!P0 BRA `(.L_x_42) ;  /* 0x0000000000148947 */ /* 0x000fea0003800000 */
[----:B--2---:R-:W2:Y:S02]  /*8940*/  LDL.LU R252, [R1+0x50] ;  /* 0x0000500001fc7983 */ /* 0x004ea40000300800 */
[----:B--2---:R2:W-:Y:S02]  /*8950*/  STTM tmem[UR13+0x4a], R252 ;  /* 0x00004afc000079ed */ /* 0x0045e4000804000d */
.L_x_41:
[----:B------:R-:W-:Y:S05]  /*8960*/  @!P0 BRA `(.L_x_43) ;  /* 0x0000000000148947 */ /* 0x000fea0003800000 */
[----:B--2---:R-:W2:Y:S02]  /*8970*/  LDL.LU R252, [R1+0x4c] ;  /* 0x00004c0001fc7983 */ /* 0x004ea40000300800 */
[----:B--2---:R2:W-:Y:S02]  /*8980*/  STTM tmem[UR13+0x4c], R252 ;  /* 0x00004cfc000079ed */ /* 0x0045e4000804000d */
.L_x_42:
[----:B------:R-:W-:Y:S05]  /*8990*/  @!P0 BRA `(.L_x_44) ;  /* 0x0000000000148947 */ /* 0x000fea0003800000 */
[----:B--2---:R-:W2:Y:S02]  /*89a0*/  LDL.LU R252, [R1+0x48] ;  /* 0x0000480001fc7983 */ /* 0x004ea40000300800 */
[----:B--2---:R2:W-:Y:S02]  /*89b0*/  STTM tmem[UR13+0x4e], R252 ;  /* 0x00004efc000079ed */ /* 0x0045e4000804000d */
.L_x_43:
[----:B------:R-:W-:Y:S05]  /*89c0*/  @!P0 BRA `(.L_x_45) ;  /* 0x0000000000148947 */ /* 0x000fea0003800000 */
[----:B--2---:R-:W2:Y:S02]  /*89d0*/  LDL.LU R252, [R1+0x44] ;  /* 0x0000440001fc7983 */ /* 0x004ea40000300800 */
[----:B--2---:R2:W-:Y:S02]  /*89e0*/  STTM tmem[UR13+0x50], R252 ;  /* 0x000050fc000079ed */ /* 0x0045e4000804000d */
.L_x_44:
[----:B------:R-:W-:Y:S05]  /*89f0*/  @!P0 BRA `(.L_x_46) ;  /* 0x0000000000148947 */ /* 0x000fea0003800000 */
[----:B--2---:R-:W2:Y:S02]  /*8a00*/  LDL.LU R252, [R1+0x40] ;  /* 0x0000400001fc7983 */ /* 0x004ea40000300800 */
[----:B--2---:R2:W-:Y:S02]  /*8a10*/  STTM tmem[UR13+0x52], R252 ;  /* 0x000052fc000079ed */ /* 0x0045e4000804000d */
.L_x_45:
[----:B------:R-:W-:Y:S05]  /*8a20*/  @!P0 BRA `(.L_x_47) ;  /* 0x0000000000148947 */ /* 0x000fea0003800000 */
[----:B--2---:R-:W2:Y:S02]  /*8a30*/  LDL.LU R252, [R1+0x3c] ;  /* 0x00003c0001fc7983 */ /* 0x004ea40000300800 */
[----:B--2---:R2:W-:Y:S02]  /*8a40*/  STTM tmem[UR13+0x54], R252 ;  /* 0x000054fc000079ed */ /* 0x0045e4000804000d */
.L_x_46:
[----:B------:R-:W-:Y:S05]  /*8a50*/  @!P0 BRA `(.L_x_48) ;  /* 0x0000000000148947 */ /* 0x000fea0003800000 */
[----:B--2---:R-:W2:Y:S02]  /*8a60*/  LDL.LU R252, [R1+0x38] ;  /* 0x0000380001fc7983 */ /* 0x004ea40000300800 */
[----:B--2---:R2:W-:Y:S02]  /*8a70*/  STTM tmem[UR13+0x56], R252 ;  /* 0x000056fc000079ed */ /* 0x0045e4000804000d */
.L_x_47:
[----:B------:R-:W-:Y:S05]  /*8a80*/  @!P0 BRA `(.L_x_49) ;  /* 0x0000000000148947 */ /* 0x000fea0003800000 */
[----:B--2---:R-:W2:Y:S02]  /*8a90*/  LDL.LU R252, [R1+0x34] ;  /* 0x0000340001fc7983 */ /* 0x004ea40000300800 */
[----:B--2---:R2:W-:Y:S02]  /*8aa0*/  STTM tmem[UR13+0x58], R252 ;  /* 0x000058fc000079ed */ /* 0x0045e4000804000d */
.L_x_48:
[----:B------:R-:W-:Y:S05]  /*8ab0*/  @!P0 BRA `(.L_x_50) ;  /* 0x0000000000148947 */ /* 0x000fea0003800000 */
[----:B--2---:R-:W2:Y:S02]  /*8ac0*/  LDL.LU R252, [R1+0x30] ;  /* 0x0000300001fc7983 */ /* 0x004ea40000300800 */
[----:B--2---:R2:W-:Y:S02]  /*8ad0*/  STTM tmem[UR13+0x5a], R252 ;  /* 0x00005afc000079ed */ /* 0x0045e4000804000d */
.L_x_49:
[----:B------:R-:W-:Y:S05]  /*8ae0*/  @!P0 BRA `(.L_x_51) ;  /* 0x0000000000148947 */ /* 0x000fea0003800000 */
[----:B--2---:R-:W2:Y:S02]  /*8af0*/  LDL.LU R252, [R1+0x2c] ;  /* 0x00002c0001fc7983 */ /* 0x004ea40000300800 */
[----:B--2---:R2:W-:Y:S02]  /*8b00*/  STTM tmem[UR13+0x5c], R252 ;  /* 0x00005cfc000079ed */ /* 0x0045e4000804000d */
.L_x_50:
[----:B------:R-:W-:Y:S05]  /*8b10*/  @!P0 BRA `(.L_x_52) ;  /* 0x0000000000148947 */ /* 0x000fea0003800000 */
[----:B--2---:R-:W2:Y:S02]  /*8b20*/  LDL.LU R252, [R1+0x28] ;  /* 0x0000280001fc7983 */ /* 0x004ea40000300800 */
[----:B--2---:R2:W-:Y:S02]  /*8b30*/  STTM tmem[UR13+0x5e], R252 ;  /* 0x00005efc000079ed */ /* 0x0045e4000804000d */
.L_x_51:
[----:B------:R-:W-:Y:S05]  /*8b40*/  @!P0 BRA `(.L_x_53) ;  /* 0x0000000000148947 */ /* 0x000fea0003800000 */
[----:B--2---:R-:W2:Y:S02]  /*8b50*/  LDL.LU R252, [R1+0x24] ;  /* 0x0000240001fc7983 */ /* 0x004ea40000300800 */
[----:B--2---:R2:W-:Y:S02]  /*8b60*/  STTM tmem[UR13+0x60], R252 ;  /* 0x000060fc000079ed */ /* 0x0045e4000804000d */
.L_x_52:
[----:B------:R-:W-:Y:S05]  /*8b70*/  @!P0 BRA `(.L_x_54) ;  /* 0x0000000000148947 */ /* 0x000fea0003800000 */
[----:B--2---:R-:W2:Y:S02]  /*8b80*/  LDL.LU R252, [R1+0x20] ;  /* 0x0000200001fc7983 */ /* 0x004ea40000300800 */
[----:B--2---:R2:W-:Y:S02]  /*8b90*/  STTM tmem[UR13+0x62], R252 ;  /* 0x000062fc000079ed */ /* 0x0045e4000804000d */
.L_x_53:
[----:B------:R-:W-:Y:S05]  /*8ba0*/  @!P0 BRA `(.L_x_55) ;  /* 0x0000000000148947 */ /* 0x000fea0003800000 */
[----:B--2---:R-:W2:Y:S02]  /*8bb0*/  LDL.LU R252, [R1+0x1c] ;  /* 0x00001c0001fc7983 */ /* 0x004ea40000300800 */
[----:B--2---:R2:W-:Y:S02]  /*8bc0*/  STTM tmem[UR13+0x64], R252 ;  /* 0x000064fc000079ed */ /* 0x0045e4000804000d */
.L_x_54:
[----:B------:R-:W-:Y:S05]  /*8bd0*/  @!P0 BRA `(.L_x_56) ;  /* 0x0000000000148947 */ /* 0x000fea0003800000 */
[----:B--2---:R-:W2:Y:S02]  /*8be0*/  LDL.LU R252, [R1+0x18] ;  /* 0x0000180001fc7983 */ /* 0x004ea40000300800 */
[----:B--2---:R2:W-:Y:S02]  /*8bf0*/  STTM tmem[UR13+0x66], R252 ;  /* 0x000066fc000079ed */ /* 0x0045e4000804000d */
.L_x_55:
[----:B------:R-:W-:Y:S05]  /*8c00*/  @!P0 BRA `(.L_x_57) ;  /* 0x0000000000148947 */ /* 0x000fea0003800000 */
[----:B--2---:R-:W2:Y:S02]  /*8c10*/  LDL.LU R252, [R1+0x14] ;  /* 0x0000140001fc7983 */ /* 0x004ea40000300800 */
[----:B--2---:R2:W-:Y:S02]  /*8c20*/  STTM tmem[UR13+0x68], R252 ;  /* 0x000068fc000079ed */ /* 0x0045e4000804000d */
.L_x_56:
[----:B------:R-:W-:Y:S05]  /*8c30*/  @!P0 BRA `(.L_x_58) ;  /* 0x0000000000148947 */ /* 0x000fea0003800000 */
[----:B--2---:R-:W2:Y:S02]  /*8c40*/  LDL.LU R252, [R1+0x10] ;  /* 0x0000100001fc7983 */ /* 0x004ea40000300800 */
[----:B--2---:R2:W-:Y:S02]  /*8c50*/  STTM tmem[UR13+0x6a], R252 ;  /* 0x00006afc000079ed */ /* 0x0045e4000804000d */
.L_x_57:
[----:B------:R-:W-:Y:S05]  /*8c60*/  @!P0 BRA `(.L_x_59) ;  /* 0x0000000000148947 */ /* 0x000fea0003800000 */
[----:B--2---:R-:W2:Y:S02]  /*8c70*/  LDL.LU R252, [R1+0xc] ;  /* 0x00000c0001fc7983 */ /* 0x004ea40000300800 */
[----:B--2---:R2:W-:Y:S02]  /*8c80*/  STTM tmem[UR13+0x6c], R252 ;  /* 0x00006cfc000079ed */ /* 0x0045e4000804000d */
.L_x_58:
[----:B------:R-:W-:Y:S05]  /*8c90*/  @!P0 BRA `(.L_x_60) ;  /* 0x0000000000148947 */ /* 0x000fea0003800000 */
[----:B--2---:R-:W2:Y:S02]  /*8ca0*/  LDL.LU R252, [R1+0x8] ;  /* 0x0000080001fc7983 */ /* 0x004ea40000300800 */
[----:B--2---:R2:W-:Y:S02]  /*8cb0*/  STTM tmem[UR13+0x6e], R252 ;  /* 0x00006efc000079ed */ /* 0x0045e4000804000d */
.L_x_59:
[----:B------:R-:W-:Y:S05]  /*8cc0*/  @!P0 BRA `(.L_x_61) ;  /* 0x0000000000148947 */ /* 0x000fea0003800000 */
[----:B--2---:R-:W2:Y:S02]  /*8cd0*/  LDL.LU R252, [R1+0x4] ;  /* 0x0000040001fc7983 */ /* 0x004ea40000300800 */
[----:B--2---:R2:W-:Y:S02]  /*8ce0*/  STTM tmem[UR13+0x70], R252 ;  /* 0x000070fc000079ed */ /* 0x0045e4000804000d */
.L_x_60:
[----:B------:R-:W-:Y:S05]  /*8cf0*/  @!P0 BRA `(.L_x_62) ;  /* 0x0000000000108947 */ /* 0x000fea0003800000 */
[----:B--2---:R-:W2:Y:S02]  /*8d00*/  LDL.LU R252, [R1] ;  /* 0x0000000001fc7983 */ /* 0x004ea40000300800 */
[----:B--2---:R2:W-:Y:S02]  /*8d10*/  STTM tmem[UR13+0x72], R252 ;  /* 0x000072fc000079ed */ /* 0x0045e4000804000d */
.L_x_61:
[----:B------:R-:W-:Y:S05]  /*8d20*/  @!P0 BRA `(.L_x_63) ;  /* 0x00000000000c8947 */ /* 0x000fea0003800000 */
[----:B----4-:R4:W-:Y:S02]  /*8d30*/  STTM tmem[UR13+0x74], R29 ;  /* 0x0000741d000079ed */ /* 0x0109e4000804000d */
.L_x_62:
[----:B------:R-:W-:Y:S05]  /*8d40*/  @!P0 BRA `(.L_x_64) ;  /* 0x00000000000c8947 */ /* 0x000fea0003800000 */
[----:B-1----:R1:W-:Y:S02]  /*8d50*/  STTM tmem[UR13+0x76], R218 ;  /* 0x000076da000079ed */ /* 0x0023e4000804000d */
.L_x_63:
[----:B------:R-:W-:Y:S05]  /*8d60*/  @!P0 BRA `(.L_x_65) ;  /* 0x00000000000c8947 */ /* 0x000fea0003800000 */
[----:B---3--:R3:W-:Y:S02]  /*8d70*/  STTM tmem[UR13+0x78], R219 ;  /* 0x000078db000079ed */ /* 0x0087e4000804000d */
.L_x_64:
[----:B------:R-:W-:Y:S05]  /*8d80*/  @!P0 BRA `(.L_x_66) ;  /* 0x00000000000c8947 */ /* 0x000fea0003800000 */
[----:B------:R2:W-:Y:S02]  /*8d90*/  STTM tmem[UR13+0x7a], R249 ;  /* 0x00007af9000079ed */ /* 0x0005e4000804000d */
.L_x_65:
[----:B------:R-:W-:Y:S05]  /*8da0*/  @!P0 BRA `(.L_x_67) ;  /* 0x00000000000c8947 */ /* 0x000fea0003800000 */
[----:B------:R2:W-:Y:S02]  /*8db0*/  STTM tmem[UR13+0x7c], R250 ;  /* 0x00007cfa000079ed */ /* 0x0005e4000804000d */
.L_x_66:
[----:B------:R-:W-:Y:S05]  /*8dc0*/  @!P0 BRA `(.L_x_67) ;  /* 0x0000000000048947 */ /* 0x000fea0003800000 */
[----:B------:R2:W-:Y:S02]  /*8dd0*/  STTM tmem[UR13+0x7e], R251 ;  /* 0x00007efb000079ed */ /* 0x0005e4000804000d */
.L_x_67:
[----:B------:R-:W-:Y:S01]  /*8de0*/  USHF.R.S32.HI UR8, URZ, 0x1f, UR5 ;  /* 0x0000001fff087899 */ /* 0x000fe20008011405 */
[C---:B--2-4-:R-:W-:Y:S01]  /*8df0*/  VIADD R29, R25.reuse, 0xffffff00 ;  /* 0xffffff00191d7836 */ /* 0x054fe20000000000 */
[----:B------:R-:W-:Y:S01]  /*8e00*/  USHF.L.U32 UR14, UR5, 0x2, URZ ;  /* 0x00000002050e7899 */ /* 0x000fe200080006ff */
[----:B---3--:R-:W-:Y:S01]  /*8e10*/  VIADD R219, R25, 0x7f ;  /* 0x0000007f19db7836 */ /* 0x008fe20000000000 */
[----:B------:R-:W-:Y:S01]  /*8e20*/  USHF.L.U64.HI UR15, UR5, 0x2, UR8 ;  /* 0x00000002050f7899 */ /* 0x000fe20008010208 */
[----:B------:R-:W2:Y:S02]  /*8e30*/  FENCE.VIEW.ASYNC.T ;  /* 0x00000000000073c6 */ /* 0x000ea40000000200 */
[----:B--2---:R-:W-:Y:S01]  /*8e40*/  BAR.SYNC.DEFER_BLOCKING 0x0 ;  /* 0x0000000000007b1d */ /* 0x004fe20000010000 */
[----:B------:R-:W-:Y:S02]  /*8e50*/  IADD3 R142, P0, PT, R142, UR14, RZ ;  /* 0x0000000e8e8e7c10 */ /* 0x000fe4000ff1e0ff */
[----:B------:R-:W-:-:S02]  /*8e60*/  ISETP.GT.AND P3, PT, R219, 0x17f, PT ;  /* 0x0000017fdb00780c */ /* 0x000fc40003f64270 */
[----:B------:R-:W-:Y:S02]  /*8e70*/  IADD3.X R143, PT, PT, R143, UR15, RZ, P0, !PT ;  /* 0x0000000f8f8f7c10 */ /* 0x000fe400087fe4ff */
[----:B------:R-:W-:-:S04]  /*8e80*/  ISETP.GE.AND P0, PT, R28, R29, PT ;  /* 0x0000001d1c00720c */ /* 0x000fc80003f06270 */
[----:B-1----:R-:W-:Y:S02]  /*8e90*/  SEL R218, RZ, 0x4, P0 ;  /* 0x00000004ffda7807 */ /* 0x002fe40000000000 */
[----:B------:R-:W-:Y:S02]  /*8ea0*/  ISETP.NE.U32.AND P0, PT, RZ, UR16, PT ;  /* 0x00000010ff007c0c */ /* 0x000fe4000bf05070 */
[----:B------:R-:W-:Y:S02]  /*8eb0*/  SEL R218, R218, RZ, P3 ;  /* 0x000000ffdada7207 */ /* 0x000fe40001800000 */
[----:B------:R-:W-:Y:S02]  /*8ec0*/  ISETP.LT.OR P4, PT, R219, 0x80, P0 ;  /* 0x00000080db00780c */ /* 0x000fe40000781670 */
[----:B------:R-:W-:-:S11]  /*8ed0*/  ISETP.NE.U32.AND P5, PT, R218, RZ, PT ;  /* 0x000000ffda00720c */ /* 0x000fd60003fa5070 */
[----:B------:R-:W-:Y:S05]  /*8ee0*/  @P4 BRA `(.L_x_68) ;  /* 0x00000004004c4947 */ /* 0x000fea0003800000 */
[----:B------:R-:W-:Y:S01]  /*8ef0*/  UIADD3 UR16, UPT, UPT, UR10, 0x20000, URZ ;  /* 0x000200000a107890 */ /* 0x000fe2000fffe0ff */
[----:B------:R-:W-:Y:S01]  /*8f00*/  UMOV UR26, URZ ;  /* 0x000000ff001a7c82 */ /* 0x000fe20008000000 */
[----:B------:R-:W-:Y:S02]  /*8f10*/  UIADD3 UR37, UPT, UPT, UR11, 0x48, URZ ;  /* 0x000000480b257890 */ /* 0x000fe4000fffe0ff */
[----:B------:R-:W-:Y:S02]  /*8f20*/  USHF.R.U32.HI UR16, URZ, 0x4, UR16 ;  /* 0x00000004ff107899 */ /* 0x000fe40008011610 */
[----:B------:R-:W-:Y:S02]  /*8f30*/  UIADD3 UR36, UPT, UPT, UR11, 0x50, URZ ;  /* 0x000000500b247890 */ /* 0x000fe4000fffe0ff */
[----:B------:R-:W-:Y:S02]  /*8f40*/  USGXT.U32 UR32, UR16, 0xe ;  /* 0x0000000e1020789a */ /* 0x000fe40008000000 */
[----:B------:R-:W-:-:S02]  /*8f50*/  UIADD3 UR71, UPT, UPT, UR11, 0x58, URZ ;  /* 0x000000580b477890 */ /* 0x000fc4000fffe0ff */
[----:B------:R-:W-:Y:S02]  /*8f60*/  UIADD3 UR48, UP1, UPT, UR32, 0x2, URZ ;  /* 0x0000000220307890 */ /* 0x000fe4000ff3e0ff */
[----:B------:R-:W-:Y:S02]  /*8f70*/  UIADD3 UR70, UPT, UPT, UR11, 0x60, URZ ;  /* 0x000000600b467890 */ /* 0x000fe4000fffe0ff */
[----:B------:R-:W-:Y:S01]  /*8f80*/  UIADD3.X UR49, UPT, UPT, UR26, 0x40004040, URZ, UP1, !UPT ;  /* 0x400040401a317890 */ /* 0x000fe20008ffe4ff */
[----:B------:R-:W-:Y:S01]  /*8f90*/  UMOV UR56, 0x0 ;  /* 0x0000000000387882 */ /* 0x000fe20000000000 */
[----:B------:R-:W-:Y:S02]  /*8fa0*/  UMOV UR57, 0x8100910 ;  /* 0x0810091000397882 */ /* 0x000fe40000000000 */
[----:B------:R-:W-:Y:S02]  /*8fb0*/  UIADD3.64 UR64, UPT, UPT, UR48, 0x2, URZ ;  /* 0x0000000230407897 */ /* 0x000fe4000fffe0ff */
[----:B------:R-:W-:-:S02]  /*8fc0*/  UIADD3.64 UR60, UPT, UPT, UR48, 0x4, URZ ;  /* 0x00000004303c7897 */ /* 0x000fc4000fffe0ff */
[----:B------:R-:W-:Y:S02]  /*8fd0*/  UIADD3.64 UR52, UPT, UPT, UR48, 0x1fe, URZ ;  /* 0x000001fe30347897 */ /* 0x000fe4000fffe0ff */
[----:B------:R-:W-:Y:S01]  /*8fe0*/  UIADD3 UR9, UPT, UPT, UR11, 0x68, URZ ;  /* 0x000000680b097890 */ /* 0x000fe2000fffe0ff */
[----:B------:R-:W-:Y:S01]  /*8ff0*/  UMOV UR33, 0x40004040 ;  /* 0x4000404000217882 */ /* 0x000fe20000000000 */
[----:B------:R-:W-:Y:S01]  /*9000*/  UIADD3.64 UR46, UPT, UPT, UR48, 0x200, URZ ;  /* 0x00000200302e7897 */ /* 0x000fe2000fffe0ff */
[----:B------:R-:W-:Y:S01]  /*9010*/  UTCHMMA tmem[UR12], gdesc[UR32], tmem[UR11], tmem[UR56], idesc[UR57], !UPT ;  /* 0x00ff38200c0079ea */ /* 0x000fe2000f80000b */
[----:B------:R-:W-:Y:S01]  /*9020*/  UMOV UR54, 0x0 ;  /* 0x0000000000367882 */ /* 0x000fe20000000000 */
[----:B------:R-:W-:Y:S01]  /*9030*/  UMOV UR55, 0x8100910 ;  /* 0x0810091000377882 */ /* 0x000fe20000000000 */
[----:B------:R-:W-:Y:S02]  /*9040*/  UIADD3 UR24, UPT, UPT, UR11, 0x70, URZ ;  /* 0x000000700b187890 */ /* 0x000fe4000fffe0ff */
[----:B------:R-:W-:Y:S01]  /*9050*/  UTCHMMA tmem[UR37], gdesc[UR48], tmem[UR11], tmem[UR54], idesc[UR55], UPT ;  /* 0x00ff3630250079ea */ /* 0x000fe2000b80000b */
[----:B------:R-:W-:Y:S01]  /*9060*/  UIADD3.64 UR44, UPT, UPT, UR48, 0x202, URZ ;  /* 0x00000202302c7897 */ /* 0x000fe2000fffe0ff */
[----:B------:R-:W-:Y:S01]  /*9070*/  UMOV UR62, 0x0 ;  /* 0x00000000003e7882 */ /* 0x000fe20000000000 */
[----:B------:R-:W-:Y:S01]  /*9080*/  UMOV UR63, 0x8100910 ;  /* 0x08100910003f7882 */ /* 0x000fe20000000000 */
[----:B------:R-:W-:-:S02]  /*9090*/  UIADD3 UR23, UPT, UPT, UR11, 0x78, URZ ;  /* 0x000000780b177890 */ /* 0x000fc4000fffe0ff */
[----:B------:R1:W-:Y:S01]  /*90a0*/  UTCHMMA tmem[UR36], gdesc[UR64], tmem[UR11], tmem[UR62], idesc[UR63], UPT ;  /* 0x00ff3e40240079ea */ /* 0x0003e2000b80000b */
[----:B------:R-:W-:Y:S02]  /*90b0*/  UIADD3.64 UR42, UPT, UPT, UR48, 0x204, URZ ;  /* 0x00000204302a7897 */ /* 0x000fe4000fffe0ff */
[----:B------:R-:W-:Y:S01]  /*90c0*/  UIADD3 UR22, UPT, UPT, UR11, 0x80, URZ ;  /* 0x000000800b167890 */ /* 0x000fe2000fffe0ff */
[----:B------:R-:W-:Y:S01]  /*90d0*/  UMOV UR34, UR4 ;  /* 0x0000000400227c82 */ /* 0x000fe20008000000 */
[----:B------:R-:W-:Y:S01]  /*90e0*/  UMOV UR35, URZ ;  /* 0x000000ff00237c82 */ /* 0x000fe20008000000 */
[----:B------:R-:W-:Y:S02]  /*90f0*/  UIADD3.64 UR40, UPT, UPT, UR48, 0x3fe, URZ ;  /* 0x000003fe30287897 */ /* 0x000fe4000fffe0ff */
[----:B------:R-:W-:Y:S02]  /*9100*/  UIADD3 UR21, UPT, UPT, UR11, 0x88, URZ ;  /* 0x000000880b157890 */ /* 0x000fe4000fffe0ff */
[----:B------:R-:W-:Y:S01]  /*9110*/  UIADD3.64 UR38, UPT, UPT, UR48, 0x400, URZ ;  /* 0x0000040030267897 */ /* 0x000fe2000fffe0ff */
[----:B------:R-:W-:Y:S01]  /*9120*/  UMOV UR58, 0x0 ;  /* 0x00000000003a7882 */ /* 0x000fe20000000000 */
[----:B------:R-:W-:Y:S01]  /*9130*/  UMOV UR59, 0x8100910 ;  /* 0x08100910003b7882 */ /* 0x000fe20000000000 */
[----:B------:R-:W-:-:S02]  /*9140*/  UIADD3 UR20, UPT, UPT, UR11, 0x90, URZ ;  /* 0x000000900b147890 */ /* 0x000fc4000fffe0ff */
[----:B------:R2:W-:Y:S01]  /*9150*/  UTCHMMA tmem[UR71], gdesc[UR60], tmem[UR11], tmem[UR58], idesc[UR59], UPT ;  /* 0x00ff3a3c470079ea */ /* 0x0005e2000b80000b */
[----:B------:R-:W-:Y:S01]  /*9160*/  UMOV UR67, UR34 ;  /* 0x0000002200437c82 */ /* 0x000fe20008000000 */
[----:B-1----:R-:W-:Y:S01]  /*9170*/  UIADD3.64 UR36, UPT, UPT, UR48, 0x402, URZ ;  /* 0x0000040230247897 */ /* 0x002fe2000fffe0ff */
[----:B------:R-:W-:Y:S01]  /*9180*/  UMOV UR50, 0x0 ;  /* 0x0000000000327882 */ /* 0x000fe20000000000 */
[----:B------:R-:W-:Y:S01]  /*9190*/  UMOV UR51, 0x8100910 ;  /* 0x0810091000337882 */ /* 0x000fe20000000000 */
[----:B------:R-:W-:Y:S02]  /*91a0*/  UIADD3 UR19, UPT, UPT, UR11, 0x98, URZ ;  /* 0x000000980b137890 */ /* 0x000fe4000fffe0ff */
[----:B------:R1:W-:Y:S01]  /*91b0*/  UTCHMMA tmem[UR70], gdesc[UR52], tmem[UR11], tmem[UR50], idesc[UR51], UPT ;  /* 0x00ff3234460079ea */ /* 0x0003e2000b80000b */
[----:B------:R-:W-:Y:S01]  /*91c0*/  UIADD3.64 UR34, UPT, UPT, UR48, 0x404, URZ ;  /* 0x0000040430227897 */ /* 0x000fe2000fffe0ff */
[----:B------:R1:W-:Y:S01]  /*91d0*/  UTCHMMA tmem[UR9], gdesc[UR46], tmem[UR11], tmem[UR62], idesc[UR63], UPT ;  /* 0x00ff3e2e090079ea */ /* 0x0003e2000b80000b */
[----:B------:R-:W-:-:S02]  /*91e0*/  UIADD3 UR17, UPT, UPT, UR11, 0xa0, URZ ;  /* 0x000000a00b117890 */ /* 0x000fc4000fffe0ff */
[----:B------:R-:W-:Y:S02]  /*91f0*/  UIADD3.64 UR32, UPT, UPT, UR48, 0x5fe, URZ ;  /* 0x000005fe30207897 */ /* 0x000fe4000fffe0ff */
[----:B------:R-:W-:Y:S02]  /*9200*/  UIADD3 UR16, UPT, UPT, UR11, 0xa8, URZ ;  /* 0x000000a80b107890 */ /* 0x000fe4000fffe0ff */
[----:B------:R-:W-:Y:S01]  /*9210*/  UIADD3.64 UR56, UPT, UPT, UR48, 0x600, URZ ;  /* 0x0000060030387897 */ /* 0x000fe2000fffe0ff */
[----:B--2---:R-:W-:Y:S01]  /*9220*/  UMOV UR60, 0x0 ;  /* 0x00000000003c7882 */ /* 0x004fe20000000000 */
[----:B------:R-:W-:Y:S01]  /*9230*/  UMOV UR61, 0x8100910 ;  /* 0x08100910003d7882 */ /* 0x000fe20000000000 */
[----:B------:R-:W-:Y:S02]  /*9240*/  UIADD3 UR25, UPT, UPT, UR11, 0xb0, URZ ;  /* 0x000000b00b197890 */ /* 0x000fe4000fffe0ff */
[----:B------:R1:W-:Y:S01]  /*9250*/  UTCHMMA tmem[UR24], gdesc[UR44], tmem[UR11], tmem[UR60], idesc[UR61], UPT ;  /* 0x00ff3c2c180079ea */ /* 0x0003e2000b80000b */
[----:B------:R-:W-:Y:S01]  /*9260*/  UIADD3.64 UR54, UPT, UPT, UR48, 0x602, URZ ;  /* 0x0000060230367897 */ /* 0x000fe2000fffe0ff */
[----:B------:R1:W-:Y:S01]  /*9270*/  UTCHMMA tmem[UR23], gdesc[UR42], tmem[UR11], tmem[UR58], idesc[UR59], UPT ;  /* 0x00ff3a2a170079ea */ /* 0x0003e2000b80000b */
[----:B------:R-:W-:-:S02]  /*9280*/  UIADD3 UR66, UPT, UPT, UR11, 0xb8, URZ ;  /* 0x000000b80b427890 */ /* 0x000fc4000fffe0ff */
[----:B------:R-:W-:Y:S01]  /*9290*/  UIADD3.64 UR48, UPT, UPT, UR48, 0x604, URZ ;  /* 0x0000060430307897 */ /* 0x000fe2000fffe0ff */
[----:B------:R-:W-:Y:S01]  /*92a0*/  UMOV UR64, 0x0 ;  /* 0x0000000000407882 */ /* 0x000fe20000000000 */
[----:B------:R-:W-:Y:S01]  /*92b0*/  UMOV UR65, 0x8100910 ;  /* 0x0810091000417882 */ /* 0x000fe20000000000 */
[----:B------:R-:W-:Y:S01]  /*92c0*/  UMOV UR76, 0x0 ;  /* 0x00000000004c7882 */ /* 0x000fe20000000000 */
[----:B------:R-:W-:Y:S01]  /*92d0*/  UMOV UR77, 0x8100910 ;  /* 0x08100910004d7882 */ /* 0x000fe20000000000 */
[----:B------:R1:W-:Y:S01]  /*92e0*/  UTCHMMA tmem[UR22], gdesc[UR40], tmem[UR11], tmem[UR64], idesc[UR65], UPT ;  /* 0x00ff4028160079ea */ /* 0x0003e2000b80000b */
        /* <DEDUP_REMOVED lines=15> */
[----:B------:R1:W-:Y:S01]  /*93e0*/  UTCHMMA tmem[UR25], gdesc[UR54], tmem[UR11], tmem[UR28], idesc[UR29], UPT ;  /* 0x00ff1c36190079ea */ /* 0x0003e2000b80000b */
[----:B------:R1:W-:Y:S01]  /*93f0*/  UTCHMMA tmem[UR66], gdesc[UR48], tmem[UR11], tmem[UR26], idesc[UR27], UPT ;  /* 0x00ff1a30420079ea */ /* 0x0003e2000b80000b */
[----:B------:R1:W-:Y:S01]  /*9400*/  UTCBAR [UR67], URZ ;  /* 0x000000ff430073e9 */ /* 0x0003e200080000ff */
[----:B------:R-:W-:Y:S01]  /*9410*/  NOP ;  /* 0x0000000000007918 */ /* 0x000fe20000000000 */
.L_x_68:
[----:B------:R-:W-:Y:S01]  /*9420*/  BAR.SYNC.DEFER_BLOCKING 0x0 ;  /* 0x0000000000007b1d */ /* 0x000fe20000010000 */
[C---:B------:R-:W-:Y:S01]  /*9430*/  LOP3.LUT R218, R28.reuse, 0x2, RZ, 0xfc, !PT ;  /* 0x000000021cda7812 */ /* 0x040fe200078efcff */
[----:B-1----:R-:W-:Y:S01]  /*9440*/  USHF.L.U32 UR16, UR7, 0x2, URZ ;  /* 0x0000000207107899 */ /* 0x002fe200080006ff */
[----:B------:R-:W-:Y:S01]  /*9450*/  LOP3.LUT R249, R28, 0x4, RZ, 0xfc, !PT ;  /* 0x000000041cf97812 */ /* 0x000fe200078efcff */
[----:B------:R-:W-:Y:S01]  /*9460*/  USHF.R.S32.HI UR9, URZ, 0x1f, UR7 ;  /* 0x0000001fff097899 */ /* 0x000fe20008011407 */
[----:B------:R-:W-:Y:S02]  /*9470*/  ISETP.GE.AND P4, PT, R218, R29, PT ;  /* 0x0000001dda00720c */ /* 0x000fe40003f86270 */
[----:B------:R-:W-:Y:S01]  /*9480*/  LOP3.LUT R218, R28, 0x6, RZ, 0xfc, !PT ;  /* 0x000000061cda7812 */ /* 0x000fe200078efcff */
[----:B------:R-:W-:Y:S01]  /*9490*/  USHF.L.U64.HI UR17, UR7, 0x2, UR9 ;  /* 0x0000000207117899 */ /* 0x000fe20008010209 */
[----:B------:R-:W-:Y:S02]  /*94a0*/  IADD3 R138, P6, PT, R138, UR14, RZ ;  /* 0x0000000e8a8a7c10 */ /* 0x000fe4000ffde0ff */
[----:B------:R-:W-:-:S02]  /*94b0*/  LOP3.LUT R250, R28, 0x1a, RZ, 0xfc, !PT ;  /* 0x0000001a1cfa7812 */ /* 0x000fc400078efcff */
[----:B------:R-:W-:Y:S02]  /*94c0*/  IADD3.X R139, PT, PT, R139, UR15, RZ, P6, !PT ;  /* 0x0000000f8b8b7c10 */ /* 0x000fe4000b7fe4ff */
[----:B------:R-:W-:Y:S02]  /*94d0*/  IADD3 R136, P6, PT, R136, UR14, RZ ;  /* 0x0000000e88887c10 */ /* 0x000fe4000ffde0ff */
[----:B------:R-:W-:Y:S02]  /*94e0*/  LOP3.LUT R251, R28, 0x1c, RZ, 0xfc, !PT ;  /* 0x0000001c1cfb7812 */ /* 0x000fe400078efcff */
[----:B------:R-:W-:Y:S02]  /*94f0*/  IADD3.X R137, PT, PT, R137, UR15, RZ, P6, !PT ;  /* 0x0000000f89897c10 */ /* 0x000fe4000b7fe4ff */
[----:B------:R-:W-:Y:S02]  /*9500*/  IADD3 R134, P6, PT, R134, UR14, RZ ;  /* 0x0000000e86867c10 */ /* 0x000fe4000ffde0ff */
[----:B------:R-:W-:Y:S01]  /*9510*/  LOP3.LUT R252, R28, 0x1e, RZ, 0xfc, !PT ;  /* 0x0000001e1cfc7812 */ /* 0x000fe200078efcff */
[----:B------:R-:W-:Y:S01]  /*9520*/  @!PT LDS RZ, [RZ] ;  /* 0x00000000fffff984 */ /* 0x000fe20000000800 */
[----:B------:R-:W-:Y:S01]  /*9530*/  @!PT LDS RZ, [RZ] ;  /* 0x00000000fffff984 */ /* 0x000fe20000000800 */
[----:B------:R-:W-:Y:S01]  /*9540*/  @!PT LDS RZ, [RZ] ;  /* 0x00000000fffff984 */ /* 0x000fe20000000800 */
[----:B------:R1:W-:Y:S01]  /*9550*/  LDGSTS.E [R21], desc[UR30][R142.64], P5 ;  /* 0x000000008e157fae */ /* 0x0003e2000a9a101e */
[----:B------:R-:W-:-:S02]  /*9560*/  IADD3 R140, P5, PT, R140, UR14, RZ ;  /* 0x0000000e8c8c7c10 */ /* 0x000fc4000ffbe0ff */
[----:B------:R-:W-:Y:S02]  /*9570*/  IADD3.X R135, PT, PT, R135, UR15, RZ, P6, !PT ;  /* 0x0000000f87877c10 */ /* 0x000fe4000b7fe4ff */
[----:B------:R-:W-:Y:S02]  /*9580*/  IADD3.X R141, PT, PT, R141, UR15, RZ, P5, !PT ;  /* 0x0000000f8d8d7c10 */ /* 0x000fe4000affe4ff */
[----:B------:R-:W-:Y:S02]  /*9590*/  ISETP.GE.AND P5, PT, R218, R29, PT ;  /* 0x0000001dda00720c */ /* 0x000fe40003fa6270 */
[----:B------:R-:W-:Y:S02]  /*95a0*/  LOP3.LUT R218, R28, 0xa, RZ, 0xfc, !PT ;  /* 0x0000000a1cda7812 */ /* 0x000fe400078efcff */
[----:B------:R-:W-:Y:S02]  /*95b0*/  IADD3 R132, P6, PT, R132, UR14, RZ ;  /* 0x0000000e84847c10 */ /* 0x000fe4000ffde0ff */
[----:B-1----:R-:W-:-:S02]  /*95c0*/  SEL R142, RZ, 0x4, P4 ;  /* 0x00000004ff8e7807 */ /* 0x002fc40002000000 */
[----:B------:R-:W-:Y:S02]  /*95d0*/  IADD3.X R133, PT, PT, R133, UR15, RZ, P6, !PT ;  /* 0x0000000f85857c10 */ /* 0x000fe4000b7fe4ff */
[----:B------:R-:W-:Y:S02]  /*95e0*/  SEL R142, R142, RZ, P3 ;  /* 0x000000ff8e8e7207 */ /* 0x000fe40001800000 */
[----:B------:R-:W-:Y:S02]  /*95f0*/  IADD3 R130, P6, PT, R130, UR14, RZ ;  /* 0x0000000e82827c10 */ /* 0x000fe4000ffde0ff */
[----:B------:R-:W-:Y:S02]  /*9600*/  ISETP.NE.U32.AND P4, PT, R142, RZ, PT ;  /* 0x000000ff8e00720c */ /* 0x000fe40003f85070 */
[----:B------:R-:W-:Y:S02]  /*9610*/  IADD3.X R131, PT, PT, R131, UR15, RZ, P6, !PT ;  /* 0x0000000f83837c10 */ /* 0x000fe4000b7fe4ff */
[----:B------:R-:W-:-:S02]  /*9620*/  IADD3 R128, P6, PT, R128, UR14, RZ ;  /* 0x0000000e80807c10 */ /* 0x000fc4000ffde0ff */
[----:B------:R-:W-:Y:S02]  /*9630*/  LOP3.LUT R143, R28, 0x36, RZ, 0xfc, !PT ;  /* 0x000000361c8f7812 */ /* 0x000fe400078efcff */
[----:B------:R-:W-:Y:S02]  /*9640*/  IADD3.X R129, PT, PT, R129, UR15, RZ, P6, !PT ;  /* 0x0000000f81817c10 */ /* 0x000fe4000b7fe4ff */
[----:B------:R-:W-:Y:S02]  /*9650*/  IADD3 R126, P6, PT, R126, UR14, RZ ;  /* 0x0000000e7e7e7c10 */ /* 0x000fe4000ffde0ff */
[C---:B------:R-:W-:Y:S01]  /*9660*/  LOP3.LUT R142, R28.reuse, 0x52, RZ, 0xfc, !PT ;  /* 0x000000521c8e7812 */ /* 0x040fe200078efcff */
[----:B------:R1:W-:Y:S01]  /*9670*/  LDGSTS.E [R21+0x8], desc[UR30][R140.64], P4 ;  /* 0x000080008c157fae */ /* 0x0003e2000a1a101e */
[----:B------:R-:W-:Y:S02]  /*9680*/  ISETP.GE.AND P4, PT, R249, R29, PT ;  /* 0x0000001df900720c */ /* 0x000fe40003f86270 */
[----:B------:R-:W-:-:S02]  /*9690*/  LOP3.LUT R249, R28, 0x8, RZ, 0xfc, !PT ;  /* 0x000000081cf97812 */ /* 0x000fc400078efcff */
[----:B------:R-:W-:Y:S02]  /*96a0*/  IADD3.X R127, PT, PT, R127, UR15, RZ, P6, !PT ;  /* 0x0000000f7f7f7c10 */ /* 0x000fe4000b7fe4ff */
[----:B------:R-:W-:-:S04]  /*96b0*/  IADD3 R124, P6, PT, R124, UR14, RZ ;  /* 0x0000000e7c7c7c10 */ /* 0x000fc8000ffde0ff */
[----:B------:R-:W-:Y:S02]  /*96c0*/  IADD3.X R125, PT, PT, R125, UR15, RZ, P6, !PT ;  /* 0x0000000f7d7d7c10 */ /* 0x000fe4000b7fe4ff */
[----:B-1----:R-:W-:Y:S02]  /*96d0*/  SEL R141, RZ, 0x4, P4 ;  /* 0x00000004ff8d7807 */ /* 0x002fe40002000000 */
[----:B------:R-:W-:Y:S02]  /*96e0*/  SEL R140, RZ, 0x4, P5 ;  /* 0x00000004ff8c7807 */ /* 0x000fe40002800000 */
[----:B------:R-:W-:Y:S02]  /*96f0*/  SEL R141, R141, RZ, P3 ;  /* 0x000000ff8d8d7207 */ /* 0x000fe40001800000 */
[----:B------:R-:W-:Y:S02]  /*9700*/  SEL R140, R140, RZ, P3 ;  /* 0x000000ff8c8c7207 */ /* 0x000fe40001800000 */
[----:B------:R-:W-:-:S02]  /*9710*/  ISETP.NE.U32.AND P5, PT, R141, RZ, PT ;  /* 0x000000ff8d00720c */ /* 0x000fc40003fa5070 */
[----:B------:R-:W-:Y:S02]  /*9720*/  ISETP.NE.U32.AND P4, PT, R140, RZ, PT ;  /* 0x000000ff8c00720c */ /* 0x000fe40003f85070 */
[----:B------:R-:W-:-:S04]  /*9730*/  IADD3 R122, P6, PT, R122, UR14, RZ ;  /* 0x0000000e7a7a7c10 */ /* 0x000fc8000ffde0ff */
[----:B------:R-:W-:Y:S02]  /*9740*/  IADD3.X R123, PT, PT, R123, UR15, RZ, P6, !PT ;  /* 0x0000000f7b7b7c10 */ /* 0x000fe4000b7fe4ff */
[----:B------:R-:W-:-:S03]  /*9750*/  IADD3 R118, P6, PT, R118, UR14, RZ ;  /* 0x0000000e76767c10 */ /* 0x000fc6000ffde0ff */
[----:B------:R-:W-:Y:S01]  /*9760*/  LDGSTS.E [R21+0x10], desc[UR30][R138.64], P5 ;  /* 0x000100008a157fae */ /* 0x000fe2000a9a101e */
[-C--:B------:R-:W-:Y:S02]  /*9770*/  ISETP.GE.AND P5, PT, R218, R29.reuse, PT ;  /* 0x0000001dda00720c */ /* 0x080fe40003fa6270 */
[C---:B------:R-:W-:Y:S01]  /*9780*/  LOP3.LUT R218, R28.reuse, 0xe, RZ, 0xfc, !PT ;  /* 0x0000000e1cda7812 */ /* 0x040fe200078efcff */
[----:B------:R1:W-:Y:S01]  /*9790*/  LDGSTS.E [R21+0x18], desc[UR30][R136.64], P4 ;  /* 0x0001800088157fae */ /* 0x0003e2000a1a101e */
[-C--:B------:R-:W-:Y:S02]  /*97a0*/  ISETP.GE.AND P4, PT, R249, R29.reuse, PT ;  /* 0x0000001df900720c */ /* 0x080fe40003f86270 */
[----:B------:R-:W-:Y:S02]  /*97b0*/  LOP3.LUT R249, R28, 0xc, RZ, 0xfc, !PT ;  /* 0x0000000c1cf97812 */ /* 0x000fe400078efcff */
[----:B------:R-:W-:Y:S02]  /*97c0*/  IADD3.X R119, PT, PT, R119, UR15, RZ, P6, !PT ;  /* 0x0000000f77777c10 */ /* 0x000fe4000b7fe4ff */
[----:B------:R-:W-:-:S02]  /*97d0*/  ISETP.GE.AND P6, PT, R251, R29, PT ;  /* 0x0000001dfb00720c */ /* 0x000fc40003fc6270 */
[----:B-1----:R-:W-:Y:S02]  /*97e0*/  SEL R137, RZ, 0x4, P4 ;  /* 0x00000004ff897807 */ /* 0x002fe40002000000 */
[----:B------:R-:W-:Y:S02]  /*97f0*/  SEL R136, RZ, 0x4, P5 ;  /* 0x00000004ff887807 */ /* 0x000fe40002800000 */
[----:B------:R-:W-:Y:S02]  /*9800*/  SEL R137, R137, RZ, P3 ;  /* 0x000000ff89897207 */ /* 0x000fe40001800000 */
[----:B------:R-:W-:Y:S02]  /*9810*/  SEL R136, R136, RZ, P3 ;  /* 0x000000ff88887207 */ /* 0x000fe40001800000 */
[----:B------:R-:W-:Y:S02]  /*9820*/  ISETP.NE.U32.AND P5, PT, R137, RZ, PT ;  /* 0x000000ff8900720c */ /* 0x000fe40003fa5070 */
[----:B------:R-:W-:-:S02]  /*9830*/  ISETP.NE.U32.AND P4, PT, R136, RZ, PT ;  /* 0x000000ff8800720c */ /* 0x000fc40003f85070 */
[----:B------:R-:W-:-:S09]  /*9840*/  LOP3.LUT R136, R28, 0x20, RZ, 0xfc, !PT ;  /* 0x000000201c887812 */ /* 0x000fd200078efcff */
[----:B------:R1:W-:Y:S01]  /*9850*/  LDGSTS.E [R21+0x20], desc[UR30][R134.64], P5 ;  /* 0x0002000086157fae */ /* 0x0003e2000a9a101e */
[-C--:B------:R-:W-:Y:S02]  /*9860*/  ISETP.GE.AND P5, PT, R218, R29.reuse, PT ;  /* 0x0000001dda00720c */ /* 0x080fe40003fa6270 */
[C---:B------:R-:W-:Y:S01]  /*9870*/  LOP3.LUT R218, R28.reuse, 0x12, RZ, 0xfc, !PT ;  /* 0x000000121cda7812 */ /* 0x040fe200078efcff */
[----:B------:R2:W-:Y:S01]  /*9880*/  LDGSTS.E [R21+0x28], desc[UR30][R132.64], P4 ;  /* 0x0002800084157fae */ /* 0x0005e2000a1a101e */
[----:B------:R-:W-:Y:S02]  /*9890*/  ISETP.GE.AND P4, PT, R249, R29, PT ;  /* 0x0000001df900720c */ /* 0x000fe40003f86270 */
[C---:B------:R-:W-:Y:S02]  /*98a0*/  LOP3.LUT R249, R28.reuse, 0x10, RZ, 0xfc, !PT ;  /* 0x000000101cf97812 */ /* 0x040fe400078efcff */
[C---:B-1----:R-:W-:Y:S02]  /*98b0*/  LOP3.LUT R134, R28.reuse, 0x2c, RZ, 0xfc, !PT ;  /* 0x0000002c1c867812 */ /* 0x042fe400078efcff */
[----:B------:R-:W-:-:S02]  /*98c0*/  LOP3.LUT R135, R28, 0x7e, RZ, 0xfc, !PT ;  /* 0x0000007e1c877812 */ /* 0x000fc400078efcff */
[----:B--2---:R-:W-:Y:S02]  /*98d0*/  SEL R133, RZ, 0x4, P4 ;  /* 0x00000004ff857807 */ /* 0x004fe40002000000 */
[----:B------:R-:W-:Y:S02]  /*98e0*/  SEL R132, RZ, 0x4, P5 ;  /* 0x00000004ff847807 */ /* 0x000fe40002800000 */
[----:B------:R-:W-:Y:S02]  /*98f0*/  SEL R133, R133, RZ, P3 ;  /* 0x000000ff85857207 */ /* 0x000fe40001800000 */
[----:B------:R-:W-:Y:S02]  /*9900*/  SEL R132, R132, RZ, P3 ;  /* 0x000000ff84847207 */ /* 0x000fe40001800000 */
[----:B------:R-:W-:Y:S02]  /*9910*/  ISETP.NE.U32.AND P5, PT, R133, RZ, PT ;  /* 0x000000ff8500720c */ /* 0x000fe40003fa5070 */
[----:B------:R-:W-:-:S02]  /*9920*/  ISETP.NE.U32.AND P4, PT, R132, RZ, PT ;  /* 0x000000ff8400720c */ /* 0x000fc40003f85070 */
[C---:B------:R-:W-:Y:S02]  /*9930*/  LOP3.LUT R132, R28.reuse, 0x2e, RZ, 0xfc, !PT ;  /* 0x0000002e1c847812 */ /* 0x040fe400078efcff */
[----:B------:R-:W-:-:S07]  /*9940*/  LOP3.LUT R133, R28, 0x7c, RZ, 0xfc, !PT ;  /* 0x0000007c1c857812 */ /* 0x000fce00078efcff */
        /* <DEDUP_REMOVED lines=16> */
[----:B------:R1:W-:Y:S04]  /*9a50*/  LDGSTS.E [R21+0x40], desc[UR30][R126.64], P5 ;  /* 0x000400007e157fae */ /* 0x0003e8000a9a101e */
[----:B------:R2:W-:Y:S01]  /*9a60*/  LDGSTS.E [R21+0x48], desc[UR30][R124.64], P4 ;  /* 0x000480007c157fae */ /* 0x0005e2000a1a101e */
[----:B------:R-:W-:Y:S02]  /*9a70*/  ISETP.GE.AND P4, PT, R218, R29, PT ;  /* 0x0000001dda00720c */ /* 0x000fe40003f86270 */
[----:B------:R-:W-:-:S04]  /*9a80*/  LOP3.LUT R218, R28, 0x16, RZ, 0xfc, !PT ;  /* 0x000000161cda7812 */ /* 0x000fc800078efcff */
[----:B------:R-:W-:Y:S02]  /*9a90*/  ISETP.GE.AND P5, PT, R218, R29, PT ;  /* 0x0000001dda00720c */ /* 0x000fe40003fa6270 */
[C---:B-1----:R-:W-:Y:S02]  /*9aa0*/  LOP3.LUT R127, R28.reuse, 0x22, RZ, 0xfc, !PT ;  /* 0x000000221c7f7812 */ /* 0x042fe400078efcff */
[C---:B------:R-:W-:Y:S02]  /*9ab0*/  LOP3.LUT R218, R28.reuse, 0x2a, RZ, 0xfc, !PT ;  /* 0x0000002a1cda7812 */ /* 0x040fe400078efcff */
[----:B--2---:R-:W-:Y:S02]  /*9ac0*/  SEL R124, RZ, 0x4, P4 ;  /* 0x00000004ff7c7807 */ /* 0x004fe40002000000 */
[----:B------:R-:W-:Y:S02]  /*9ad0*/  LOP3.LUT R126, R28, 0x34, RZ, 0xfc, !PT ;  /* 0x000000341c7e7812 */ /* 0x000fe400078efcff */
[----:B------:R-:W-:-:S02]  /*9ae0*/  SEL R124, R124, RZ, P3 ;  /* 0x000000ff7c7c7207 */ /* 0x000fc40001800000 */
[----:B------:R-:W-:Y:S02]  /*9af0*/  LOP3.LUT R125, R28, 0x76, RZ, 0xfc, !PT ;  /* 0x000000761c7d7812 */ /* 0x000fe400078efcff */
[----:B------:R-:W-:Y:S02]  /*9b00*/  ISETP.NE.U32.AND P4, PT, R124, RZ, PT ;  /* 0x000000ff7c00720c */ /* 0x000fe40003f85070 */
[----:B------:R-:W-:-:S04]  /*9b10*/  SEL R124, RZ, 0x4, P5 ;  /* 0x00000004ff7c7807 */ /* 0x000fc80002800000 */
[----:B------:R-:W-:-:S04]  /*9b20*/  SEL R124, R124, RZ, P3 ;  /* 0x000000ff7c7c7207 */ /* 0x000fc80001800000 */
[----:B------:R-:W-:Y:S02]  /*9b30*/  ISETP.NE.U32.AND P5, PT, R124, RZ, PT ;  /* 0x000000ff7c00720c */ /* 0x000fe40003fa5070 */
[----:B------:R-:W-:Y:S01]  /*9b40*/  LOP3.LUT R124, R28, 0x24, RZ, 0xfc, !PT ;  /* 0x000000241c7c7812 */ /* 0x000fe200078efcff */
[----:B------:R1:W-:Y:S01]  /*9b50*/  LDGSTS.E [R21+0x50], desc[UR30][R122.64], P4 ;  /* 0x000500007a157fae */ /* 0x0003e2000a1a101e */
[----:B------:R-:W-:-:S04]  /*9b60*/  IADD3 R120, P4, PT, R120, UR14, RZ ;  /* 0x0000000e78787c10 */ /* 0x000fc8000ff9e0ff */
[----:B------:R-:W-:Y:S02]  /*9b70*/  IADD3.X R121, PT, PT, R121, UR15, RZ, P4, !PT ;  /* 0x0000000f79797c10 */ /* 0x000fe4000a7fe4ff */
[----:B------:R-:W-:-:S03]  /*9b80*/  ISETP.GE.AND P4, PT, R249, R29, PT ;  /* 0x0000001df900720c */ /* 0x000fc60003f86270 */
[----:B------:R2:W-:Y:S01]  /*9b90*/  LDGSTS.E [R21+0x58], desc[UR30][R120.64], P5 ;  /* 0x0005800078157fae */ /* 0x0005e2000a9a101e */
[----:B------:R-:W-:Y:S02]  /*9ba0*/  ISETP.GE.AND P5, PT, R250, R29, PT ;  /* 0x0000001dfa00720c */ /* 0x000fe40003fa6270 */
[C---:B-1----:R-:W-:Y:S02]  /*9bb0*/  LOP3.LUT R123, R28.reuse, 0x26, RZ, 0xfc, !PT ;  /* 0x000000261c7b7812 */ /* 0x042fe400078efcff */
[----:B------:R-:W-:Y:S02]  /*9bc0*/  LOP3.LUT R122, R28, 0x28, RZ, 0xfc, !PT ;  /* 0x000000281c7a7812 */ /* 0x000fe400078efcff */
[----:B--2---:R-:W-:-:S04]  /*9bd0*/  SEL R120, RZ, 0x4, P4 ;  /* 0x00000004ff787807 */ /* 0x004fc80002000000 */
[----:B------:R-:W-:-:S04]  /*9be0*/  SEL R120, R120, RZ, P3 ;  /* 0x000000ff78787207 */ /* 0x000fc80001800000 */
[----:B------:R-:W-:Y:S02]  /*9bf0*/  ISETP.NE.U32.AND P4, PT, R120, RZ, PT ;  /* 0x000000ff7800720c */ /* 0x000fe40003f85070 */
[----:B------:R-:W-:-:S04]  /*9c00*/  SEL R120, RZ, 0x4, P5 ;  /* 0x00000004ff787807 */ /* 0x000fc80002800000 */
[----:B------:R-:W-:-:S04]  /*9c10*/  SEL R120, R120, RZ, P3 ;  /* 0x000000ff78787207 */ /* 0x000fc80001800000 */
[----:B------:R-:W-:Y:S02]  /*9c20*/  ISETP.NE.U32.AND P5, PT, R120, RZ, PT ;  /* 0x000000ff7800720c */ /* 0x000fe40003fa5070 */
[----:B------:R-:W-:Y:S01]  /*9c30*/  SEL R120, RZ, 0x4, P6 ;  /* 0x00000004ff787807 */ /* 0x000fe20003000000 */
[----:B------:R1:W-:Y:S01]  /*9c40*/  LDGSTS.E [R21+0x60], desc[UR30][R118.64], P4 ;  /* 0x0006000076157fae */ /* 0x0003e2000a1a101e */
[----:B------:R-:W-:Y:S02]  /*9c50*/  IADD3 R114, P4, PT, R114, UR14, RZ ;  /* 0x0000000e72727c10 */ /* 0x000fe4000ff9e0ff */
[----:B------:R-:W-:Y:S02]  /*9c60*/  SEL R120, R120, RZ, P3 ;  /* 0x000000ff78787207 */ /* 0x000fe40001800000 */
[----:B------:R-:W-:Y:S02]  /*9c70*/  IADD3 R116, P6, PT, R116, UR14, RZ ;  /* 0x0000000e74747c10 */ /* 0x000fe4000ffde0ff */
[----:B------:R-:W-:-:S02]  /*9c80*/  IADD3.X R115, PT, PT, R115, UR15, RZ, P4, !PT ;  /* 0x0000000f73737c10 */ /* 0x000fc4000a7fe4ff */
[----:B------:R-:W-:Y:S02]  /*9c90*/  ISETP.NE.U32.AND P4, PT, R120, RZ, PT ;  /* 0x000000ff7800720c */ /* 0x000fe40003f85070 */
[----:B------:R-:W-:Y:S02]  /*9ca0*/  IADD3.X R117, PT, PT, R117, UR15, RZ, P6, !PT ;  /* 0x0000000f75757c10 */ /* 0x000fe4000b7fe4ff */
[----:B------:R-:W-:-:S03]  /*9cb0*/  ISETP.GE.AND P6, PT, R252, R29, PT ;  /* 0x0000001dfc00720c */ /* 0x000fc60003fc6270 */
[----:B------:R2:W-:Y:S01]  /*9cc0*/  LDGSTS.E [R21+0x68], desc[UR30][R116.64], P5 ;  /* 0x0006800074157fae */ /* 0x0005e2000a9a101e */
[----:B-1----:R-:W-:Y:S02]  /*9cd0*/  SEL R118, RZ, 0x4, P6 ;  /* 0x00000004ff767807 */ /* 0x002fe40003000000 */
[----:B------:R-:W-:Y:S02]  /*9ce0*/  ISETP.GE.AND P6, PT, R136, R29, PT ;  /* 0x0000001d8800720c */ /* 0x000fe40003fc6270 */
[----:B------:R-:W-:Y:S01]  /*9cf0*/  SEL R118, R118, RZ, P3 ;  /* 0x000000ff76767207 */ /* 0x000fe20001800000 */
[----:B------:R1:W-:Y:S01]  /*9d00*/  LDGSTS.E [R21+0x70], desc[UR30][R114.64], P4 ;  /* 0x0007000072157fae */ /* 0x0003e2000a1a101e */
[----:B------:R-:W-:Y:S02]  /*9d10*/  IADD3 R110, P4, PT, R110, UR14, RZ ;  /* 0x0000000e6e6e7c10 */ /* 0x000fe4000ff9e0ff */
[----:B------:R-:W-:Y:S02]  /*9d20*/  ISETP.NE.U32.AND P5, PT, R118, RZ, PT ;  /* 0x000000ff7600720c */ /* 0x000fe40003fa5070 */
[----:B------:R-:W-:-:S02]  /*9d30*/  IADD3.X R111, PT, PT, R111, UR15, RZ, P4, !PT ;  /* 0x0000000f6f6f7c10 */ /* 0x000fc4000a7fe4ff */
[----:B--2---:R-:W-:Y:S02]  /*9d40*/  SEL R116, RZ, 0x4, P6 ;  /* 0x00000004ff747807 */ /* 0x004fe40003000000 */
[----:B------:R-:W-:Y:S02]  /*9d50*/  IADD3 R112, P6, PT, R112, UR14, RZ ;  /* 0x0000000e70707c10 */ /* 0x000fe4000ffde0ff */
[----:B------:R-:W-:Y:S02]  /*9d60*/  SEL R116, R116, RZ, P3 ;  /* 0x000000ff74747207 */ /* 0x000fe40001800000 */
[----:B------:R-:W-:Y:S02]  /*9d70*/  IADD3.X R113, PT, PT, R113, UR15, RZ, P6, !PT ;  /* 0x0000000f71717c10 */ /* 0x000fe4000b7fe4ff */
[----:B------:R-:W-:Y:S02]  /*9d80*/  ISETP.NE.U32.AND P4, PT, R116, RZ, PT ;  /* 0x000000ff7400720c */ /* 0x000fe40003f85070 */
[----:B------:R-:W-:Y:S01]  /*9d90*/  ISETP.GE.AND P6, PT, R127, R29, PT ;  /* 0x0000001d7f00720c */ /* 0x000fe20003fc6270 */
[----:B------:R2:W-:Y:S03]  /*9da0*/  LDGSTS.E [R21+0x78], desc[UR30][R112.64], P5 ;  /* 0x0007800070157fae */ /* 0x0005e6000a9a101e */
[----:B-1----:R-:W-:-:S02]  /*9db0*/  SEL R114, RZ, 0x4, P6 ;  /* 0x00000004ff727807 */ /* 0x002fc40003000000 */
[----:B------:R-:W-:Y:S02]  /*9dc0*/  ISETP.GE.AND P6, PT, R124, R29, PT ;  /* 0x0000001d7c00720c */ /* 0x000fe40003fc6270 */
[----:B------:R-:W-:-:S03]  /*9dd0*/  SEL R114, R114, RZ, P3 ;  /* 0x000000ff72727207 */ /* 0x000fc60001800000 */
[----:B------:R1:W-:Y:S01]  /*9de0*/  LDGSTS.E [R21+0x80], desc[UR30][R110.64], P4 ;  /* 0x000800006e157fae */ /* 0x0003e2000a1a101e */
[----:B------:R-:W-:Y:S02]  /*9df0*/  IADD3 R106, P4, PT, R106, UR14, RZ ;  /* 0x0000000e6a6a7c10 */ /* 0x000fe4000ff9e0ff */
[----:B--2---:R-:W-:Y:S02]  /*9e00*/  SEL R112, RZ, 0x4, P6 ;  /* 0x00000004ff707807 */ /* 0x004fe40003000000 */
[----:B------:R-:W-:Y:S02]  /*9e10*/  ISETP.NE.U32.AND P5, PT, R114, RZ, PT ;  /* 0x000000ff7200720c */ /* 0x000fe40003fa5070 */
        /* <DEDUP_REMOVED lines=61> */
[-C--:B------:R-:W-:Y:S02]  /*a1f0*/  ISETP.GE.AND P6, PT, R143, R29.reuse, PT ;  /* 0x0000001d8f00720c */ /* 0x080fe40003fc6270 */
[----:B------:R-:W-:Y:S01]  /*a200*/  LOP3.LUT R143, R28, 0x38, RZ, 0xfc, !PT ;  /* 0x000000381c8f7812 */ /* 0x000fe200078efcff */
[----:B------:R2:W-:Y:S01]  /*a210*/  LDGSTS.E [R21+0xc8], desc[UR30][R92.64], P5 ;  /* 0x000c80005c157fae */ /* 0x0005e2000a9a101e */
[----:B-1----:R-:W-:Y:S02]  /*a220*/  SEL R94, RZ, 0x4, P6 ;  /* 0x00000004ff5e7807 */ /* 0x002fe40003000000 */
[----:B------:R-:W-:-:S02]  /*a230*/  ISETP.GE.AND P6, PT, R143, R29, PT ;  /* 0x0000001d8f00720c */ /* 0x000fc40003fc6270 */
[----:B------:R-:W-:Y:S01]  /*a240*/  SEL R94, R94, RZ, P3 ;  /* 0x000000ff5e5e7207 */ /* 0x000fe20001800000 */
[----:B------:R1:W-:Y:S01]  /*a250*/  LDGSTS.E [R21+0xd0], desc[UR30][R90.64], P4 ;  /* 0x000d00005a157fae */ /* 0x0003e2000a1a101e */
[----:B------:R-:W-:Y:S02]  /*a260*/  LOP3.LUT R143, R28, 0x3a, RZ, 0xfc, !PT ;  /* 0x0000003a1c8f7812 */ /* 0x000fe400078efcff */
[----:B------:R-:W-:Y:S02]  /*a270*/  ISETP.NE.U32.AND P5, PT, R94, RZ, PT ;  /* 0x000000ff5e00720c */ /* 0x000fe40003fa5070 */
[----:B--2---:R-:W-:Y:S02]  /*a280*/  SEL R92, RZ, 0x4, P6 ;  /* 0x00000004ff5c7807 */ /* 0x004fe40003000000 */
[----:B------:R-:W-:Y:S02]  /*a290*/  IADD3 R88, P6, PT, R88, UR14, RZ ;  /* 0x0000000e58587c10 */ /* 0x000fe4000ffde0ff */
[----:B------:R-:W-:-:S02]  /*a2a0*/  SEL R92, R92, RZ, P3 ;  /* 0x000000ff5c5c7207 */ /* 0x000fc40001800000 */
[----:B-1----:R-:W-:Y:S02]  /*a2b0*/  IADD3 R90, P4, PT, R144, UR14, RZ ;  /* 0x0000000e905a7c10 */ /* 0x002fe4000ff9e0ff */
[----:B------:R-:W-:Y:S02]  /*a2c0*/  IADD3.X R89, PT, PT, R89, UR15, RZ, P6, !PT ;  /* 0x0000000f59597c10 */ /* 0x000fe4000b7fe4ff */
[----:B------:R-:W-:Y:S02]  /*a2d0*/  IADD3.X R91, PT, PT, R145, UR15, RZ, P4, !PT ;  /* 0x0000000f915b7c10 */ /* 0x000fe4000a7fe4ff */
[----:B------:R-:W-:Y:S01]  /*a2e0*/  ISETP.NE.U32.AND P4, PT, R92, RZ, PT ;  /* 0x000000ff5c00720c */ /* 0x000fe20003f85070 */
[----:B------:R1:W-:Y:S01]  /*a2f0*/  LDGSTS.E [R21+0xd8], desc[UR30][R88.64], P5 ;  /* 0x000d800058157fae */ /* 0x0003e2000a9a101e */
[----:B------:R-:W-:Y:S02]  /*a300*/  ISETP.GE.AND P6, PT, R143, R29, PT ;  /* 0x0000001d8f00720c */ /* 0x000fe40003fc6270 */
[----:B------:R-:W-:-:S02]  /*a310*/  LOP3.LUT R143, R28, 0x3c, RZ, 0xfc, !PT ;  /* 0x0000003c1c8f7812 */ /* 0x000fc400078efcff */
[----:B------:R-:W-:Y:S02]  /*a320*/  SEL R92, RZ, 0x4, P6 ;  /* 0x00000004ff5c7807 */ /* 0x000fe40003000000 */
[----:B------:R-:W-:Y:S02]  /*a330*/  ISETP.GE.AND P6, PT, R143, R29, PT ;  /* 0x0000001d8f00720c */ /* 0x000fe40003fc6270 */
[----:B------:R-:W-:Y:S02]  /*a340*/  SEL R92, R92, RZ, P3 ;  /* 0x000000ff5c5c7207 */ /* 0x000fe40001800000 */
[----:B------:R-:W-:Y:S01]  /*a350*/  LOP3.LUT R143, R28, 0x3e, RZ, 0xfc, !PT ;  /* 0x0000003e1c8f7812 */ /* 0x000fe200078efcff */
[----:B------:R2:W-:Y:S01]  /*a360*/  LDGSTS.E [R21+0xe0], desc[UR30][R90.64], P4 ;  /* 0x000e00005a157fae */ /* 0x0005e2000a1a101e */
[----:B-1----:R-:W-:Y:S02]  /*a370*/  SEL R89, RZ, 0x4, P6 ;  /* 0x00000004ff597807 */ /* 0x002fe40003000000 */
[----:B------:R-:W-:-:S02]  /*a380*/  ISETP.NE.U32.AND P5, PT, R92, RZ, PT ;  /* 0x000000ff5c00720c */ /* 0x000fc40003fa5070 */
[----:B------:R-:W-:Y:S02]  /*a390*/  SEL R92, R89, RZ, P3 ;  /* 0x000000ff595c7207 */ /* 0x000fe40001800000 */
[----:B------:R-:W-:-:S04]  /*a3a0*/  IADD3 R88, P6, PT, R146, UR14, RZ ;  /* 0x0000000e92587c10 */ /* 0x000fc8000ffde0ff */
[----:B------:R-:W-:Y:S02]  /*a3b0*/  IADD3.X R89, PT, PT, R147, UR15, RZ, P6, !PT ;  /* 0x0000000f93597c10 */ /* 0x000fe4000b7fe4ff */
[----:B--2---:R-:W-:Y:S02]  /*a3c0*/  IADD3 R90, P4, PT, R148, UR14, RZ ;  /* 0x0000000e945a7c10 */ /* 0x004fe4000ff9e0ff */
[----:B------:R-:W-:Y:S01]  /*a3d0*/  ISETP.GE.AND P6, PT, R143, R29, PT ;  /* 0x0000001d8f00720c */ /* 0x000fe20003fc6270 */
[----:B------:R1:W-:Y:S01]  /*a3e0*/  LDGSTS.E [R21+0xe8], desc[UR30][R88.64], P5 ;  /* 0x000e800058157fae */ /* 0x0003e2000a9a101e */
[----:B------:R-:W-:Y:S02]  /*a3f0*/  IADD3.X R91, PT, PT, R149, UR15, RZ, P4, !PT ;  /* 0x0000000f955b7c10 */ /* 0x000fe4000a7fe4ff */
[----:B------:R-:W-:Y:S02]  /*a400*/  ISETP.NE.U32.AND P4, PT, R92, RZ, PT ;  /* 0x000000ff5c00720c */ /* 0x000fe40003f85070 */
[----:B------:R-:W-:-:S02]  /*a410*/  LOP3.LUT R143, R28, 0x40, RZ, 0xfc, !PT ;  /* 0x000000401c8f7812 */ /* 0x000fc400078efcff */
[----:B------:R-:W-:Y:S02]  /*a420*/  SEL R92, RZ, 0x4, P6 ;  /* 0x00000004ff5c7807 */ /* 0x000fe40003000000 */
[----:B------:R-:W-:Y:S02]  /*a430*/  ISETP.GE.AND P6, PT, R143, R29, PT ;  /* 0x0000001d8f00720c */ /* 0x000fe40003fc6270 */
[----:B------:R-:W-:Y:S02]  /*a440*/  SEL R92, R92, RZ, P3 ;  /* 0x000000ff5c5c7207 */ /* 0x000fe40001800000 */
[----:B-1----:R-:W-:Y:S02]  /*a450*/  SEL R89, RZ, 0x4, P6 ;  /* 0x00000004ff597807 */ /* 0x002fe40003000000 */
[----:B------:R-:W-:Y:S01]  /*a460*/  ISETP.NE.U32.AND P5, PT, R92, RZ, PT ;  /* 0x000000ff5c00720c */ /* 0x000fe20003fa5070 */
[----:B------:R1:W-:Y:S01]  /*a470*/  LDGSTS.E [R21+0xf0], desc[UR30][R90.64], P4 ;  /* 0x000f00005a157fae */ /* 0x0003e2000a1a101e */
[----:B------:R-:W-:-:S02]  /*a480*/  SEL R92, R89, RZ, P3 ;  /* 0x000000ff595c7207 */ /* 0x000fc40001800000 */
[----:B------:R-:W-:Y:S02]  /*a490*/  IADD3 R88, P6, PT, R150, UR14, RZ ;  /* 0x0000000e96587c10 */ /* 0x000fe4000ffde0ff */
[C---:B------:R-:W-:Y:S02]  /*a4a0*/  LOP3.LUT R143, R28.reuse, 0x42, RZ, 0xfc, !PT ;  /* 0x000000421c8f7812 */ /* 0x040fe400078efcff */
[----:B------:R-:W-:Y:S02]  /*a4b0*/  IADD3.X R89, PT, PT, R151, UR15, RZ, P6, !PT ;  /* 0x0000000f97597c10 */ /* 0x000fe4000b7fe4ff */
[----:B------:R-:W-:Y:S02]  /*a4c0*/  ISETP.GE.AND P6, PT, R143, R29, PT ;  /* 0x0000001d8f00720c */ /* 0x000fe40003fc6270 */
[----:B------:R-:W-:Y:S01]  /*a4d0*/  LOP3.LUT R143, R28, 0x44, RZ, 0xfc, !PT ;  /* 0x000000441c8f7812 */ /* 0x000fe200078efcff */
[----:B------:R2:W-:Y:S01]  /*a4e0*/  LDGSTS.E [R21+0xf8], desc[UR30][R88.64], P5 ;  /* 0x000f800058157fae */ /* 0x0005e2000a9a101e */
[----:B-1----:R-:W-:-:S04]  /*a4f0*/  IADD3 R90, P4, PT, R152, UR14, RZ ;  /* 0x0000000e985a7c10 */ /* 0x002fc8000ff9e0ff */
[----:B------:R-:W-:Y:S02]  /*a500*/  IADD3.X R91, PT, PT, R153, UR15, RZ, P4, !PT ;  /* 0x0000000f995b7c10 */ /* 0x000fe4000a7fe4ff */
[----:B------:R-:W-:Y:S02]  /*a510*/  ISETP.NE.U32.AND P4, PT, R92, RZ, PT ;  /* 0x000000ff5c00720c */ /* 0x000fe40003f85070 */
[----:B------:R-:W-:Y:S02]  /*a520*/  SEL R92, RZ, 0x4, P6 ;  /* 0x00000004ff5c7807 */ /* 0x000fe40003000000 */
[----:B------:R-:W-:Y:S02]  /*a530*/  ISETP.GE.AND P6, PT, R143, R29, PT ;  /* 0x0000001d8f00720c */ /* 0x000fe40003fc6270 */
[----:B------:R-:W-:Y:S02]  /*a540*/  SEL R92, R92, RZ, P3 ;  /* 0x000000ff5c5c7207 */ /* 0x000fe40001800000 */
[----:B--2---:R-:W-:-:S02]  /*a550*/  SEL R89, RZ, 0x4, P6 ;  /* 0x00000004ff597807 */ /* 0x004fc40003000000 */
[----:B------:R-:W-:Y:S02]  /*a560*/  IADD3 R88, P6, PT, R154, UR14, RZ ;  /* 0x0000000e9a587c10 */ /* 0x000fe4000ffde0ff */
[----:B------:R-:W-:Y:S01]  /*a570*/  LOP3.LUT R143, R28, 0x46, RZ, 0xfc, !PT ;  /* 0x000000461c8f7812 */ /* 0x000fe200078efcff */
[----:B------:R1:W-:Y:S01]  /*a580*/  LDGSTS.E [R21+0x100], desc[UR30][R90.64], P4 ;  /* 0x001000005a157fae */ /* 0x0003e2000a1a101e */
[----:B------:R-:W-:Y:S02]  /*a590*/  ISETP.NE.U32.AND P5, PT, R92, RZ, PT ;  /* 0x000000ff5c00720c */ /* 0x000fe40003fa5070 */
[----:B------:R-:W-:Y:S02]  /*a5a0*/  SEL R92, R89, RZ, P3 ;  /* 0x000000ff595c7207 */ /* 0x000fe40001800000 */
[----:B------:R-:W-:Y:S02]  /*a5b0*/  IADD3.X R89, PT, PT, R155, UR15, RZ, P6, !PT ;  /* 0x0000000f9b597c10 */ /* 0x000fe4000b7fe4ff */
[----:B------:R-:W-:-:S02]  /*a5c0*/  ISETP.GE.AND P6, PT, R143, R29, PT ;  /* 0x0000001d8f00720c */ /* 0x000fc40003fc6270 */
[----:B------:R-:W-:Y:S02]  /*a5d0*/  LOP3.LUT R143, R28, 0x48, RZ, 0xfc, !PT ;  /* 0x000000481c8f7812 */ /* 0x000fe400078efcff */
[----:B-1----:R-:W-:-:S03]  /*a5e0*/  IADD3 R90, P4, PT, R156, UR14, RZ ;  /* 0x0000000e9c5a7c10 */ /* 0x002fc6000ff9e0ff */
[----:B------:R1:W-:Y:S01]  /*a5f0*/  LDGSTS.E [R21+0x108], desc[UR30][R88.64], P5 ;  /* 0x0010800058157fae */ /* 0x0003e2000a9a101e */
[----:B------:R-:W-:Y:S02]  /*a600*/  IADD3.X R91, PT, PT, R157, UR15, RZ, P4, !PT ;  /* 0x0000000f9d5b7c10 */ /* 0x000fe4000a7fe4ff */
[----:B------:R-:W-:Y:S02]  /*a610*/  ISETP.NE.U32.AND P4, PT, R92, RZ, PT ;  /* 0x000000ff5c00720c */ /* 0x000fe40003f85070 */
[----:B------:R-:W-:Y:S02]  /*a620*/  SEL R92, RZ, 0x4, P6 ;  /* 0x00000004ff5c7807 */ /* 0x000fe40003000000 */
[----:B------:R-:W-:Y:S02]  /*a630*/  ISETP.GE.AND P6, PT, R143, R29, PT ;  /* 0x0000001d8f00720c */ /* 0x000fe40003fc6270 */
[----:B------:R-:W-:Y:S02]  /*a640*/  SEL R92, R92, RZ, P3 ;  /* 0x000000ff5c5c7207 */ /* 0x000fe40001800000 */
[----:B-1----:R-:W-:-:S02]  /*a650*/  SEL R89, RZ, 0x4, P6 ;  /* 0x00000004ff597807 */ /* 0x002fc40003000000 */
[----:B------:R-:W-:Y:S02]  /*a660*/  ISETP.NE.U32.AND P5, PT, R92, RZ, PT ;  /* 0x000000ff5c00720c */ /* 0x000fe40003fa5070 */
[----:B------:R-:W-:Y:S01]  /*a670*/  IADD3 R88, P6, PT, R158, UR14, RZ ;  /* 0x0000000e9e587c10 */ /* 0x000fe2000ffde0ff */
[----:B------:R1:W-:Y:S01]  /*a680*/  LDGSTS.E [R21+0x110], desc[UR30][R90.64], P4 ;  /* 0x001100005a157fae */ /* 0x0003e2000a1a101e */
[----:B------:R-:W-:Y:S02]  /*a690*/  LOP3.LUT R143, R28, 0x4a, RZ, 0xfc, !PT ;  /* 0x0000004a1c8f7812 */ /* 0x000fe400078efcff */
[----:B------:R-:W-:Y:S02]  /*a6a0*/  SEL R92, R89, RZ, P3 ;  /* 0x000000ff595c7207 */ /* 0x000fe40001800000 */
[----:B------:R-:W-:Y:S02]  /*a6b0*/  IADD3.X R89, PT, PT, R159, UR15, RZ, P6, !PT ;  /* 0x0000000f9f597c10 */ /* 0x000fe4000b7fe4ff */
[----:B------:R-:W-:-:S02]  /*a6c0*/  ISETP.GE.AND P6, PT, R143, R29, PT ;  /* 0x0000001d8f00720c */ /* 0x000fc40003fc6270 */
[----:B------:R-:W-:Y:S01]  /*a6d0*/  LOP3.LUT R143, R28, 0x4c, RZ, 0xfc, !PT ;  /* 0x0000004c1c8f7812 */ /* 0x000fe200078efcff */
[----:B------:R2:W-:Y:S01]  /*a6e0*/  LDGSTS.E [R21+0x118], desc[UR30][R88.64], P5 ;  /* 0x0011800058157fae */ /* 0x0005e2000a9a101e */
[----:B-1----:R-:W-:-:S04]  /*a6f0*/  IADD3 R90, P4, PT, R160, UR14, RZ ;  /* 0x0000000ea05a7c10 */ /* 0x002fc8000ff9e0ff */
[----:B------:R-:W-:Y:S02]  /*a700*/  IADD3.X R91, PT, PT, R161, UR15, RZ, P4, !PT ;  /* 0x0000000fa15b7c10 */ /* 0x000fe4000a7fe4ff */
[----:B------:R-:W-:Y:S02]  /*a710*/  ISETP.NE.U32.AND P4, PT, R92, RZ, PT ;  /* 0x000000ff5c00720c */ /* 0x000fe40003f85070 */
[----:B------:R-:W-:Y:S02]  /*a720*/  SEL R92, RZ, 0x4, P6 ;  /* 0x00000004ff5c7807 */ /* 0x000fe40003000000 */
[----:B--2---:R-:W-:Y:S02]  /*a730*/  IADD3 R88, P5, PT, R162, UR14, RZ ;  /* 0x0000000ea2587c10 */ /* 0x004fe4000ffbe0ff */
[----:B------:R-:W-:Y:S02]  /*a740*/  SEL R92, R92, RZ, P3 ;  /* 0x000000ff5c5c7207 */ /* 0x000fe40001800000 */
[----:B------:R-:W-:-:S02]  /*a750*/  ISETP.GE.AND P6, PT, R143, R29, PT ;  /* 0x0000001d8f00720c */ /* 0x000fc40003fc6270 */
[----:B------:R-:W-:Y:S02]  /*a760*/  IADD3.X R89, PT, PT, R163, UR15, RZ, P5, !PT ;  /* 0x0000000fa3597c10 */ /* 0x000fe4000affe4ff */
[----:B------:R-:W-:Y:S01]  /*a770*/  ISETP.NE.U32.AND P5, PT, R92, RZ, PT ;  /* 0x000000ff5c00720c */ /* 0x000fe20003fa5070 */
[----:B------:R1:W-:Y:S01]  /*a780*/  LDGSTS.E [R21+0x120], desc[UR30][R90.64], P4 ;  /* 0x001200005a157fae */ /* 0x0003e2000a1a101e */
[----:B------:R-:W-:Y:S02]  /*a790*/  SEL R92, RZ, 0x4, P6 ;  /* 0x00000004ff5c7807 */ /* 0x000fe40003000000 */
[----:B------:R-:W-:Y:S02]  /*a7a0*/  LOP3.LUT R143, R28, 0x4e, RZ, 0xfc, !PT ;  /* 0x0000004e1c8f7812 */ /* 0x000fe400078efcff */
[----:B------:R-:W-:Y:S02]  /*a7b0*/  SEL R93, R92, RZ, P3 ;  /* 0x000000ff5c5d7207 */ /* 0x000fe40001800000 */
[----:B------:R-:W-:-:S02]  /*a7c0*/  IADD3 R92, P6, PT, R166, UR14, RZ ;  /* 0x0000000ea65c7c10 */ /* 0x000fc4000ffde0ff */
[----:B-1----:R-:W-:-:S03]  /*a7d0*/  IADD3 R90, P4, PT, R164, UR14, RZ ;  /* 0x0000000ea45a7c10 */ /* 0x002fc6000ff9e0ff */
[----:B------:R1:W-:Y:S01]  /*a7e0*/  LDGSTS.E [R21+0x128], desc[UR30][R88.64], P5 ;  /* 0x0012800058157fae */ /* 0x0003e2000a9a101e */
[----:B------:R-:W-:Y:S02]  /*a7f0*/  IADD3.X R91, PT, PT, R165, UR15, RZ, P4, !PT ;  /* 0x0000000fa55b7c10 */ /* 0x000fe4000a7fe4ff */
[----:B------:R-:W-:Y:S02]  /*a800*/  ISETP.NE.U32.AND P4, PT, R93, RZ, PT ;  /* 0x000000ff5d00720c */ /* 0x000fe40003f85070 */
[----:B------:R-:W-:Y:S02]  /*a810*/  IADD3.X R93, PT, PT, R167, UR15, RZ, P6, !PT ;  /* 0x0000000fa75d7c10 */ /* 0x000fe4000b7fe4ff */
[----:B------:R-:W-:Y:S02]  /*a820*/  ISETP.GE.AND P6, PT, R143, R29, PT ;  /* 0x0000001d8f00720c */ /* 0x000fe40003fc6270 */
[----:B------:R-:W-:Y:S02]  /*a830*/  LOP3.LUT R143, R28, 0x50, RZ, 0xfc, !PT ;  /* 0x000000501c8f7812 */ /* 0x000fe400078efcff */
[----:B------:R-:W-:-:S02]  /*a840*/  SEL R94, RZ, 0x4, P6 ;  /* 0x00000004ff5e7807 */ /* 0x000fc40003000000 */
[----:B------:R-:W-:Y:S02]  /*a850*/  ISETP.GE.AND P5, PT, R143, R29, PT ;  /* 0x0000001d8f00720c */ /* 0x000fe40003fa6270 */
[----:B------:R-:W-:Y:S01]  /*a860*/  SEL R94, R94, RZ, P3 ;  /* 0x000000ff5e5e7207 */ /* 0x000fe20001800000 */
[----:B------:R2:W-:Y:S01]  /*a870*/  LDGSTS.E [R21+0x130], desc[UR30][R90.64], P4 ;  /* 0x001300005a157fae */ /* 0x0005e2000a1a101e */
[----:B------:R-:W-:Y:S02]  /*a880*/  SEL R95, RZ, 0x4, P5 ;  /* 0x00000004ff5f7807 */ /* 0x000fe40002800000 */
[----:B------:R-:W-:Y:S02]  /*a890*/  ISETP.NE.U32.AND P4, PT, R94, RZ, PT ;  /* 0x000000ff5e00720c */ /* 0x000fe40003f85070 */
[----:B------:R-:W-:Y:S02]  /*a8a0*/  SEL R95, R95, RZ, P3 ;  /* 0x000000ff5f5f7207 */ /* 0x000fe40001800000 */
[----:B-1----:R-:W-:-:S02]  /*a8b0*/  IADD3 R88, P5, PT, R168, UR14, RZ ;  /* 0x0000000ea8587c10 */ /* 0x002fc4000ffbe0ff */
[----:B------:R-:W-:Y:S02]  /*a8c0*/  LOP3.LUT R143, R28, 0x54, RZ, 0xfc, !PT ;  /* 0x000000541c8f7812 */ /* 0x000fe400078efcff */
[----:B------:R-:W-:Y:S02]  /*a8d0*/  IADD3.X R89, PT, PT, R169, UR15, RZ, P5, !PT ;  /* 0x0000000fa9597c10 */ /* 0x000fe4000affe4ff */
[----:B--2---:R-:W-:Y:S02]  /*a8e0*/  IADD3 R90, P6, PT, R170, UR14, RZ ;  /* 0x0000000eaa5a7c10 */ /* 0x004fe4000ffde0ff */
[----:B------:R-:W-:Y:S01]  /*a8f0*/  IADD3 R94, P5, PT, R172, UR14, RZ ;  /* 0x0000000eac5e7c10 */ /* 0x000fe2000ffbe0ff */
[----:B------:R1:W-:Y:S01]  /*a900*/  LDGSTS.E [R21+0x138], desc[UR30][R92.64], P4 ;  /* 0x001380005c157fae */ /* 0x0003e2000a1a101e */
[----:B------:R-:W-:Y:S02]  /*a910*/  IADD3.X R91, PT, PT, R171, UR15, RZ, P6, !PT ;  /* 0x0000000fab5b7c10 */ /* 0x000fe4000b7fe4ff */
[----:B------:R-:W-:-:S02]  /*a920*/  ISETP.NE.U32.AND P6, PT, R95, RZ, PT ;  /* 0x000000ff5f00720c */ /* 0x000fc40003fc5070 */
[-C--:B------:R-:W-:Y:S02]  /*a930*/  ISETP.GE.AND P4, PT, R142, R29.reuse, PT ;  /* 0x0000001d8e00720c */ /* 0x080fe40003f86270 */
[----:B------:R-:W-:Y:S02]  /*a940*/  IADD3.X R95, PT, PT, R173, UR15, RZ, P5, !PT ;  /* 0x0000000fad5f7c10 */ /* 0x000fe4000affe4ff */
[----:B------:R-:W-:Y:S02]  /*a950*/  SEL R96, RZ, 0x4, P4 ;  /* 0x00000004ff607807 */ /* 0x000fe40002000000 */
[----:B------:R-:W-:Y:S02]  /*a960*/  ISETP.GE.AND P4, PT, R143, R29, PT ;  /* 0x0000001d8f00720c */ /* 0x000fe40003f86270 */
[----:B-1----:R-:W-:Y:S02]  /*a970*/  IADD3 R92, P5, PT, R174, UR14, RZ ;  /* 0x0000000eae5c7c10 */ /* 0x002fe4000ffbe0ff */
[----:B------:R-:W-:Y:S01]  /*a980*/  SEL R99, RZ, 0x4, P4 ;  /* 0x00000004ff637807 */ /* 0x000fe20002000000 */
[----:B------:R1:W-:Y:S01]  /*a990*/  LDGSTS.E [R21+0x140], desc[UR30][R88.64], P6 ;  /* 0x0014000058157fae */ /* 0x0003e2000b1a101e */
[----:B------:R-:W-:-:S02]  /*a9a0*/  IADD3.X R93, PT, PT, R175, UR15, RZ, P5, !PT ;  /* 0x0000000faf5d7c10 */ /* 0x000fc4000affe4ff */
[----:B------:R-:W-:Y:S02]  /*a9b0*/  SEL R103, R99, RZ, P3 ;  /* 0x000000ff63677207 */ /* 0x000fe40001800000 */
[C---:B------:R-:W-:Y:S02]  /*a9c0*/  LOP3.LUT R142, R28.reuse, 0x56, RZ, 0xfc, !PT ;  /* 0x000000561c8e7812 */ /* 0x040fe400078efcff */
[----:B------:R-:W-:Y:S02]  /*a9d0*/  LOP3.LUT R143, R28, 0x58, RZ, 0xfc, !PT ;  /* 0x000000581c8f7812 */ /* 0x000fe400078efcff */
[----:B-1----:R-:W-:Y:S02]  /*a9e0*/  SEL R89, R96, RZ, P3 ;  /* 0x000000ff60597207 */ /* 0x002fe40001800000 */
[----:B------:R-:W-:Y:S02]  /*a9f0*/  IADD3 R96, P6, PT, R178, UR14, RZ ;  /* 0x0000000eb2607c10 */ /* 0x000fe4000ffde0ff */
[----:B------:R-:W-:-:S02]  /*aa00*/  ISETP.NE.U32.AND P4, PT, R89, RZ, PT ;  /* 0x000000ff5900720c */ /* 0x000fc40003f85070 */
[----:B------:R-:W-:Y:S02]  /*aa10*/  IADD3.X R97, PT, PT, R179, UR15, RZ, P6, !PT ;  /* 0x0000000fb3617c10 */ /* 0x000fe4000b7fe4ff */
[----:B------:R-:W-:Y:S02]  /*aa20*/  IADD3 R100, P6, PT, R182, UR14, RZ ;  /* 0x0000000eb6647c10 */ /* 0x000fe4000ffde0ff */
[----:B------:R-:W-:Y:S02]  /*aa30*/  IADD3 R88, P5, PT, R176, UR14, RZ ;  /* 0x0000000eb0587c10 */ /* 0x000fe4000ffbe0ff */
[----:B------:R-:W-:Y:S02]  /*aa40*/  IADD3.X R101, PT, PT, R183, UR15, RZ, P6, !PT ;  /* 0x0000000fb7657c10 */ /* 0x000fe4000b7fe4ff */
[----:B------:R-:W-:Y:S02]  /*aa50*/  ISETP.NE.U32.AND P6, PT, R103, RZ, PT ;  /* 0x000000ff6700720c */ /* 0x000fe40003fc5070 */
[----:B------:R-:W-:Y:S01]  /*aa60*/  IADD3.X R89, PT, PT, R177, UR15, RZ, P5, !PT ;  /* 0x0000000fb1597c10 */ /* 0x000fe2000affe4ff */
[----:B------:R1:W-:Y:S01]  /*aa70*/  LDGSTS.E [R21+0x148], desc[UR30][R90.64], P4 ;  /* 0x001480005a157fae */ /* 0x0003e2000a1a101e */
[----:B------:R-:W-:-:S02]  /*aa80*/  IADD3 R98, P5, PT, R180, UR14, RZ ;  /* 0x0000000eb4627c10 */ /* 0x000fc4000ffbe0ff */
[-C--:B------:R-:W-:Y:S02]  /*aa90*/  ISETP.GE.AND P4, PT, R142, R29.reuse, PT ;  /* 0x0000001d8e00720c */ /* 0x080fe40003f86270 */
[----:B------:R-:W-:Y:S02]  /*aaa0*/  IADD3.X R99, PT, PT, R181, UR15, RZ, P5, !PT ;  /* 0x0000000fb5637c10 */ /* 0x000fe4000affe4ff */
[----:B------:R-:W-:Y:S02]  /*aab0*/  SEL R104, RZ, 0x4, P4 ;  /* 0x00000004ff687807 */ /* 0x000fe40002000000 */
[----:B------:R-:W-:Y:S01]  /*aac0*/  IADD3 R102, P5, PT, R184, UR14, RZ ;  /* 0x0000000eb8667c10 */ /* 0x000fe2000ffbe0ff */
[----:B------:R2:W-:Y:S01]  /*aad0*/  LDGSTS.E [R21+0x150], desc[UR30][R94.64], P6 ;  /* 0x001500005e157fae */ /* 0x0005e2000b1a101e */
[----:B------:R-:W-:Y:S02]  /*aae0*/  ISETP.GE.AND P4, PT, R143, R29, PT ;  /* 0x0000001d8f00720c */ /* 0x000fe40003f86270 */
[----:B------:R-:W-:-:S02]  /*aaf0*/  IADD3.X R103, PT, PT, R185, UR15, RZ, P5, !PT ;  /* 0x0000000fb9677c10 */ /* 0x000fc4000affe4ff */
[----:B-1----:R-:W-:Y:S02]  /*ab00*/  IADD3 R90, P5, PT, R186, UR14, RZ ;  /* 0x0000000eba5a7c10 */ /* 0x002fe4000ffbe0ff */
[----:B------:R-:W-:Y:S02]  /*ab10*/  SEL R107, RZ, 0x4, P4 ;  /* 0x00000004ff6b7807 */ /* 0x000fe40002000000 */
[----:B------:R-:W-:Y:S02]  /*ab20*/  IADD3.X R91, PT, PT, R187, UR15, RZ, P5, !PT ;  /* 0x0000000fbb5b7c10 */ /* 0x000fe4000affe4ff */
[----:B------:R-:W-:Y:S02]  /*ab30*/  SEL R111, R107, RZ, P3 ;  /* 0x000000ff6b6f7207 */ /* 0x000fe40001800000 */
[----:B--2---:R-:W-:Y:S02]  /*ab40*/  SEL R95, R104, RZ, P3 ;  /* 0x000000ff685f7207 */ /* 0x004fe40001800000 */
[----:B------:R-:W-:-:S02]  /*ab50*/  IADD3 R104, P6, PT, R190, UR14, RZ ;  /* 0x0000000ebe687c10 */ /* 0x000fc4000ffde0ff */
[----:B------:R-:W-:Y:S02]  /*ab60*/  ISETP.NE.U32.AND P4, PT, R95, RZ, PT ;  /* 0x000000ff5f00720c */ /* 0x000fe40003f85070 */
[----:B------:R-:W-:Y:S02]  /*ab70*/  IADD3.X R105, PT, PT, R191, UR15, RZ, P6, !PT ;  /* 0x0000000fbf697c10 */ /* 0x000fe4000b7fe4ff */
[----:B------:R-:W-:Y:S02]  /*ab80*/  IADD3 R94, P5, PT, R188, UR14, RZ ;  /* 0x0000000ebc5e7c10 */ /* 0x000fe4000ffbe0ff */
[----:B------:R-:W-:Y:S02]  /*ab90*/  IADD3 R108, P6, PT, R194, UR14, RZ ;  /* 0x0000000ec26c7c10 */ /* 0x000fe4000ffde0ff */
[----:B------:R-:W-:Y:S02]  /*aba0*/  IADD3.X R95, PT, PT, R189, UR15, RZ, P5, !PT ;  /* 0x0000000fbd5f7c10 */ /* 0x000fe4000affe4ff */
[----:B------:R-:W-:-:S02]  /*abb0*/  IADD3.X R109, PT, PT, R195, UR15, RZ, P6, !PT ;  /* 0x0000000fc36d7c10 */ /* 0x000fc4000b7fe4ff */
[----:B------:R-:W-:Y:S01]  /*abc0*/  IADD3 R106, P5, PT, R192, UR14, RZ ;  /* 0x0000000ec06a7c10 */ /* 0x000fe2000ffbe0ff */
[----:B------:R1:W-:Y:S01]  /*abd0*/  LDGSTS.E [R21+0x158], desc[UR30][R92.64], P4 ;  /* 0x001580005c157fae */ /* 0x0003e2000a1a101e */
[----:B------:R-:W-:Y:S02]  /*abe0*/  ISETP.NE.U32.AND P6, PT, R111, RZ, PT ;  /* 0x000000ff6f00720c */ /* 0x000fe40003fc5070 */
[----:B------:R-:W-:Y:S02]  /*abf0*/  LOP3.LUT R143, R28, 0x5a, RZ, 0xfc, !PT ;  /* 0x0000005a1c8f7812 */ /* 0x000fe400078efcff */
[----:B------:R-:W-:Y:S02]  /*ac00*/  IADD3.X R107, PT, PT, R193, UR15, RZ, P5, !PT ;  /* 0x0000000fc16b7c10 */ /* 0x000fe4000affe4ff */
[----:B------:R-:W-:Y:S02]  /*ac10*/  IADD3 R110, P5, PT, R196, UR14, RZ ;  /* 0x0000000ec46e7c10 */ /* 0x000fe4000ffbe0ff */
[----:B------:R-:W-:-:S02]  /*ac20*/  ISETP.GE.AND P4, PT, R143, R29, PT ;  /* 0x0000001d8f00720c */ /* 0x000fc40003f86270 */
[----:B------:R-:W-:Y:S02]  /*ac30*/  IADD3.X R111, PT, PT, R197, UR15, RZ, P5, !PT ;  /* 0x0000000fc56f7c10 */ /* 0x000fe4000affe4ff */
[----:B------:R-:W-:Y:S01]  /*ac40*/  LOP3.LUT R142, R28, 0x5c, RZ, 0xfc, !PT ;  /* 0x0000005c1c8e7812 */ /* 0x000fe200078efcff */
[----:B------:R2:W-:Y:S01]  /*ac50*/  LDGSTS.E [R21+0x160], desc[UR30][R88.64], P6 ;  /* 0x0016000058157fae */ /* 0x0005e2000b1a101e */
[----:B-1----:R-:W-:Y:S02]  /*ac60*/  IADD3 R92, P5, PT, R198, UR14, RZ ;  /* 0x0000000ec65c7c10 */ /* 0x002fe4000ffbe0ff */
[----:B------:R-:W-:Y:S02]  /*ac70*/  SEL R112, RZ, 0x4, P4 ;  /* 0x00000004ff707807 */ /* 0x000fe40002000000 */
[----:B------:R-:W-:Y:S02]  /*ac80*/  LOP3.LUT R143, R28, 0x5e, RZ, 0xfc, !PT ;  /* 0x0000005e1c8f7812 */ /* 0x000fe400078efcff */
[----:B------:R-:W-:-:S02]  /*ac90*/  ISETP.GE.AND P4, PT, R142, R29, PT ;  /* 0x0000001d8e00720c */ /* 0x000fc40003f86270 */
[----:B------:R-:W-:Y:S02]  /*aca0*/  IADD3.X R93, PT, PT, R199, UR15, RZ, P5, !PT ;  /* 0x0000000fc75d7c10 */ /* 0x000fe4000affe4ff */
[----:B------:R-:W-:Y:S02]  /*acb0*/  ISETP.GE.AND P5, PT, R143, R29, PT ;  /* 0x0000001d8f00720c */ /* 0x000fe40003fa6270 */
[----:B--2---:R-:W-:Y:S01]  /*acc0*/  SEL R89, R112, RZ, P3 ;  /* 0x000000ff70597207 */ /* 0x004fe20001800000 */
[----:B------:R-:W1:Y:S01]  /*acd0*/  S2R R143, SR_TID.X ;  /* 0x00000000008f7919 */ /* 0x000e620000002100 */
[----:B------:R-:W-:Y:S02]  /*ace0*/  SEL R115, RZ, 0x4, P4 ;  /* 0x00000004ff737807 */ /* 0x000fe40002000000 */
[----:B------:R-:W-:Y:S02]  /*acf0*/  ISETP.NE.U32.AND P4, PT, R89, RZ, PT ;  /* 0x000000ff5900720c */ /* 0x000fe40003f85070 */
[----:B------:R-:W-:-:S02]  /*ad00*/  SEL R118, RZ, 0x4, P5 ;  /* 0x00000004ff767807 */ /* 0x000fc40002800000 */
[----:B------:R-:W-:Y:S02]  /*ad10*/  IADD3 R112, P5, PT, R202, UR14, RZ ;  /* 0x0000000eca707c10 */ /* 0x000fe4000ffbe0ff */
[----:B------:R-:W-:Y:S02]  /*ad20*/  SEL R115, R115, RZ, P3 ;  /* 0x000000ff73737207 */ /* 0x000fe40001800000 */
[----:B------:R-:W-:Y:S02]  /*ad30*/  IADD3.X R113, PT, PT, R203, UR15, RZ, P5, !PT ;  /* 0x0000000fcb717c10 */ /* 0x000fe4000affe4ff */
[----:B------:R-:W-:Y:S02]  /*ad40*/  ISETP.NE.U32.AND P5, PT, R115, RZ, PT ;  /* 0x000000ff7300720c */ /* 0x000fe40003fa5070 */
[----:B------:R-:W-:Y:S01]  /*ad50*/  IADD3 R88, P6, PT, R200, UR14, RZ ;  /* 0x0000000ec8587c10 */ /* 0x000fe2000ffde0ff */
[----:B------:R-:W-:Y:S01]  /*ad60*/  LDGSTS.E [R21+0x168], desc[UR30][R96.64], P4 ;  /* 0x0016800060157fae */ /* 0x000fe2000a1a101e */
[----:B------:R-:W-:-:S02]  /*ad70*/  LOP3.LUT R200, R28, 0x60, RZ, 0xfc, !PT ;  /* 0x000000601cc87812 */ /* 0x000fc400078efcff */
[----:B------:R-:W-:Y:S02]  /*ad80*/  IADD3.X R89, PT, PT, R201, UR15, RZ, P6, !PT ;  /* 0x0000000fc9597c10 */ /* 0x000fe4000b7fe4ff */
[----:B------:R-:W-:Y:S02]  /*ad90*/  ISETP.GE.AND P4, PT, R200, R29, PT ;  /* 0x0000001dc800720c */ /* 0x000fe40003f86270 */
[----:B------:R-:W-:Y:S02]  /*ada0*/  IADD3 R114, P6, PT, R204, UR14, RZ ;  /* 0x0000000ecc727c10 */ /* 0x000fe4000ffde0ff */
[----:B------:R-:W-:Y:S01]  /*adb0*/  SEL R119, RZ, 0x4, P4 ;  /* 0x00000004ff777807 */ /* 0x000fe20002000000 */
[----:B------:R2:W-:Y:S01]  /*adc0*/  LDGSTS.E [R21+0x170], desc[UR30][R98.64], P5 ;  /* 0x0017000062157fae */ /* 0x0005e2000a9a101e */
[----:B------:R-:W-:Y:S02]  /*add0*/  SEL R118, R118, RZ, P3 ;  /* 0x000000ff76767207 */ /* 0x000fe40001800000 */
[----:B------:R-:W-:-:S02]  /*ade0*/  SEL R119, R119, RZ, P3 ;  /* 0x000000ff77777207 */ /* 0x000fc40001800000 */
[----:B------:R-:W-:Y:S02]  /*adf0*/  IADD3.X R115, PT, PT, R205, UR15, RZ, P6, !PT ;  /* 0x0000000fcd737c10 */ /* 0x000fe4000b7fe4ff */
[----:B------:R-:W-:Y:S02]  /*ae00*/  ISETP.NE.U32.AND P4, PT, R118, RZ, PT ;  /* 0x000000ff7600720c */ /* 0x000fe40003f85070 */
[----:B------:R-:W-:Y:S02]  /*ae10*/  IADD3 R116, P6, PT, R206, UR14, RZ ;  /* 0x0000000ece747c10 */ /* 0x000fe4000ffde0ff */
[----:B------:R-:W-:Y:S02]  /*ae20*/  LOP3.LUT R203, R28, 0x62, RZ, 0xfc, !PT ;  /* 0x000000621ccb7812 */ /* 0x000fe400078efcff */
[----:B--2---:R-:W-:Y:S02]  /*ae30*/  IADD3 R98, P5, PT, R210, UR14, RZ ;  /* 0x0000000ed2627c10 */ /* 0x004fe4000ffbe0ff */
[----:B------:R-:W-:-:S02]  /*ae40*/  IADD3.X R117, PT, PT, R207, UR15, RZ, P6, !PT ;  /* 0x0000000fcf757c10 */ /* 0x000fc4000b7fe4ff */
[----:B------:R-:W-:Y:S02]  /*ae50*/  IADD3.X R99, PT, PT, R211, UR15, RZ, P5, !PT ;  /* 0x0000000fd3637c10 */ /* 0x000fe4000affe4ff */
[----:B------:R-:W-:Y:S01]  /*ae60*/  ISETP.NE.U32.AND P5, PT, R119, RZ, PT ;  /* 0x000000ff7700720c */ /* 0x000fe20003fa5070 */
[----:B------:R-:W-:Y:S01]  /*ae70*/  LDGSTS.E [R21+0x178], desc[UR30][R100.64], P4 ;  /* 0x0017800064157fae */ /* 0x000fe2000a1a101e */
[----:B------:R-:W-:Y:S02]  /*ae80*/  IADD3 R96, P6, PT, R208, UR14, RZ ;  /* 0x0000000ed0607c10 */ /* 0x000fe4000ffde0ff */
[----:B------:R-:W-:Y:S02]  /*ae90*/  IADD3 R86, P4, PT, R86, UR16, RZ ;  /* 0x0000001056567c10 */ /* 0x000fe4000ff9e0ff */
[----:B------:R-:W-:Y:S02]  /*aea0*/  IADD3.X R97, PT, PT, R209, UR15, RZ, P6, !PT ;  /* 0x0000000fd1617c10 */ /* 0x000fe4000b7fe4ff */
[----:B------:R-:W-:-:S02]  /*aeb0*/  IADD3 R118, P6, PT, R212, UR14, RZ ;  /* 0x0000000ed4767c10 */ /* 0x000fc4000ffde0ff */
[----:B------:R-:W-:Y:S02]  /*aec0*/  LOP3.LUT R202, R28, 0x64, RZ, 0xfc, !PT ;  /* 0x000000641cca7812 */ /* 0x000fe400078efcff */
[----:B------:R-:W-:Y:S01]  /*aed0*/  IADD3.X R119, PT, PT, R213, UR15, RZ, P6, !PT ;  /* 0x0000000fd5777c10 */ /* 0x000fe2000b7fe4ff */
[----:B------:R2:W-:Y:S01]  /*aee0*/  LDGSTS.E [R21+0x180], desc[UR30][R102.64], P5 ;  /* 0x0018000066157fae */ /* 0x0005e2000a9a101e */
[----:B------:R-:W-:Y:S02]  /*aef0*/  IADD3 R120, P6, PT, R214, UR14, RZ ;  /* 0x0000000ed6787c10 */ /* 0x000fe4000ffde0ff */
[-C--:B------:R-:W-:Y:S02]  /*af00*/  ISETP.GE.AND P5, PT, R203, R29.reuse, PT ;  /* 0x0000001dcb00720c */ /* 0x080fe40003fa6270 */
[----:B------:R-:W-:Y:S02]  /*af10*/  IADD3.X R87, PT, PT, R87, UR17, RZ, P4, !PT ;  /* 0x0000001157577c10 */ /* 0x000fe4000a7fe4ff */
[----:B------:R-:W-:-:S02]  /*af20*/  ISETP.GE.AND P4, PT, R202, R29, PT ;  /* 0x0000001dca00720c */ /* 0x000fc40003f86270 */
[----:B------:R-:W-:Y:S02]  /*af30*/  IADD3.X R121, PT, PT, R215, UR15, RZ, P6, !PT ;  /* 0x0000000fd7797c10 */ /* 0x000fe4000b7fe4ff */
[----:B------:R-:W-:Y:S02]  /*af40*/  LOP3.LUT R205, R28, 0x68, RZ, 0xfc, !PT ;  /* 0x000000681ccd7812 */ /* 0x000fe400078efcff */
[----:B------:R-:W-:Y:S02]  /*af50*/  IADD3 R84, P6, PT, R84, UR16, RZ ;  /* 0x0000001054547c10 */ /* 0x000fe4000ffde0ff */
[----:B--2---:R-:W-:Y:S02]  /*af60*/  SEL R103, RZ, 0x4, P5 ;  /* 0x00000004ff677807 */ /* 0x004fe40002800000 */
[----:B------:R-:W-:Y:S02]  /*af70*/  SEL R102, RZ, 0x4, P4 ;  /* 0x00000004ff667807 */ /* 0x000fe40002000000 */
[----:B------:R-:W-:-:S02]  /*af80*/  ISETP.GE.AND P4, PT, R205, R29, PT ;  /* 0x0000001dcd00720c */ /* 0x000fc40003f86270 */
[----:B------:R-:W-:Y:S02]  /*af90*/  IADD3.X R85, PT, PT, R85, UR17, RZ, P6, !PT ;  /* 0x0000001155557c10 */ /* 0x000fe4000b7fe4ff */
[----:B------:R-:W-:Y:S02]  /*afa0*/  SEL R103, R103, RZ, P3 ;  /* 0x000000ff67677207 */ /* 0x000fe40001800000 */
[----:B------:R-:W-:Y:S02]  /*afb0*/  IADD3 R80, P6, PT, R80, UR16, RZ ;  /* 0x0000001050507c10 */ /* 0x000fe4000ffde0ff */
[----:B------:R-:W-:Y:S02]  /*afc0*/  LOP3.LUT R201, R28, 0x66, RZ, 0xfc, !PT ;  /* 0x000000661cc97812 */ /* 0x000fe400078efcff */
[----:B------:R-:W-:Y:S02]  /*afd0*/  SEL R102, R102, RZ, P3 ;  /* 0x000000ff66667207 */ /* 0x000fe40001800000 */
[----:B------:R-:W-:-:S02]  /*afe0*/  SEL R101, RZ, 0x4, P4 ;  /* 0x00000004ff657807 */ /* 0x000fc40002000000 */
[----:B------:R-:W-:Y:S02]  /*aff0*/  ISETP.NE.U32.AND P4, PT, R103, RZ, PT ;  /* 0x000000ff6700720c */ /* 0x000fe40003f85070 */
[----:B------:R-:W-:Y:S02]  /*b000*/  IADD3.X R81, PT, PT, R81, UR17, RZ, P6, !PT ;  /* 0x0000001151517c10 */ /* 0x000fe4000b7fe4ff */
[----:B------:R-:W-:Y:S02]  /*b010*/  ISETP.GE.AND P5, PT, R201, R29, PT ;  /* 0x0000001dc900720c */ /* 0x000fe40003fa6270 */
[----:B------:R-:W-:Y:S02]  /*b020*/  ISETP.NE.U32.AND P6, PT, R102, RZ, PT ;  /* 0x000000ff6600720c */ /* 0x000fe40003fc5070 */
[----:B------:R-:W-:Y:S02]  /*b030*/  SEL R100, RZ, 0x4, P5 ;  /* 0x00000004ff647807 */ /* 0x000fe40002800000 */
[----:B------:R-:W-:-:S02]  /*b040*/  IADD3 R82, P5, PT, R82, UR16, RZ ;  /* 0x0000001052527c10 */ /* 0x000fc4000ffbe0ff */
[----:B------:R-:W-:Y:S01]  /*b050*/  SEL R100, R100, RZ, P3 ;  /* 0x000000ff64647207 */ /* 0x000fe20001800000 */
[----:B------:R2:W-:Y:S01]  /*b060*/  LDGSTS.E [R21+0x188], desc[UR30][R90.64], P4 ;  /* 0x001880005a157fae */ /* 0x0005e2000a1a101e */
[----:B------:R-:W-:Y:S02]  /*b070*/  IADD3.X R83, PT, PT, R83, UR17, RZ, P5, !PT ;  /* 0x0000001153537c10 */ /* 0x000fe4000affe4ff */
[----:B------:R-:W-:Y:S02]  /*b080*/  ISETP.NE.U32.AND P4, PT, R100, RZ, PT ;  /* 0x000000ff6400720c */ /* 0x000fe40003f85070 */
[----:B------:R-:W-:Y:S01]  /*b090*/  IADD3 R78, P5, PT, R78, UR16, RZ ;  /* 0x000000104e4e7c10 */ /* 0x000fe2000ffbe0ff */
[----:B------:R3:W-:Y:S01]  /*b0a0*/  LDGSTS.E [R21+0x190], desc[UR30][R94.64], P6 ;  /* 0x001900005e157fae */ /* 0x0007e2000b1a101e */
[----:B------:R-:W-:Y:S02]  /*b0b0*/  IADD3 R74, P6, PT, R74, UR16, RZ ;  /* 0x000000104a4a7c10 */ /* 0x000fe4000ffde0ff */
[----:B------:R-:W-:-:S02]  /*b0c0*/  IADD3.X R79, PT, PT, R79, UR17, RZ, P5, !PT ;  /* 0x000000114f4f7c10 */ /* 0x000fc4000affe4ff */
[----:B------:R-:W-:Y:S02]  /*b0d0*/  IADD3.X R75, PT, PT, R75, UR17, RZ, P6, !PT ;  /* 0x000000114b4b7c10 */ /* 0x000fe4000b7fe4ff */
[----:B------:R-:W-:Y:S02]  /*b0e0*/  IADD3 R72, P6, PT, R72, UR16, RZ ;  /* 0x0000001048487c10 */ /* 0x000fe4000ffde0ff */
[----:B------:R-:W-:Y:S01]  /*b0f0*/  IADD3 R76, P5, PT, R76, UR16, RZ ;  /* 0x000000104c4c7c10 */ /* 0x000fe2000ffbe0ff */
[----:B------:R-:W-:Y:S01]  /*b100*/  LDGSTS.E [R21+0x198], desc[UR30][R104.64], P4 ;  /* 0x0019800068157fae */ /* 0x000fe2000a1a101e */
[----:B------:R-:W-:Y:S02]  /*b110*/  SEL R101, R101, RZ, P3 ;  /* 0x000000ff65657207 */ /* 0x000fe40001800000 */
[----:B------:R-:W-:Y:S02]  /*b120*/  LOP3.LUT R204, R28, 0x6a, RZ, 0xfc, !PT ;  /* 0x0000006a1ccc7812 */ /* 0x000fe400078efcff */
[----:B------:R-:W-:-:S02]  /*b130*/  IADD3.X R73, PT, PT, R73, UR17, RZ, P6, !PT ;  /* 0x0000001149497c10 */ /* 0x000fc4000b7fe4ff */
[----:B------:R-:W-:Y:S02]  /*b140*/  IADD3.X R77, PT, PT, R77, UR17, RZ, P5, !PT ;  /* 0x000000114d4d7c10 */ /* 0x000fe4000affe4ff */
[----:B------:R-:W-:Y:S02]  /*b150*/  IADD3 R70, P6, PT, R70, UR16, RZ ;  /* 0x0000001046467c10 */ /* 0x000fe4000ffde0ff */
[----:B------:R-:W-:Y:S02]  /*b160*/  ISETP.NE.U32.AND P5, PT, R101, RZ, PT ;  /* 0x000000ff6500720c */ /* 0x000fe40003fa5070 */
[----:B------:R-:W-:Y:S02]  /*b170*/  LOP3.LUT R207, R28, 0x6c, RZ, 0xfc, !PT ;  /* 0x0000006c1ccf7812 */ /* 0x000fe400078efcff */
[----:B------:R-:W-:Y:S02]  /*b180*/  ISETP.GE.AND P4, PT, R204, R29, PT ;  /* 0x0000001dcc00720c */ /* 0x000fe40003f86270 */
[----:B------:R-:W-:-:S02]  /*b190*/  IADD3.X R71, PT, PT, R71, UR17, RZ, P6, !PT ;  /* 0x0000001147477c10 */ /* 0x000fc4000b7fe4ff */
[C---:B------:R-:W-:Y:S02]  /*b1a0*/  LOP3.LUT R206, R28.reuse, 0x6e, RZ, 0xfc, !PT ;  /* 0x0000006e1cce7812 */ /* 0x040fe400078efcff */
[-C--:B------:R-:W-:Y:S02]  /*b1b0*/  ISETP.GE.AND P6, PT, R207, R29.reuse, PT ;  /* 0x0000001dcf00720c */ /* 0x080fe40003fc6270 */
[----:B------:R-:W-:Y:S01]  /*b1c0*/  LOP3.LUT R209, R28, 0x70, RZ, 0xfc, !PT ;  /* 0x000000701cd17812 */ /* 0x000fe200078efcff */
[----:B------:R-:W-:Y:S01]  /*b1d0*/  LDGSTS.E [R21+0x1a0], desc[UR30][R106.64], P5 ;  /* 0x001a00006a157fae */ /* 0x000fe2000a9a101e */
[----:B--2---:R-:W-:Y:S02]  /*b1e0*/  SEL R90, RZ, 0x4, P4 ;  /* 0x00000004ff5a7807 */ /* 0x004fe40002000000 */
[----:B------:R-:W-:Y:S02]  /*b1f0*/  ISETP.GE.AND P4, PT, R206, R29, PT ;  /* 0x0000001dce00720c */ /* 0x000fe40003f86270 */
[----:B---3--:R-:W-:-:S02]  /*b200*/  SEL R94, RZ, 0x4, P6 ;  /* 0x00000004ff5e7807 */ /* 0x008fc40003000000 */
[----:B------:R-:W-:Y:S02]  /*b210*/  ISETP.GE.AND P6, PT, R209, R29, PT ;  /* 0x0000001dd100720c */ /* 0x000fe40003fc6270 */
[----:B------:R-:W-:Y:S02]  /*b220*/  SEL R95, R90, RZ, P3 ;  /* 0x000000ff5a5f7207 */ /* 0x000fe40001800000 */
[----:B------:R-:W-:Y:S02]  /*b230*/  SEL R90, RZ, 0x4, P4 ;  /* 0x00000004ff5a7807 */ /* 0x000fe40002000000 */
[----:B------:R-:W-:Y:S02]  /*b240*/  SEL R91, RZ, 0x4, P6 ;  /* 0x00000004ff5b7807 */ /* 0x000fe40003000000 */
[----:B------:R-:W-:Y:S02]  /*b250*/  ISETP.NE.U32.AND P4, PT, R95, RZ, PT ;  /* 0x000000ff5f00720c */ /* 0x000fe40003f85070 */
[----:B------:R-:W-:-:S02]  /*b260*/  IADD3 R68, P5, PT, R68, UR16, RZ ;  /* 0x0000001044447c10 */ /* 0x000fc4000ffbe0ff */
[----:B------:R-:W-:Y:S02]  /*b270*/  IADD3 R64, P6, PT, R64, UR16, RZ ;  /* 0x0000001040407c10 */ /* 0x000fe4000ffde0ff */
[----:B------:R-:W-:Y:S02]  /*b280*/  SEL R94, R94, RZ, P3 ;  /* 0x000000ff5e5e7207 */ /* 0x000fe40001800000 */
[----:B------:R-:W-:Y:S02]  /*b290*/  IADD3.X R69, PT, PT, R69, UR17, RZ, P5, !PT ;  /* 0x0000001145457c10 */ /* 0x000fe4000affe4ff */
[----:B------:R-:W-:Y:S02]  /*b2a0*/  IADD3.X R65, PT, PT, R65, UR17, RZ, P6, !PT ;  /* 0x0000001141417c10 */ /* 0x000fe4000b7fe4ff */
[----:B------:R-:W-:Y:S01]  /*b2b0*/  IADD3 R66, P5, PT, R66, UR16, RZ ;  /* 0x0000001042427c10 */ /* 0x000fe2000ffbe0ff */
[----:B------:R-:W-:Y:S01]  /*b2c0*/  LDGSTS.E [R21+0x1a8], desc[UR30][R108.64], P4 ;  /* 0x001a80006c157fae */ /* 0x000fe2000a1a101e */
[----:B------:R-:W-:-:S02]  /*b2d0*/  ISETP.NE.U32.AND P6, PT, R94, RZ, PT ;  /* 0x000000ff5e00720c */ /* 0x000fc40003fc5070 */
[----:B------:R-:W-:Y:S02]  /*b2e0*/  IADD3.X R67, PT, PT, R67, UR17, RZ, P5, !PT ;  /* 0x0000001143437c10 */ /* 0x000fe4000affe4ff */
[----:B------:R-:W-:Y:S02]  /*b2f0*/  SEL R90, R90, RZ, P3 ;  /* 0x000000ff5a5a7207 */ /* 0x000fe40001800000 */
[----:B------:R-:W-:Y:S02]  /*b300*/  IADD3 R62, P5, PT, R62, UR16, RZ ;  /* 0x000000103e3e7c10 */ /* 0x000fe4000ffbe0ff */
[----:B------:R-:W-:Y:S02]  /*b310*/  ISETP.NE.U32.AND P4, PT, R90, RZ, PT ;  /* 0x000000ff5a00720c */ /* 0x000fe40003f85070 */
[----:B------:R-:W-:Y:S02]  /*b320*/  IADD3.X R63, PT, PT, R63, UR17, RZ, P5, !PT ;  /* 0x000000113f3f7c10 */ /* 0x000fe4000affe4ff */
[----:B------:R-:W-:Y:S01]  /*b330*/  IADD3 R60, P5, PT, R60, UR16, RZ ;  /* 0x000000103c3c7c10 */ /* 0x000fe2000ffbe0ff */
[----:B------:R-:W-:Y:S01]  /*b340*/  LDGSTS.E [R21+0x1b0], desc[UR30][R110.64], P6 ;  /* 0x001b00006e157fae */ /* 0x000fe2000b1a101e */
[----:B------:R-:W-:-:S02]  /*b350*/  SEL R91, R91, RZ, P3 ;  /* 0x000000ff5b5b7207 */ /* 0x000fc40001800000 */
[----:B------:R-:W-:Y:S02]  /*b360*/  IADD3.X R61, PT, PT, R61, UR17, RZ, P5, !PT ;  /* 0x000000113d3d7c10 */ /* 0x000fe4000affe4ff */
[----:B------:R-:W-:Y:S02]  /*b370*/  IADD3 R58, P6, PT, R58, UR16, RZ ;  /* 0x000000103a3a7c10 */ /* 0x000fe4000ffde0ff */
[----:B------:R-:W-:Y:S01]  /*b380*/  ISETP.NE.U32.AND P5, PT, R91, RZ, PT ;  /* 0x000000ff5b00720c */ /* 0x000fe20003fa5070 */
[----:B------:R-:W-:Y:S01]  /*b390*/  LDGSTS.E [R21+0x1b8], desc[UR30][R92.64], P4 ;  /* 0x001b80005c157fae */ /* 0x000fe2000a1a101e */
[----:B------:R-:W-:Y:S02]  /*b3a0*/  IADD3.X R59, PT, PT, R59, UR17, RZ, P6, !PT ;  /* 0x000000113b3b7c10 */ /* 0x000fe4000b7fe4ff */
[----:B------:R-:W-:Y:S02]  /*b3b0*/  LOP3.LUT R208, R28, 0x72, RZ, 0xfc, !PT ;  /* 0x000000721cd07812 */ /* 0x000fe400078efcff */
[----:B------:R-:W-:-:S02]  /*b3c0*/  IADD3 R56, P6, PT, R56, UR16, RZ ;  /* 0x0000001038387c10 */ /* 0x000fc4000ffde0ff */
[----:B------:R-:W-:Y:S02]  /*b3d0*/  ISETP.GE.AND P4, PT, R208, R29, PT ;  /* 0x0000001dd000720c */ /* 0x000fe40003f86270 */
[----:B------:R-:W-:Y:S02]  /*b3e0*/  IADD3.X R57, PT, PT, R57, UR17, RZ, P6, !PT ;  /* 0x0000001139397c10 */ /* 0x000fe4000b7fe4ff */
[----:B------:R-:W-:Y:S01]  /*b3f0*/  IADD3 R54, P6, PT, R54, UR16, RZ ;  /* 0x0000001036367c10 */ /* 0x000fe2000ffde0ff */
[----:B------:R2:W-:Y:S01]  /*b400*/  LDGSTS.E [R21+0x1c0], desc[UR30][R88.64], P5 ;  /* 0x001c000058157fae */ /* 0x0005e2000a9a101e */
[----:B------:R-:W-:Y:S02]  /*b410*/  LOP3.LUT R211, R28, 0x74, RZ, 0xfc, !PT ;  /* 0x000000741cd37812 */ /* 0x000fe400078efcff */
[----:B------:R-:W-:Y:S02]  /*b420*/  SEL R90, RZ, 0x4, P4 ;  /* 0x00000004ff5a7807 */ /* 0x000fe40002000000 */
[----:B------:R-:W-:-:S02]  /*b430*/  IADD3.X R55, PT, PT, R55, UR17, RZ, P6, !PT ;  /* 0x0000001137377c10 */ /* 0x000fc4000b7fe4ff */
[----:B------:R-:W-:Y:S02]  /*b440*/  IADD3 R52, P5, PT, R52, UR16, RZ ;  /* 0x0000001034347c10 */ /* 0x000fe4000ffbe0ff */
[-C--:B------:R-:W-:Y:S02]  /*b450*/  ISETP.GE.AND P6, PT, R211, R29.reuse, PT ;  /* 0x0000001dd300720c */ /* 0x080fe40003fc6270 */
[----:B------:R-:W-:Y:S02]  /*b460*/  ISETP.GE.AND P4, PT, R125, R29, PT ;  /* 0x0000001d7d00720c */ /* 0x000fe40003f86270 */
[----:B------:R-:W-:Y:S02]  /*b470*/  SEL R90, R90, RZ, P3 ;  /* 0x000000ff5a5a7207 */ /* 0x000fe40001800000 */
[----:B------:R-:W-:Y:S02]  /*b480*/  IADD3.X R53, PT, PT, R53, UR17, RZ, P5, !PT ;  /* 0x0000001135357c10 */ /* 0x000fe4000affe4ff */
[----:B------:R-:W-:-:S02]  /*b490*/  SEL R91, RZ, 0x4, P6 ;  /* 0x00000004ff5b7807 */ /* 0x000fc40003000000 */
[----:B--2---:R-:W-:Y:S02]  /*b4a0*/  SEL R88, RZ, 0x4, P4 ;  /* 0x00000004ff587807 */ /* 0x004fe40002000000 */
[----:B------:R-:W-:Y:S02]  /*b4b0*/  ISETP.GE.AND P6, PT, R129, R29, PT ;  /* 0x0000001d8100720c */ /* 0x000fe40003fc6270 */
[----:B------:R-:W-:Y:S02]  /*b4c0*/  IADD3 R50, P5, PT, R50, UR16, RZ ;  /* 0x0000001032327c10 */ /* 0x000fe4000ffbe0ff */
[----:B------:R-:W-:Y:S02]  /*b4d0*/  ISETP.NE.U32.AND P4, PT, R90, RZ, PT ;  /* 0x000000ff5a00720c */ /* 0x000fe40003f85070 */
[----:B------:R-:W-:Y:S02]  /*b4e0*/  SEL R89, RZ, 0x4, P6 ;  /* 0x00000004ff597807 */ /* 0x000fe40003000000 */
[----:B------:R-:W-:-:S02]  /*b4f0*/  IADD3.X R51, PT, PT, R51, UR17, RZ, P5, !PT ;  /* 0x0000001133337c10 */ /* 0x000fc4000affe4ff */
[----:B------:R-:W-:Y:S02]  /*b500*/  IADD3 R48, P6, PT, R48, UR16, RZ ;  /* 0x0000001030307c10 */ /* 0x000fe4000ffde0ff */
[----:B------:R-:W-:Y:S02]  /*b510*/  IADD3 R46, P5, PT, R46, UR16, RZ ;  /* 0x000000102e2e7c10 */ /* 0x000fe4000ffbe0ff */
[----:B------:R-:W-:Y:S02]  /*b520*/  SEL R91, R91, RZ, P3 ;  /* 0x000000ff5b5b7207 */ /* 0x000fe40001800000 */
[----:B------:R-:W-:Y:S01]  /*b530*/  IADD3.X R49, PT, PT, R49, UR17, RZ, P6, !PT ;  /* 0x0000001131317c10 */ /* 0x000fe2000b7fe4ff */
[----:B------:R2:W-:Y:S01]  /*b540*/  LDGSTS.E [R21+0x1c8], desc[UR30][R112.64], P4 ;  /* 0x001c800070157fae */ /* 0x0005e2000a1a101e */
[----:B------:R-:W-:Y:S02]  /*b550*/  IADD3.X R47, PT, PT, R47, UR17, RZ, P5, !PT ;  /* 0x000000112f2f7c10 */ /* 0x000fe4000affe4ff */
[----:B------:R-:W-:-:S02]  /*b560*/  ISETP.NE.U32.AND P6, PT, R91, RZ, PT ;  /* 0x000000ff5b00720c */ /* 0x000fc40003fc5070 */
[----:B------:R-:W-:Y:S02]  /*b570*/  IADD3 R44, P5, PT, R44, UR16, RZ ;  /* 0x000000102c2c7c10 */ /* 0x000fe4000ffbe0ff */
[----:B------:R-:W-:Y:S02]  /*b580*/  SEL R88, R88, RZ, P3 ;  /* 0x000000ff58587207 */ /* 0x000fe40001800000 */
[----:B------:R-:W-:Y:S02]  /*b590*/  SEL R89, R89, RZ, P3 ;  /* 0x000000ff59597207 */ /* 0x000fe40001800000 */
[----:B------:R-:W-:Y:S02]  /*b5a0*/  IADD3.X R45, PT, PT, R45, UR17, RZ, P5, !PT ;  /* 0x000000112d2d7c10 */ /* 0x000fe4000affe4ff */
[----:B------:R-:W-:Y:S02]  /*b5b0*/  ISETP.NE.U32.AND P4, PT, R88, RZ, PT ;  /* 0x000000ff5800720c */ /* 0x000fe40003f85070 */
[----:B------:R-:W-:Y:S01]  /*b5c0*/  ISETP.NE.U32.AND P5, PT, R89, RZ, PT ;  /* 0x000000ff5900720c */ /* 0x000fe20003fa5070 */
[----:B------:R2:W-:Y:S01]  /*b5d0*/  LDGSTS.E [R21+0x1d0], desc[UR30][R114.64], P6 ;  /* 0x001d000072157fae */ /* 0x0005e2000b1a101e */
[----:B------:R-:W-:-:S02]  /*b5e0*/  IADD3 R42, P6, PT, R42, UR16, RZ ;  /* 0x000000102a2a7c10 */ /* 0x000fc4000ffde0ff */
[----:B-1----:R-:W-:Y:S02]  /*b5f0*/  LOP3.LUT R143, R143, 0x7f, RZ, 0xc0, !PT ;  /* 0x0000007f8f8f7812 */ /* 0x002fe400078ec0ff */
[----:B------:R-:W-:Y:S02]  /*b600*/  IADD3.X R43, PT, PT, R43, UR17, RZ, P6, !PT ;  /* 0x000000112b2b7c10 */ /* 0x000fe4000b7fe4ff */
[----:B------:R-:W-:-:S03]  /*b610*/  IADD3 R40, P6, PT, R40, UR16, RZ ;  /* 0x0000001028287c10 */ /* 0x000fc6000ffde0ff */
[----:B------:R2:W-:Y:S01]  /*b620*/  LDGSTS.E [R21+0x1d8], desc[UR30][R116.64], P4 ;  /* 0x001d800074157fae */ /* 0x0005e2000a1a101e */
[----:B------:R-:W-:Y:S02]  /*b630*/  IADD3.X R41, PT, PT, R41, UR17, RZ, P6, !PT ;  /* 0x0000001129297c10 */ /* 0x000fe4000b7fe4ff */
[----:B------:R-:W-:Y:S01]  /*b640*/  IADD3 R38, P6, PT, R38, UR16, RZ ;  /* 0x0000001026267c10 */ /* 0x000fe2000ffde0ff */
[----:B------:R2:W-:Y:S01]  /*b650*/  LDGSTS.E [R21+0x1e0], desc[UR30][R96.64], P5 ;  /* 0x001e000060157fae */ /* 0x0005e2000a9a101e */
[-C--:B------:R-:W-:Y:S02]  /*b660*/  ISETP.GE.AND P5, PT, R131, R29.reuse, PT ;  /* 0x0000001d8300720c */ /* 0x080fe40003fa6270 */
[----:B------:R-:W-:Y:S02]  /*b670*/  IADD3 R36, P4, PT, R36, UR16, RZ ;  /* 0x0000001024247c10 */ /* 0x000fe4000ff9e0ff */
[----:B------:R-:W-:Y:S02]  /*b680*/  SEL R88, RZ, 0x4, P5 ;  /* 0x00000004ff587807 */ /* 0x000fe40002800000 */
[----:B------:R-:W-:-:S02]  /*b690*/  ISETP.GE.AND P5, PT, R135, R29, PT ;  /* 0x0000001d8700720c */ /* 0x000fc40003fa6270 */
[----:B------:R-:W-:Y:S02]  /*b6a0*/  SEL R88, R88, RZ, P3 ;  /* 0x000000ff58587207 */ /* 0x000fe40001800000 */
[----:B------:R-:W-:Y:S02]  /*b6b0*/  IADD3.X R39, PT, PT, R39, UR17, RZ, P6, !PT ;  /* 0x0000001127277c10 */ /* 0x000fe4000b7fe4ff */
[----:B------:R-:W-:Y:S02]  /*b6c0*/  IADD3.X R37, PT, PT, R37, UR17, RZ, P4, !PT ;  /* 0x0000001125257c10 */ /* 0x000fe4000a7fe4ff */
[-C--:B------:R-:W-:Y:S02]  /*b6d0*/  ISETP.GE.AND P6, PT, R133, R29.reuse, PT ;  /* 0x0000001d8500720c */ /* 0x080fe40003fc6270 */
[----:B------:R-:W-:Y:S01]  /*b6e0*/  ISETP.GE.AND P4, PT, R143, R29, PT ;  /* 0x0000001d8f00720c */ /* 0x000fe20003f86270 */
[----:B------:R-:W-:Y:S01]  /*b6f0*/  VIADD R143, R27, UR10 ;  /* 0x0000000a1b8f7c36 */ /* 0x000fe20008000000 */
[----:B------:R-:W-:-:S02]  /*b700*/  SEL R29, RZ, 0x4, P5 ;  /* 0x00000004ff1d7807 */ /* 0x000fc40002800000 */
[----:B------:R-:W-:Y:S02]  /*b710*/  ISETP.NE.U32.AND P5, PT, R88, RZ, PT ;  /* 0x000000ff5800720c */ /* 0x000fe40003fa5070 */
[----:B------:R-:W-:Y:S02]  /*b720*/  SEL R89, RZ, 0x4, P6 ;  /* 0x00000004ff597807 */ /* 0x000fe40003000000 */
[----:B------:R-:W-:Y:S02]  /*b730*/  SEL R90, RZ, 0x4, P4 ;  /* 0x00000004ff5a7807 */ /* 0x000fe40002000000 */
[----:B------:R-:W-:Y:S02]  /*b740*/  SEL R89, R89, RZ, P3 ;  /* 0x000000ff59597207 */ /* 0x000fe40001800000 */
[----:B------:R-:W-:Y:S02]  /*b750*/  SEL R29, R29, RZ, P3 ;  /* 0x000000ff1d1d7207 */ /* 0x000fe40001800000 */
[----:B------:R-:W-:-:S02]  /*b760*/  SEL R91, R90, RZ, P3 ;  /* 0x000000ff5a5b7207 */ /* 0x000fc40001800000 */
[----:B------:R-:W-:Y:S01]  /*b770*/  ISETP.NE.U32.AND P4, PT, R89, RZ, PT ;  /* 0x000000ff5900720c */ /* 0x000fe20003f85070 */
[----:B------:R2:W-:Y:S01]  /*b780*/  LDGSTS.E [R21+0x1e8], desc[UR30][R98.64], P5 ;  /* 0x001e800062157fae */ /* 0x0005e2000a9a101e */
[----:B------:R-:W-:Y:S02]  /*b790*/  IADD3 R88, P5, PT, R222, UR16, RZ ;  /* 0x00000010de587c10 */ /* 0x000fe4000ffbe0ff */
[----:B------:R-:W-:Y:S02]  /*b7a0*/  ISETP.NE.U32.AND P3, PT, R29, RZ, PT ;  /* 0x000000ff1d00720c */ /* 0x000fe40003f65070 */
[----:B------:R-:W-:Y:S02]  /*b7b0*/  IADD3.X R89, PT, PT, R223, UR17, RZ, P5, !PT ;  /* 0x00000011df597c10 */ /* 0x000fe4000affe4ff */
[----:B------:R-:W-:Y:S02]  /*b7c0*/  ISETP.NE.U32.AND P5, PT, R91, RZ, PT ;  /* 0x000000ff5b00720c */ /* 0x000fe40003fa5070 */
[----:B------:R-:W-:-:S03]  /*b7d0*/  IADD3 R34, P6, PT, R34, UR16, RZ ;  /* 0x0000001022227c10 */ /* 0x000fc6000ffde0ff */
[----:B------:R2:W-:Y:S01]  /*b7e0*/  LDGSTS.E [R21+0x1f0], desc[UR30][R118.64], P4 ;  /* 0x001f000076157fae */ /* 0x0005e2000a1a101e */
[----:B------:R-:W-:Y:S02]  /*b7f0*/  IADD3.X R35, PT, PT, R35, UR17, RZ, P6, !PT ;  /* 0x0000001123237c10 */ /* 0x000fe4000b7fe4ff */
[----:B------:R-:W-:Y:S01]  /*b800*/  IADD3 R32, P6, PT, R32, UR16, RZ ;  /* 0x0000001020207c10 */ /* 0x000fe2000ffde0ff */
[----:B------:R2:W-:Y:S01]  /*b810*/  LDGSTS.E [R21+0x1f8], desc[UR30][R120.64], P3 ;  /* 0x001f800078157fae */ /* 0x0005e200099a101e */
[----:B------:R-:W-:Y:S02]  /*b820*/  ISETP.GE.AND P3, PT, R219, 0x100, PT ;  /* 0x00000100db00780c */ /* 0x000fe40003f66270 */
[----:B------:R-:W-:Y:S01]  /*b830*/  IADD3.X R33, PT, PT, R33, UR17, RZ, P6, !PT ;  /* 0x0000001121217c10 */ /* 0x000fe2000b7fe4ff */
[----:B------:R-:W0:Y:S01]  /*b840*/  LDGDEPBAR ;  /* 0x00000000000079af */ /* 0x000e220000000000 */
[----:B------:R-:W-:-:S03]  /*b850*/  IADD3 R30, P6, PT, R30, UR16, RZ ;  /* 0x000000101e1e7c10 */ /* 0x000fc6000ffde0ff */
[----:B------:R2:W-:Y:S01]  /*b860*/  LDGSTS.E [R143+0x30000], desc[UR30][R86.64], P5 ;  /* 0x30000000568f7fae */ /* 0x0005e2000a9a101e */
[----:B------:R-:W-:Y:S02]  /*b870*/  IADD3.X R31, PT, PT, R31, UR17, RZ, P6, !PT ;  /* 0x000000111f1f7c10 */ /* 0x000fe4000b7fe4ff */
[----:B------:R-:W-:Y:S01]  /*b880*/  IADD3 R90, P6, PT, R216, UR16, RZ ;  /* 0x00000010d85a7c10 */ /* 0x000fe2000ffde0ff */
[----:B------:R2:W-:Y:S03]  /*b890*/  LDGSTS.E [R143+0x30400], desc[UR30][R84.64], P5 ;  /* 0x30400000548f7fae */ /* 0x0005e6000a9a101e */
[----:B------:R-:W-:Y:S01]  /*b8a0*/  IADD3.X R91, PT, PT, R217, UR17, RZ, P6, !PT ;  /* 0x00000011d95b7c10 */ /* 0x000fe2000b7fe4ff */
[----:B------:R2:W-:Y:S01]  /*b8b0*/  LDGSTS.E [R143+0x30800], desc[UR30][R82.64], P5 ;  /* 0x30800000528f7fae */ /* 0x0005e2000a9a101e */
[----:B------:R-:W-:-:S03]  /*b8c0*/  IADD3 R92, P6, PT, R220, UR16, RZ ;  /* 0x00000010dc5c7c10 */ /* 0x000fc6000ffde0ff */
[----:B------:R2:W-:Y:S01]  /*b8d0*/  LDGSTS.E [R143+0x30c00], desc[UR30][R80.64], P5 ;  /* 0x30c00000508f7fae */ /* 0x0005e2000a9a101e */
[----:B------:R-:W-:-:S03]  /*b8e0*/  IADD3.X R93, PT, PT, R221, UR17, RZ, P6, !PT ;  /* 0x00000011dd5d7c10 */ /* 0x000fc6000b7fe4ff */
        /* <DEDUP_REMOVED lines=29> */
[----:B------:R-:W-:Y:S05]  /*bac0*/  @!P3 BRA `(.L_x_69) ;  /* 0x000000540064b947 */ /* 0x000fea0003800000 */
[----:B------:R-:W-:Y:S01]  /*bad0*/  IMAD R104, R218, UR18, RZ ;  /* 0x00000012da687c24 */ /* 0x000fe2000f8e02ff */
[----:B------:R-:W-:Y:S01]  /*bae0*/  SHF.R.S32.HI R137, RZ, 0x1f, R23 ;  /* 0x0000001fff897819 */ /* 0x000fe20000011417 */
[----:B------:R-:W3:Y:S01]  /*baf0*/  LDL.LU R218, [R1+0x164] ;  /* 0x0001640001da7983 */ /* 0x000ee20000300800 */
[----:B------:R-:W-:Y:S01]  /*bb00*/  IADD3 R194, P3, PT, R23, R7, RZ ;  /* 0x0000000717c27210 */ /* 0x000fe20007f7e0ff */
[----:B--2---:R-:W-:Y:S01]  /*bb10*/  IMAD R46, R202, UR18, RZ ;  /* 0x00000012ca2e7c24 */ /* 0x004fe2000f8e02ff */
[----:B------:R-:W-:Y:S01]  /*bb20*/  LOP3.LUT R202, R28, 0x5c, RZ, 0xfc, !PT ;  /* 0x0000005c1cca7812 */ /* 0x000fe200078efcff */
[----:B------:R-:W-:Y:S01]  /*bb30*/  IMAD R44, R201, UR18, RZ ;  /* 0x00000012c92c7c24 */ /* 0x000fe2000f8e02ff */
[-C--:B------:R-:W-:Y:S01]  /*bb40*/  LEA.HI.X.SX32 R195, R7, R137.reuse, 0x1, P3 ;  /* 0x0000008907c37211 */ /* 0x080fe200018f0eff */
[----:B------:R-:W-:Y:S01]  /*bb50*/  IMAD R50, R200, UR18, RZ ;  /* 0x00000012c8327c24 */ /* 0x000fe2000f8e02ff */
[C---:B------:R-:W-:Y:S01]  /*bb60*/  IADD3 R186, P3, PT, R23.reuse, R8, RZ ;  /* 0x0000000817ba7210 */ /* 0x040fe20007f7e0ff */
[----:B------:R-:W-:Y:S01]  /*bb70*/  IMAD R54, R202, UR18, RZ ;  /* 0x00000012ca367c24 */ /* 0x000fe2000f8e02ff */
[----:B------:R-:W-:Y:S01]  /*bb80*/  IADD3 R198, P5, PT, R23, R0, RZ ;  /* 0x0000000017c67210 */ /* 0x000fe20007fbe0ff */
[----:B------:R-:W-:Y:S01]  /*bb90*/  IMAD R48, R203, UR18, RZ ;  /* 0x00000012cb307c24 */ /* 0x000fe2000f8e02ff */
[----:B------:R-:W-:Y:S01]  /*bba0*/  LEA.HI.X.SX32 R187, R8, R137, 0x1, P3 ;  /* 0x0000008908bb7211 */ /* 0x000fe200018f0eff */
[----:B------:R-:W-:Y:S01]  /*bbb0*/  IMAD R42, R205, UR18, RZ ;  /* 0x00000012cd2a7c24 */ /* 0x000fe2000f8e02ff */
[----:B------:R-:W-:Y:S01]  /*bbc0*/  IADD3 R178, P3, PT, R23, R227, RZ ;  /* 0x000000e317b27210 */ /* 0x000fe20007f7e0ff */
[----:B------:R-:W-:Y:S01]  /*bbd0*/  IMAD R135, R135, UR18, RZ ;  /* 0x0000001287877c24 */ /* 0x000fe2000f8e02ff */
[----:B------:R-:W-:Y:S01]  /*bbe0*/  IADD3 R196, P6, PT, R23, R4, RZ ;  /* 0x0000000417c47210 */ /* 0x000fe20007fde0ff */
[----:B------:R-:W-:Y:S01]  /*bbf0*/  IMAD R102, R134, UR18, RZ ;  /* 0x0000001286667c24 */ /* 0x000fe2000f8e02ff */
[----:B------:R-:W-:Y:S01]  /*bc00*/  LEA.HI.X.SX32 R179, R227, R137, 0x1, P3 ;  /* 0x00000089e3b37211 */ /* 0x000fe200018f0eff */
[----:B------:R-:W-:Y:S01]  /*bc10*/  IMAD R125, R125, UR18, RZ ;  /* 0x000000127d7d7c24 */ /* 0x000fe2000f8e02ff */
[C---:B------:R-:W-:Y:S01]  /*bc20*/  IADD3 R192, P4, PT, R23.reuse, R10, RZ ;  /* 0x0000000a17c07210 */ /* 0x040fe20007f9e0ff */
[----:B------:R-:W-:Y:S01]  /*bc30*/  IMAD R40, R204, UR18, RZ ;  /* 0x00000012cc287c24 */ /* 0x000fe2000f8e02ff */
[----:B------:R-:W-:Y:S01]  /*bc40*/  IADD3 R170, P3, PT, R23, R231, RZ ;  /* 0x000000e717aa7210 */ /* 0x000fe20007f7e0ff */
[----:B------:R-:W-:Y:S01]  /*bc50*/  IMAD R36, R206, UR18, RZ ;  /* 0x00000012ce247c24 */ /* 0x000fe2000f8e02ff */
[----:B------:R-:W-:Y:S01]  /*bc60*/  LOP3.LUT R202, R28, 0x54, RZ, 0xfc, !PT ;  /* 0x000000541cca7812 */ /* 0x000fe200078efcff */
[----:B------:R-:W-:Y:S01]  /*bc70*/  IMAD R131, R131, UR18, RZ ;  /* 0x0000001283837c24 */ /* 0x000fe2000f8e02ff */
[-C--:B------:R-:W-:Y:S01]  /*bc80*/  LEA.HI.X.SX32 R199, R0, R137.reuse, 0x1, P5 ;  /* 0x0000008900c77211 */ /* 0x080fe200028f0eff */
[----:B------:R-:W-:Y:S01]  /*bc90*/  IMAD R129, R129, UR18, RZ ;  /* 0x0000001281817c24 */ /* 0x000fe2000f8e02ff */
[----:B------:R-:W-:Y:S01]  /*bca0*/  LEA.HI.X.SX32 R197, R4, R137, 0x1, P6 ;  /* 0x0000008904c57211 */ /* 0x000fe200030f0eff */
[----:B------:R-:W-:Y:S01]  /*bcb0*/  IMAD R62, R202, UR18, RZ ;  /* 0x00000012ca3e7c24 */ /* 0x000fe2000f8e02ff */
[C---:B------:R-:W-:Y:S01]  /*bcc0*/  IADD3 R190, P5, PT, R23.reuse, R2, RZ ;  /* 0x0000000217be7210 */ /* 0x040fe20007fbe0ff */
[----:B------:R-:W-:Y:S01]  /*bcd0*/  IMAD R94, R126, UR18, RZ ;  /* 0x000000127e5e7c24 */ /* 0x000fe2000f8e02ff */
[----:B------:R-:W-:Y:S01]  /*bce0*/  IADD3 R188, P6, PT, R23, R5, RZ ;  /* 0x0000000517bc7210 */ /* 0x000fe20007fde0ff */
[----:B------:R-:W-:Y:S01]  /*bcf0*/  IMAD R96, R128, UR18, RZ ;  /* 0x0000001280607c24 */ /* 0x000fe2000f8e02ff */
[-C--:B------:R-:W-:Y:S01]  /*bd00*/  LEA.HI.X.SX32 R193, R10, R137.reuse, 0x1, P4 ;  /* 0x000000890ac17211 */ /* 0x080fe200020f0eff */
[----:B------:R-:W-:Y:S01]  /*bd10*/  IMAD R98, R130, UR18, RZ ;  /* 0x0000001282627c24 */ /* 0x000fe2000f8e02ff */
[----:B------:R-:W-:Y:S01]  /*bd20*/  LEA.HI.X.SX32 R171, R231, R137, 0x1, P3 ;  /* 0x00000089e7ab7211 */ /* 0x000fe200018f0eff */
[----:B------:R-:W-:Y:S01]  /*bd30*/  IMAD R32, R208, UR18, RZ ;  /* 0x00000012d0207c24 */ /* 0x000fe2000f8e02ff */
[----:B------:R-:W-:Y:S01]  /*bd40*/  IADD3 R184, P4, PT, R23, R224, RZ ;  /* 0x000000e017b87210 */ /* 0x000fe20007f9e0ff */
[----:B------:R-:W-:Y:S01]  /*bd50*/  IMAD R34, R209, UR18, RZ ;  /* 0x00000012d1227c24 */ /* 0x000fe2000f8e02ff */
[----:B------:R-:W-:Y:S01]  /*bd60*/  IADD3 R162, P3, PT, R23, R235, RZ ;  /* 0x000000eb17a27210 */ /* 0x000fe20007f7e0ff */
[----:B------:R-:W-:Y:S01]  /*bd70*/  IMAD R133, R133, UR18, RZ ;  /* 0x0000001285857c24 */ /* 0x000fe2000f8e02ff */
[----:B------:R-:W-:Y:S01]  /*bd80*/  LOP3.LUT R201, R28, 0x5e, RZ, 0xfc, !PT ;  /* 0x0000005e1cc97812 */ /* 0x000fe200078efcff */
[----:B------:R-:W-:Y:S01]  /*bd90*/  IMAD R100, R132, UR18, RZ ;  /* 0x0000001284647c24 */ /* 0x000fe2000f8e02ff */
[----:B------:R-:W-:Y:S01]  /*bda0*/  LOP3.LUT R202, R28, 0x4c, RZ, 0xfc, !PT ;  /* 0x0000004c1cca7812 */ /* 0x000fe200078efcff */
        /* <DEDUP_REMOVED lines=8> */
[----:B------:R-:W1:Y:S01]  /*be30*/  LDCU.128 UR20, c[0x0][0x380] ;  /* 0x00007000ff1477ac */ /* 0x000e620008000c00 */
[----:B------:R-:W-:-:S02]  /*be40*/  LEA.HI.X.SX32 R185, R224, R137, 0x1, P4 ;  /* 0x00000089e0b97211 */ /* 0x000fc400020f0eff */
[----:B------:R-:W-:Y:S02]  /*be50*/  LEA.HI.X.SX32 R163, R235, R137, 0x1, P3 ;  /* 0x00000089eba37211 */ /* 0x000fe400018f0eff */
[----:B------:R-:W-:Y:S02]  /*be60*/  LOP3.LUT R200, R28, 0x58, RZ, 0xfc, !PT ;  /* 0x000000581cc87812 */ /* 0x000fe400078efcff */
[C---:B------:R-:W-:Y:S02]  /*be70*/  IADD3 R176, P4, PT, R23.reuse, R228, RZ ;  /* 0x000000e417b07210 */ /* 0x040fe40007f9e0ff */
[----:B------:R-:W-:Y:S01]  /*be80*/  IADD3 R154, P3, PT, R23, R239, RZ ;  /* 0x000000ef179a7210 */ /* 0x000fe20007f7e0ff */
[----:B------:R-:W-:Y:S01]  /*be90*/  IMAD R58, R200, UR18, RZ ;  /* 0x00000012c83a7c24 */ /* 0x000fe2000f8e02ff */
[-C--:B------:R-:W-:Y:S02]  /*bea0*/  LEA.HI.X.SX32 R183, R225, R137.reuse, 0x1, P5 ;  /* 0x00000089e1b77211 */ /* 0x080fe400028f0eff */
[----:B------:R-:W-:-:S02]  /*beb0*/  LEA.HI.X.SX32 R181, R226, R137, 0x1, P6 ;  /* 0x00000089e2b57211 */ /* 0x000fc400030f0eff */
[C---:B------:R-:W-:Y:S02]  /*bec0*/  LOP3.LUT R201, R28.reuse, 0x56, RZ, 0xfc, !PT ;  /* 0x000000561cc97812 */ /* 0x040fe400078efcff */
[----:B------:R-:W-:Y:S02]  /*bed0*/  LOP3.LUT R202, R28, 0x44, RZ, 0xfc, !PT ;  /* 0x000000441cca7812 */ /* 0x000fe400078efcff */
[----:B------:R-:W-:Y:S01]  /*bee0*/  IADD3 R174, P5, PT, R23, R229, RZ ;  /* 0x000000e517ae7210 */ /* 0x000fe20007fbe0ff */
[----:B------:R-:W-:Y:S01]  /*bef0*/  IMAD R60, R201, UR18, RZ ;  /* 0x00000012c93c7c24 */ /* 0x000fe2000f8e02ff */
[----:B------:R-:W-:Y:S01]  /*bf00*/  IADD3 R172, P6, PT, R23, R230, RZ ;  /* 0x000000e617ac7210 */ /* 0x000fe20007fde0ff */
[----:B------:R-:W-:Y:S01]  /*bf10*/  IMAD R78, R202, UR18, RZ ;  /* 0x00000012ca4e7c24 */ /* 0x000fe2000f8e02ff */
[-C--:B------:R-:W-:Y:S02]  /*bf20*/  LEA.HI.X.SX32 R177, R228, R137.reuse, 0x1, P4 ;  /* 0x00000089e4b17211 */ /* 0x080fe400020f0eff */
[----:B------:R-:W-:-:S02]  /*bf30*/  LEA.HI.X.SX32 R155, R239, R137, 0x1, P3 ;  /* 0x00000089ef9b7211 */ /* 0x000fc400018f0eff */
[C---:B------:R-:W-:Y:S02]  /*bf40*/  IADD3 R168, P4, PT, R23.reuse, R232, RZ ;  /* 0x000000e817a87210 */ /* 0x040fe40007f9e0ff */
[----:B------:R-:W-:Y:S02]  /*bf50*/  IADD3 R146, P3, PT, R23, R243, RZ ;  /* 0x000000f317927210 */ /* 0x000fe40007f7e0ff */
[C---:B------:R-:W-:Y:S02]  /*bf60*/  LOP3.LUT R200, R28.reuse, 0x50, RZ, 0xfc, !PT ;  /* 0x000000501cc87812 */ /* 0x040fe400078efcff */
[----:B------:R-:W-:Y:S02]  /*bf70*/  LOP3.LUT R203, R28, 0x5a, RZ, 0xfc, !PT ;  /* 0x0000005a1ccb7812 */ /* 0x000fe400078efcff */
[-C--:B------:R-:W-:Y:S01]  /*bf80*/  LEA.HI.X.SX32 R175, R229, R137.reuse, 0x1, P5 ;  /* 0x00000089e5af7211 */ /* 0x080fe200028f0eff */
[----:B------:R-:W-:Y:S01]  /*bf90*/  IMAD R66, R200, UR18, RZ ;  /* 0x00000012c8427c24 */ /* 0x000fe2000f8e02ff */
[----:B------:R-:W-:Y:S01]  /*bfa0*/  LEA.HI.X.SX32 R173, R230, R137, 0x1, P6 ;  /* 0x00000089e6ad7211 */ /* 0x000fe200030f0eff */
[----:B------:R-:W-:Y:S01]  /*bfb0*/  IMAD R56, R203, UR18, RZ ;  /* 0x00000012cb387c24 */ /* 0x000fe2000f8e02ff */
[----:B------:R-:W-:-:S02]  /*bfc0*/  IADD3 R166, P5, PT, R23, R233, RZ ;  /* 0x000000e917a67210 */ /* 0x000fc40007fbe0ff */
[----:B------:R-:W-:Y:S02]  /*bfd0*/  IADD3 R164, P6, PT, R23, R234, RZ ;  /* 0x000000ea17a47210 */ /* 0x000fe40007fde0ff */
[-C--:B------:R-:W-:Y:S02]  /*bfe0*/  LEA.HI.X.SX32 R169, R232, R137.reuse, 0x1, P4 ;  /* 0x00000089e8a97211 */ /* 0x080fe400020f0eff */
[----:B------:R-:W-:Y:S02]  /*bff0*/  LEA.HI.X.SX32 R147, R243, R137, 0x1, P3 ;  /* 0x00000089f3937211 */ /* 0x000fe400018f0eff */
[C---:B------:R-:W-:Y:S02]  /*c000*/  LOP3.LUT R201, R28.reuse, 0x4e, RZ, 0xfc, !PT ;  /* 0x0000004e1cc97812 */ /* 0x040fe400078efcff */
[----:B------:R-:W-:Y:S02]  /*c010*/  LOP3.LUT R202, R28, 0x3c, RZ, 0xfc, !PT ;  /* 0x0000003c1cca7812 */ /* 0x000fe400078efcff */
[----:B------:R-:W-:Y:S01]  /*c020*/  IADD3 R160, P4, PT, R23, R237, RZ ;  /* 0x000000ed17a07210 */ /* 0x000fe20007f9e0ff */
[----:B------:R-:W-:Y:S01]  /*c030*/  IMAD R68, R201, UR18, RZ ;  /* 0x00000012c9447c24 */ /* 0x000fe2000f8e02ff */
[----:B------:R-:W-:Y:S01]  /*c040*/  IADD3 R138, P3, PT, R23, R247, RZ ;  /* 0x000000f7178a7210 */ /* 0x000fe20007f7e0ff */
[----:B------:R-:W-:Y:S01]  /*c050*/  IMAD R86, R202, UR18, RZ ;  /* 0x00000012ca567c24 */ /* 0x000fe2000f8e02ff */
[----:B------:R-:W-:-:S02]  /*c060*/  LOP3.LUT R200, R28, 0x48, RZ, 0xfc, !PT ;  /* 0x000000481cc87812 */ /* 0x000fc400078efcff */
[-C--:B------:R-:W-:Y:S02]  /*c070*/  LEA.HI.X.SX32 R167, R233, R137.reuse, 0x1, P5 ;  /* 0x00000089e9a77211 */ /* 0x080fe400028f0eff */
[-C--:B------:R-:W-:Y:S01]  /*c080*/  LEA.HI.X.SX32 R165, R234, R137.reuse, 0x1, P6 ;  /* 0x00000089eaa57211 */ /* 0x080fe200030f0eff */
[----:B------:R-:W-:Y:S01]  /*c090*/  IMAD R74, R200, UR18, RZ ;  /* 0x00000012c84a7c24 */ /* 0x000fe2000f8e02ff */
[----:B------:R-:W-:Y:S02]  /*c0a0*/  LOP3.LUT R203, R28, 0x52, RZ, 0xfc, !PT ;  /* 0x000000521ccb7812 */ /* 0x000fe400078efcff */
[C---:B------:R-:W-:Y:S02]  /*c0b0*/  IADD3 R158, P5, PT, R23.reuse, R236, RZ ;  /* 0x000000ec179e7210 */ /* 0x040fe40007fbe0ff */
[----:B------:R-:W-:Y:S01]  /*c0c0*/  IADD3 R156, P6, PT, R23, R238, RZ ;  /* 0x000000ee179c7210 */ /* 0x000fe20007fde0ff */
[----:B------:R-:W-:Y:S01]  /*c0d0*/  IMAD R64, R203, UR18, RZ ;  /* 0x00000012cb407c24 */ /* 0x000fe2000f8e02ff */
[----:B------:R-:W-:-:S02]  /*c0e0*/  LEA.HI.X.SX32 R161, R237, R137, 0x1, P4 ;  /* 0x00000089eda17211 */ /* 0x000fc400020f0eff */
[----:B------:R-:W-:Y:S02]  /*c0f0*/  LEA.HI.X.SX32 R139, R247, R137, 0x1, P3 ;  /* 0x00000089f78b7211 */ /* 0x000fe400018f0eff */
[----:B------:R-:W-:Y:S02]  /*c100*/  IADD3 R152, P4, PT, R23, R240, RZ ;  /* 0x000000f017987210 */ /* 0x000fe40007f9e0ff */
[----:B------:R-:W-:Y:S02]  /*c110*/  SHF.R.S32.HI R2, RZ, 0x1f, R24 ;  /* 0x0000001fff027819 */ /* 0x000fe40000011418 */
[----:B------:R-:W-:Y:S02]  /*c120*/  LOP3.LUT R201, R28, 0x46, RZ, 0xfc, !PT ;  /* 0x000000461cc97812 */ /* 0x000fe400078efcff */
[----:B------:R-:W-:Y:S02]  /*c130*/  IADD3 R202, P3, PT, R24, R11, RZ ;  /* 0x0000000b18ca7210 */ /* 0x000fe40007f7e0ff */
[----:B------:R-:W-:Y:S01]  /*c140*/  LOP3.LUT R200, R28, 0x40, RZ, 0xfc, !PT ;  /* 0x000000401cc87812 */ /* 0x000fe200078efcff */
[----:B------:R-:W-:Y:S01]  /*c150*/  IMAD R76, R201, UR18, RZ ;  /* 0x00000012c94c7c24 */ /* 0x000fe2000f8e02ff */
[----:B------:R-:W-:-:S02]  /*c160*/  LEA.HI.X.SX32 R159, R236, R137, 0x1, P5 ;  /* 0x00000089ec9f7211 */ /* 0x000fc400028f0eff */
[----:B------:R-:W-:Y:S01]  /*c170*/  LEA.HI.X.SX32 R157, R238, R137, 0x1, P6 ;  /* 0x00000089ee9d7211 */ /* 0x000fe200030f0eff */
[----:B------:R-:W-:Y:S01]  /*c180*/  IMAD R82, R200, UR18, RZ ;  /* 0x00000012c8527c24 */ /* 0x000fe2000f8e02ff */
[C---:B------:R-:W-:Y:S02]  /*c190*/  IADD3 R150, P5, PT, R23.reuse, R241, RZ ;  /* 0x000000f117967210 */ /* 0x040fe40007fbe0ff */
[----:B------:R-:W-:Y:S02]  /*c1a0*/  IADD3 R148, P6, PT, R23, R242, RZ ;  /* 0x000000f217947210 */ /* 0x000fe40007fde0ff */
[----:B------:R-:W-:Y:S02]  /*c1b0*/  LEA.HI.X.SX32 R153, R240, R137, 0x1, P4 ;  /* 0x00000089f0997211 */ /* 0x000fe400020f0eff */
[----:B------:R-:W-:Y:S02]  /*c1c0*/  LOP3.LUT R203, R28, 0x4a, RZ, 0xfc, !PT ;  /* 0x0000004a1ccb7812 */ /* 0x000fe400078efcff */
[----:B------:R-:W-:-:S02]  /*c1d0*/  LEA.HI.X.SX32 R205, R11, R2, 0x1, P3 ;  /* 0x000000020bcd7211 */ /* 0x000fc400018f0eff */
[----:B------:R-:W-:Y:S01]  /*c1e0*/  IADD3 R144, P4, PT, R23, R244, RZ ;  /* 0x000000f417907210 */ /* 0x000fe20007f9e0ff */
[----:B------:R-:W-:Y:S01]  /*c1f0*/  IMAD R72, R203, UR18, RZ ;  /* 0x00000012cb487c24 */ /* 0x000fe2000f8e02ff */
[----:B------:R-:W-:Y:S02]  /*c200*/  IADD3 R6, P3, PT, R24, R15, RZ ;  /* 0x0000000f18067210 */ /* 0x000fe40007f7e0ff */
[----:B------:R-:W-:Y:S02]  /*c210*/  LOP3.LUT R201, R28, 0x3e, RZ, 0xfc, !PT ;  /* 0x0000003e1cc97812 */ /* 0x000fe400078efcff */
[-C--:B------:R-:W-:Y:S02]  /*c220*/  LEA.HI.X.SX32 R151, R241, R137.reuse, 0x1, P5 ;  /* 0x00000089f1977211 */ /* 0x080fe400028f0eff */
[----:B------:R-:W-:Y:S01]  /*c230*/  LEA.HI.X.SX32 R149, R242, R137, 0x1, P6 ;  /* 0x00000089f2957211 */ /* 0x000fe200030f0eff */
[----:B------:R-:W-:Y:S01]  /*c240*/  IMAD R84, R201, UR18, RZ ;  /* 0x00000012c9547c24 */ /* 0x000fe2000f8e02ff */
[----:B------:R-:W-:-:S02]  /*c250*/  LOP3.LUT R200, R28, 0x38, RZ, 0xfc, !PT ;  /* 0x000000381cc87812 */ /* 0x000fc400078efcff */
[C---:B------:R-:W-:Y:S02]  /*c260*/  IADD3 R142, P5, PT, R23.reuse, R245, RZ ;  /* 0x000000f5178e7210 */ /* 0x040fe40007fbe0ff */
[----:B------:R-:W-:Y:S01]  /*c270*/  IADD3 R140, P6, PT, R23, R246, RZ ;  /* 0x000000f6178c7210 */ /* 0x000fe20007fde0ff */
[----:B------:R-:W-:Y:S01]  /*c280*/  IMAD R90, R200, UR18, RZ ;  /* 0x00000012c85a7c24 */ /* 0x000fe2000f8e02ff */
[----:B------:R-:W-:Y:S02]  /*c290*/  LEA.HI.X.SX32 R145, R244, R137, 0x1, P4 ;  /* 0x00000089f4917211 */ /* 0x000fe400020f0eff */
[----:B------:R-:W-:Y:S02]  /*c2a0*/  LEA.HI.X.SX32 R15, R15, R2, 0x1, P3 ;  /* 0x000000020f0f7211 */ /* 0x000fe400018f0eff */
[----:B------:R-:W-:Y:S02]  /*c2b0*/  IADD3 R23, P4, PT, R23, R248, RZ ;  /* 0x000000f817177210 */ /* 0x000fe40007f9e0ff */
[----:B------:R-:W-:-:S02]  /*c2c0*/  LOP3.LUT R203, R28, 0x42, RZ, 0xfc, !PT ;  /* 0x000000421ccb7812 */ /* 0x000fc400078efcff */
[----:B------:R-:W-:Y:S02]  /*c2d0*/  IADD3 R7, P3, PT, R24, R19, RZ ;  /* 0x0000001318077210 */ /* 0x000fe40007f7e0ff */
[----:B------:R-:W-:Y:S01]  /*c2e0*/  LOP3.LUT R201, R28, 0x36, RZ, 0xfc, !PT ;  /* 0x000000361cc97812 */ /* 0x000fe200078efcff */
[----:B------:R-:W-:Y:S01]  /*c2f0*/  IMAD R80, R203, UR18, RZ ;  /* 0x00000012cb507c24 */ /* 0x000fe2000f8e02ff */
[-C--:B------:R-:W-:Y:S02]  /*c300*/  LEA.HI.X.SX32 R143, R245, R137.reuse, 0x1, P5 ;  /* 0x00000089f58f7211 */ /* 0x080fe400028f0eff */
[-C--:B------:R-:W-:Y:S01]  /*c310*/  LEA.HI.X.SX32 R141, R246, R137.reuse, 0x1, P6 ;  /* 0x00000089f68d7211 */ /* 0x080fe200030f0eff */
[----:B------:R-:W-:Y:S01]  /*c320*/  IMAD R92, R201, UR18, RZ ;  /* 0x00000012c95c7c24 */ /* 0x000fe2000f8e02ff */
[----:B------:R-:W-:Y:S02]  /*c330*/  LEA.HI.X.SX32 R137, R248, R137, 0x1, P4 ;  /* 0x00000089f8897211 */ /* 0x000fe400020f0eff */
[----:B------:R-:W-:-:S02]  /*c340*/  LEA.HI.X.SX32 R200, R19, R2, 0x1, P3 ;  /* 0x0000000213c87211 */ /* 0x000fc400018f0eff */
[C---:B------:R-:W-:Y:S02]  /*c350*/  IADD3 R21, P4, PT, R24.reuse, R12, RZ ;  /* 0x0000000c18157210 */ /* 0x040fe40007f9e0ff */
[----:B------:R-:W-:Y:S02]  /*c360*/  IADD3 R134, P3, PT, R24, R135, RZ ;  /* 0x0000008718867210 */ /* 0x000fe40007f7e0ff */
[----:B------:R-:W-:Y:S02]  /*c370*/  LOP3.LUT R203, R28, 0x3a, RZ, 0xfc, !PT ;  /* 0x0000003a1ccb7812 */ /* 0x000fe400078efcff */
[C---:B------:R-:W-:Y:S02]  /*c380*/  IADD3 R201, P5, PT, R24.reuse, R13, RZ ;  /* 0x0000000d18c97210 */ /* 0x040fe40007fbe0ff */
[----:B------:R-:W-:Y:S01]  /*c390*/  IADD3 R8, P6, PT, R24, R14, RZ ;  /* 0x0000000e18087210 */ /* 0x000fe20007fde0ff */
[----:B------:R-:W-:Y:S01]  /*c3a0*/  IMAD R88, R203, UR18, RZ ;  /* 0x00000012cb587c24 */ /* 0x000fe2000f8e02ff */
[----:B------:R-:W-:-:S02]  /*c3b0*/  LEA.HI.X.SX32 R204, R12, R2, 0x1, P4 ;  /* 0x000000020ccc7211 */ /* 0x000fc400020f0eff */
[----:B------:R-:W-:Y:S02]  /*c3c0*/  LEA.HI.X.SX32 R135, R135, R2, 0x1, P3 ;  /* 0x0000000287877211 */ /* 0x000fe400018f0eff */
[C---:B------:R-:W-:Y:S02]  /*c3d0*/  IADD3 R4, P4, PT, R24.reuse, R16, RZ ;  /* 0x0000001018047210 */ /* 0x040fe40007f9e0ff */
[----:B------:R-:W-:Y:S02]  /*c3e0*/  IADD3 R29, P3, PT, R24, R125, RZ ;  /* 0x0000007d181d7210 */ /* 0x000fe40007f7e0ff */
[-C--:B------:R-:W-:Y:S02]  /*c3f0*/  LEA.HI.X.SX32 R203, R13, R2.reuse, 0x1, P5 ;  /* 0x000000020dcb7211 */ /* 0x080fe400028f0eff */
[-C--:B------:R-:W-:Y:S02]  /*c400*/  LEA.HI.X.SX32 R13, R14, R2.reuse, 0x1, P6 ;  /* 0x000000020e0d7211 */ /* 0x080fe400030f0eff */
[----:B------:R-:W-:-:S02]  /*c410*/  LEA.HI.X.SX32 R14, R16, R2, 0x1, P4 ;  /* 0x00000002100e7211 */ /* 0x000fc400020f0eff */
[----:B------:R-:W-:Y:S02]  /*c420*/  LEA.HI.X.SX32 R125, R125, R2, 0x1, P3 ;  /* 0x000000027d7d7211 */ /* 0x000fe400018f0eff */
[C---:B------:R-:W-:Y:S02]  /*c430*/  IADD3 R11, P5, PT, R24.reuse, R17, RZ ;  /* 0x00000011180b7210 */ /* 0x040fe40007fbe0ff */
[C---:B------:R-:W-:Y:S02]  /*c440*/  IADD3 R5, P4, PT, R24.reuse, R20, RZ ;  /* 0x0000001418057210 */ /* 0x040fe40007f9e0ff */
[----:B------:R-:W-:Y:S02]  /*c450*/  IADD3 R37, P3, PT, R24, R36, RZ ;  /* 0x0000002418257210 */ /* 0x000fe40007f7e0ff */
        /* <DEDUP_REMOVED lines=53> */
[C---:B------:R-:W-:Y:S02]  /*c7b0*/  IADD3 R97, P3, PT, R24.reuse, R96, RZ ;  /* 0x0000006018617210 */ /* 0x040fe40007f7e0ff */
[----:B------:R-:W-:Y:S02]  /*c7c0*/  IADD3 R9, P6, PT, R24, R18, RZ ;  /* 0x0000001218097210 */ /* 0x000fe40007fde0ff */
[----:B------:R-:W-:-:S02]  /*c7d0*/  LEA.HI.X.SX32 R80, R80, R2, 0x1, P4 ;  /* 0x0000000250507211 */ /* 0x000fc400020f0eff */
[-C--:B------:R-:W-:Y:S02]  /*c7e0*/  LEA.HI.X.SX32 R82, R82, R2.reuse, 0x1, P5 ;  /* 0x0000000252527211 */ /* 0x080fe400028f0eff */
[-C--:B------:R-:W-:Y:S02]  /*c7f0*/  LEA.HI.X.SX32 R96, R96, R2.reuse, 0x1, P3 ;  /* 0x0000000260607211 */ /* 0x080fe400018f0eff */
[----:B------:R-:W-:Y:S02]  /*c800*/  LEA.HI.X.SX32 R10, R18, R2, 0x1, P6 ;  /* 0x00000002120a7211 */ /* 0x000fe400030f0eff */
[C---:B------:R-:W-:Y:S02]  /*c810*/  IADD3 R87, P4, PT, R24.reuse, R86, RZ ;  /* 0x0000005618577210 */ /* 0x040fe40007f9e0ff */
[C---:B------:R-:W-:Y:S02]  /*c820*/  IADD3 R89, P5, PT, R24.reuse, R88, RZ ;  /* 0x0000005818597210 */ /* 0x040fe40007fbe0ff */
[----:B------:R-:W-:-:S02]  /*c830*/  IADD3 R103, P3, PT, R24, R102, RZ ;  /* 0x0000006618677210 */ /* 0x000fc40007f7e0ff */
[----:B------:R-:W-:Y:S01]  /*c840*/  IADD3 R132, P6, PT, R24, R133, RZ ;  /* 0x0000008518847210 */ /* 0x000fe20007fde0ff */
[----:B------:R-:W-:Y:S01]  /*c850*/  IMAD R106, R122, UR18, RZ ;  /* 0x000000127a6a7c24 */ /* 0x000fe2000f8e02ff */
[-C--:B------:R-:W-:Y:S02]  /*c860*/  LEA.HI.X.SX32 R86, R86, R2.reuse, 0x1, P4 ;  /* 0x0000000256567211 */ /* 0x080fe400020f0eff */
[-C--:B------:R-:W-:Y:S02]  /*c870*/  LEA.HI.X.SX32 R88, R88, R2.reuse, 0x1, P5 ;  /* 0x0000000258587211 */ /* 0x080fe400028f0eff */
[-C--:B------:R-:W-:Y:S02]  /*c880*/  LEA.HI.X.SX32 R102, R102, R2.reuse, 0x1, P3 ;  /* 0x0000000266667211 */ /* 0x080fe400018f0eff */
[----:B------:R-:W-:Y:S02]  /*c890*/  LEA.HI.X.SX32 R133, R133, R2, 0x1, P6 ;  /* 0x0000000285857211 */ /* 0x000fe400030f0eff */
[----:B------:R-:W-:-:S02]  /*c8a0*/  IADD3 R93, P4, PT, R24, R92, RZ ;  /* 0x0000005c185d7210 */ /* 0x000fc40007f9e0ff */
[C---:B------:R-:W-:Y:S02]  /*c8b0*/  IADD3 R95, P5, PT, R24.reuse, R94, RZ ;  /* 0x0000005e185f7210 */ /* 0x040fe40007fbe0ff */
[C---:B------:R-:W-:Y:S02]  /*c8c0*/  IADD3 R105, P3, PT, R24.reuse, R104, RZ ;  /* 0x0000006818697210 */ /* 0x040fe40007f7e0ff */
[----:B------:R-:W-:Y:S01]  /*c8d0*/  IADD3 R31, P6, PT, R24, R30, RZ ;  /* 0x0000001e181f7210 */ /* 0x000fe20007fde0ff */
[----:B------:R-:W-:Y:S01]  /*c8e0*/  IMAD R108, R123, UR18, RZ ;  /* 0x000000127b6c7c24 */ /* 0x000fe2000f8e02ff */
[-C--:B------:R-:W-:Y:S01]  /*c8f0*/  LEA.HI.X.SX32 R92, R92, R2.reuse, 0x1, P4 ;  /* 0x000000025c5c7211 */ /* 0x080fe200020f0eff */
[----:B------:R-:W-:Y:S01]  /*c900*/  IMAD R110, R124, UR18, RZ ;  /* 0x000000127c6e7c24 */ /* 0x000fe2000f8e02ff */
[-C--:B------:R-:W-:Y:S01]  /*c910*/  LEA.HI.X.SX32 R94, R94, R2.reuse, 0x1, P5 ;  /* 0x000000025e5e7211 */ /* 0x080fe200028f0eff */
[----:B------:R-:W-:Y:S01]  /*c920*/  IMAD R112, R127, UR18, RZ ;  /* 0x000000127f707c24 */ /* 0x000fe2000f8e02ff */
[----:B------:R-:W-:-:S02]  /*c930*/  LEA.HI.X.SX32 R104, R104, R2, 0x1, P3 ;  /* 0x0000000268687211 */ /* 0x000fc400018f0eff */
[----:B------:R-:W-:Y:S02]  /*c940*/  LEA.HI.X.SX32 R30, R30, R2, 0x1, P6 ;  /* 0x000000021e1e7211 */ /* 0x000fe400030f0eff */
[C---:B------:R-:W-:Y:S02]  /*c950*/  IADD3 R99, P4, PT, R24.reuse, R98, RZ ;  /* 0x0000006218637210 */ /* 0x040fe40007f9e0ff */
        /* <DEDUP_REMOVED lines=13> */
[----:B------:R-:W-:Y:S02]  /*ca30*/  IADD3 R47, P6, PT, R24, R46, RZ ;  /* 0x0000002e182f7210 */ /* 0x000fe40007fde0ff */
[----:B------:R-:W-:Y:S01]  /*ca40*/  SHF.R.S32.HI R124, RZ, 0x1f, R219 ;  /* 0x0000001fff7c7819 */ /* 0x000fe200000114db */
[----:B------:R-:W-:Y:S01]  /*ca50*/  IMAD R120, R250, UR18, RZ ;  /* 0x00000012fa787c24 */ /* 0x000fe2000f8e02ff */
[-C--:B------:R-:W-:Y:S01]  /*ca60*/  LEA.HI.X.SX32 R108, R108, R2.reuse, 0x1, P4 ;  /* 0x000000026c6c7211 */ /* 0x080fe200020f0eff */
[----:B------:R-:W-:Y:S01]  /*ca70*/  IMAD R122, R249, UR18, RZ ;  /* 0x00000012f97a7c24 */ /* 0x000fe2000f8e02ff */
[----:B------:R-:W-:-:S02]  /*ca80*/  LEA.HI.X.SX32 R110, R110, R2, 0x1, P5 ;  /* 0x000000026e6e7211 */ /* 0x000fc400028f0eff */
[-C--:B------:R-:W-:Y:S02]  /*ca90*/  LEA.HI.X.SX32 R112, R112, R2.reuse, 0x1, P3 ;  /* 0x0000000270707211 */ /* 0x080fe400018f0eff */
[----:B------:R-:W-:Y:S02]  /*caa0*/  LEA.HI.X.SX32 R46, R46, R2, 0x1, P6 ;  /* 0x000000022e2e7211 */ /* 0x000fe400030f0eff */
[C---:B------:R-:W-:Y:S02]  /*cab0*/  IADD3 R115, P4, PT, R24.reuse, R114, RZ ;  /* 0x0000007218737210 */ /* 0x040fe40007f9e0ff */
[C---:B------:R-:W-:Y:S02]  /*cac0*/  IADD3 R117, P5, PT, R24.reuse, R116, RZ ;  /* 0x0000007418757210 */ /* 0x040fe40007fbe0ff */
[C---:B------:R-:W-:Y:S02]  /*cad0*/  IADD3 R119, P3, PT, R24.reuse, R118, RZ ;  /* 0x0000007618777210 */ /* 0x040fe40007f7e0ff */
[----:B------:R-:W-:-:S02]  /*cae0*/  IADD3 R55, P6, PT, R24, R54, RZ ;  /* 0x0000003618377210 */ /* 0x000fc40007fde0ff */
[----:B------:R-:W-:Y:S02]  /*caf0*/  LEA.HI R124, R124, R219, RZ, 0x7 ;  /* 0x000000db7c7c7211 */ /* 0x000fe400078f38ff */
[-C--:B------:R-:W-:Y:S02]  /*cb00*/  LEA.HI.X.SX32 R114, R114, R2.reuse, 0x1, P4 ;  /* 0x0000000272727211 */ /* 0x080fe400020f0eff */
[-C--:B------:R-:W-:Y:S02]  /*cb10*/  LEA.HI.X.SX32 R116, R116, R2.reuse, 0x1, P5 ;  /* 0x0000000274747211 */ /* 0x080fe400028f0eff */
[-C--:B------:R-:W-:Y:S02]  /*cb20*/  LEA.HI.X.SX32 R118, R118, R2.reuse, 0x1, P3 ;  /* 0x0000000276767211 */ /* 0x080fe400018f0eff */
[----:B------:R-:W-:Y:S02]  /*cb30*/  LEA.HI.X.SX32 R54, R54, R2, 0x1, P6 ;  /* 0x0000000236367211 */ /* 0x000fe400030f0eff */
[----:B------:R-:W-:-:S02]  /*cb40*/  IADD3 R3, P5, PT, R24, R22, RZ ;  /* 0x0000001618037210 */ /* 0x000fc40007fbe0ff */
[C---:B------:R-:W-:Y:S02]  /*cb50*/  IADD3 R121, P3, PT, R24.reuse, R120, RZ ;  /* 0x0000007818797210 */ /* 0x040fe40007f7e0ff */
[C---:B------:R-:W-:Y:S02]  /*cb60*/  IADD3 R123, P4, PT, R24.reuse, R122, RZ ;  /* 0x0000007a187b7210 */ /* 0x040fe40007f9e0ff */
[----:B---3--:R-:W-:Y:S02]  /*cb70*/  IADD3 R0, P6, PT, R24, R218, RZ ;  /* 0x000000da18007210 */ /* 0x008fe40007fde0ff */
[----:B------:R-:W-:Y:S01]  /*cb80*/  SHF.R.S32.HI R124, RZ, 0x7, R124 ;  /* 0x00000007ff7c7819 */ /* 0x000fe2000001147c */
[C---:B------:R-:W-:Y:S01]  /*cb90*/  IMAD.SHL.U32 R17, R8.reuse, 0x4, RZ ;  /* 0x0000000408117824 */ /* 0x040fe200078e00ff */
[----:B------:R-:W-:Y:S02]  /*cba0*/  SHF.L.U64.HI R18, R8, 0x2, R13 ;  /* 0x0000000208127819 */ /* 0x000fe4000001020d */
[----:B------:R-:W-:-:S02]  /*cbb0*/  LEA.HI.X.SX32 R127, R22, R2, 0x1, P5 ;  /* 0x00000002167f7211 */ /* 0x000fc400028f0eff */
[-C--:B------:R-:W-:Y:S02]  /*cbc0*/  LEA.HI.X.SX32 R120, R120, R2.reuse, 0x1, P3 ;  /* 0x0000000278787211 */ /* 0x080fe400018f0eff */
[-C--:B------:R-:W-:Y:S02]  /*cbd0*/  LEA.HI.X.SX32 R122, R122, R2.reuse, 0x1, P4 ;  /* 0x000000027a7a7211 */ /* 0x080fe400020f0eff */
[----:B------:R-:W-:Y:S01]  /*cbe0*/  SHF.L.U64.HI R8, R7, 0x2, R200 ;  /* 0x0000000207087819 */ /* 0x000fe200000102c8 */
[----:B-1----:R-:W-:Y:S01]  /*cbf0*/  UIMAD.WIDE.U32 UR22, UR7, 0xc, UR22 ;  /* 0x0000000c071678a5 */ /* 0x002fe2000f8e0016 */
[----:B------:R-:W-:Y:S01]  /*cc00*/  LEA.HI.X.SX32 R2, R218, R2, 0x1, P6 ;  /* 0x00000002da027211 */ /* 0x000fe200030f0eff */
[----:B------:R-:W-:Y:S01]  /*cc10*/  UIMAD.WIDE.U32 UR24, UR5, 0xc, UR20 ;  /* 0x0000000c051878a5 */ /* 0x000fe2000f8e0014 */
[----:B------:R-:W-:Y:S01]  /*cc20*/  VIMNMX R200, PT, PT, R124, 0x2, !PT ;  /* 0x000000027cc87848 */ /* 0x000fe20007fe0100 */
[----:B------:R-:W-:Y:S01]  /*cc30*/  UIMAD UR20, UR9, 0xc, URZ ;  /* 0x0000000c091478a4 */ /* 0x000fe2000f8e02ff */
[C---:B------:R-:W-:Y:S01]  /*cc40*/  SHF.L.U64.HI R16, R6.reuse, 0x2, R15 ;  /* 0x0000000206107819 */ /* 0x040fe2000001020f */
[C---:B------:R-:W-:Y:S01]  /*cc50*/  IMAD.SHL.U32 R19, R201.reuse, 0x4, RZ ;  /* 0x00000004c9137824 */ /* 0x040fe200078e00ff */
[----:B------:R-:W-:Y:S01]  /*cc60*/  SHF.L.U64.HI R20, R201, 0x2, R203 ;  /* 0x00000002c9147819 */ /* 0x000fe200000102cb */
[----:B------:R-:W-:Y:S01]  /*cc70*/  IMAD.SHL.U32 R15, R6, 0x4, RZ ;  /* 0x00000004060f7824 */ /* 0x000fe200078e00ff */
[C---:B------:R-:W-:Y:S01]  /*cc80*/  SHF.L.U64.HI R14, R4.reuse, 0x2, R14 ;  /* 0x00000002040e7819 */ /* 0x040fe2000001020e */
[----:B------:R-:W-:Y:S01]  /*cc90*/  IMAD.SHL.U32 R13, R4, 0x4, RZ ;  /* 0x00000004040d7824 */ /* 0x000fe200078e00ff */
[----:B------:R-:W-:Y:S01]  /*cca0*/  UIMAD UR21, UR8, 0xc, URZ ;  /* 0x0000000c081578a4 */ /* 0x000fe2000f8e02ff */
[----:B------:R-:W-:Y:S01]  /*ccb0*/  SHF.L.U64.HI R199, R198, 0x2, R199 ;  /* 0x00000002c6c77819 */ /* 0x000fe200000102c7 */
[----:B------:R-:W-:Y:S01]  /*ccc0*/  IMAD.SHL.U32 R136, R23, 0x4, RZ ;  /* 0x0000000417887824 */ /* 0x000fe200078e00ff */
[----:B------:R-:W-:Y:S01]  /*ccd0*/  SHF.L.U64.HI R197, R196, 0x2, R197 ;  /* 0x00000002c4c57819 */ /* 0x000fe200000102c5 */
[----:B------:R-:W-:Y:S01]  /*cce0*/  VIADD R201, R124, 0xfffffffd ;  /* 0xfffffffd7cc97836 */ /* 0x000fe20000000000 */
[----:B------:R-:W-:Y:S01]  /*ccf0*/  SHF.L.U64.HI R195, R194, 0x2, R195 ;  /* 0x00000002c2c37819 */ /* 0x000fe200000102c3 */
[----:B------:R-:W-:Y:S01]  /*cd00*/  VIADD R25, R25, 0xfffffe80 ;  /* 0xfffffe8019197836 */ /* 0x000fe20000000000 */
[----:B------:R-:W-:Y:S01]  /*cd10*/  SHF.L.U64.HI R193, R192, 0x2, R193 ;  /* 0x00000002c0c17819 */ /* 0x000fe200000102c1 */
[----:B------:R-:W-:Y:S01]  /*cd20*/  IMAD.SHL.U32 R198, R198, 0x4, RZ ;  /* 0x00000004c6c67824 */ /* 0x000fe200078e00ff */
        /* <DEDUP_REMOVED lines=173> */
[----:B------:R-:W-:-:S02]  /*d800*/  IMAD.SHL.U32 R117, R117, 0x4, RZ ;  /* 0x0000000475757824 */ /* 0x000fc400078e00ff */
[----:B------:R-:W-:Y:S02]  /*d810*/  IMAD.SHL.U32 R119, R119, 0x4, RZ ;  /* 0x0000000477777824 */ /* 0x000fe400078e00ff */
[----:B------:R-:W-:Y:S02]  /*d820*/  IMAD.SHL.U32 R121, R121, 0x4, RZ ;  /* 0x0000000479797824 */ /* 0x000fe400078e00ff */
[----:B------:R-:W-:Y:S02]  /*d830*/  IMAD.SHL.U32 R123, R123, 0x4, RZ ;  /* 0x000000047b7b7824 */ /* 0x000fe400078e00ff */
[----:B------:R-:W-:Y:S02]  /*d840*/  VIADD R200, R200, 0xffffffff ;  /* 0xffffffffc8c87836 */ /* 0x000fe40000000000 */
[----:B------:R-:W-:Y:S01]  /*d850*/  IMAD.MOV.U32 R124, RZ, RZ, RZ ;  /* 0x000000ffff7c7224 */ /* 0x000fe200078e00ff */
[----:B------:R-:W-:Y:S01]  /*d860*/  UIADD3 UR20, UPT, UPT, UR23, UR20, URZ ;  /* 0x0000001417147290 */ /* 0x000fe2000fffe0ff */
[----:B------:R-:W-:Y:S01]  /*d870*/  UMOV UR18, 0x1 ;  /* 0x0000000100127882 */ /* 0x000fe20000000000 */
[----:B------:R-:W-:Y:S01]  /*d880*/  UMOV UR19, 0x2 ;  /* 0x0000000200137882 */ /* 0x000fe20000000000 */
[----:B------:R-:W-:Y:S01]  /*d890*/  UMOV UR7, URZ ;  /* 0x000000ff00077c82 */ /* 0x000fe20008000000 */
[----:B------:R-:W-:Y:S01]  /*d8a0*/  UMOV UR8, URZ ;  /* 0x000000ff00087c82 */ /* 0x000fe20008000000 */
[----:B------:R-:W-:Y:S01]  /*d8b0*/  UMOV UR5, URZ ;  /* 0x000000ff00057c82 */ /* 0x000fe20008000000 */
[----:B------:R-:W-:Y:S01]  /*d8c0*/  UMOV UR9, URZ ;  /* 0x000000ff00097c82 */ /* 0x000fe20008000000 */
[----:B------:R-:W-:Y:S01]  /*d8d0*/  UIADD3 UR21, UPT, UPT, UR25, UR21, URZ ;  /* 0x0000001519157290 */ /* 0x000fe2000fffe0ff */
[----:B------:R-:W-:-:S11]  /*d8e0*/  UMOV UR23, UR24 ;  /* 0x0000001800177c82 */ /* 0x000fd60008000000 */
.L_x_72:
[----:B------:R-:W-:-:S04]  /*d8f0*/  IMAD.U32 R124, R124, -0x80000000, RZ ;  /* 0x800000007c7c7824 */ /* 0x000fc800078e00ff */
[----:B-1----:R-:W1:Y:S02]  /*d900*/  SYNCS.PHASECHK.TRANS64.TRYWAIT P3, [UR4], R124 ;  /* 0x0000007cff0075a7 */ /* 0x002e640008061104 */
[----:B-1----:R-:W-:Y:S05]  /*d910*/  @!P3 BRA `(.L_x_70) ;  /* 0x0000004800d4b947 */ /* 0x002fea0003800000 */
.L_x_78:
[----:B------:R-:W-:-:S04]  /*d920*/  DEPBAR.LE SB0, 0x2 ;  /* 0x000080800000791a */ /* 0x000fc80000000000 */
[----:B------:R-:W-:Y:S02]  /*d930*/  UIADD3 UR8, UPT, UPT, UR8, 0x1, URZ ;  /* 0x0000000108087890 */ /* 0x000fe4000fffe0ff */
[----:B------:R-:W-:Y:S02]  /*d940*/  UIADD3 UR7, UPT, UPT, UR7, 0x1, URZ ;  /* 0x0000000107077890 */ /* 0x000fe4000fffe0ff */
[----:B------:R-:W-:Y:S02]  /*d950*/  UISETP.GT.AND UP1, UPT, UR8, 0x1, UPT ;  /* 0x000000010800788c */ /* 0x000fe4000bf24270 */
[----:B------:R-:W-:Y:S02]  /*d960*/  ULEA UR4, UR18, UR10, 0x3 ;  /* 0x0000000a12047291 */ /* 0x000fe4000f8e18ff */
[----:B------:R-:W-:Y:S02]  /*d970*/  USEL UR8, UR8, URZ, !UP1 ;  /* 0x000000ff08087287 */ /* 0x000fe4000c800000 */
[----:B------:R-:W-:-:S02]  /*d980*/  UISETP.GT.AND UP1, UPT, UR7, 0x2, UPT ;  /* 0x000000020700788c */ /* 0x000fc4000bf24270 */
[----:B------:R-:W-:Y:S01]  /*d990*/  ULEA UR6, UR8, UR10, 0x10 ;  /* 0x0000000a08067291 */ /* 0x000fe2000f8e80ff */
[----:B------:R-:W-:Y:S01]  /*d9a0*/  BAR.SYNC.DEFER_BLOCKING 0x0 ;  /* 0x0000000000007b1d */ /* 0x000fe20000010000 */
[----:B------:R-:W-:Y:S02]  /*d9b0*/  USEL UR7, UR7, URZ, !UP1 ;  /* 0x000000ff07077287 */ /* 0x000fe4000c800000 */
[----:B------:R-:W-:-:S05]  /*d9c0*/  UIADD3 UR4, UPT, UPT, UR4, 0x38000, URZ ;  /* 0x0003800004047890 */ /* 0x000fca000fffe0ff */
[----:B------:R-:W1:Y:S02]  /*d9d0*/  LDS R124, [R26+UR6] ;  /* 0x000000061a7c7984 */ /* 0x000e640008000800 */
[----:B-1----:R1:W-:Y:S02]  /*d9e0*/  STTM tmem[UR13], R124 ;  /* 0x0000007c000079ed */ /* 0x0023e4000804000d */
[----:B-1----:R-:W1:Y:S02]  /*d9f0*/  LDS R124, [R26+UR6+0x8] ;  /* 0x000008061a7c7984 */ /* 0x002e640008000800 */
[----:B-1----:R1:W-:Y:S02]  /*da00*/  STTM tmem[UR13+0x2], R124 ;  /* 0x0000027c000079ed */ /* 0x0023e4000804000d */
        /* <DEDUP_REMOVED lines=123> */
[----:B-1----:R1:W-:Y:S01]  /*e1c0*/  STTM tmem[UR13+0x7e], R124 ;  /* 0x00007e7c000079ed */ /* 0x0023e2000804000d */
[----:B------:R-:W2:Y:S01]  /*e1d0*/  FENCE.VIEW.ASYNC.T ;  /* 0x00000000000073c6 */ /* 0x000ea20000000200 */
[----:B-1----:R-:W-:Y:S01]  /*e1e0*/  VIADD R124, R26, UR6 ;  /* 0x000000061a7c7c36 */ /* 0x002fe20008000000 */
[----:B------:R-:W-:Y:S01]  /*e1f0*/  UMOV UR6, UR5 ;  /* 0x0000000500067c82 */ /* 0x000fe20008000000 */
[----:B--2---:R-:W-:Y:S06]  /*e200*/  BAR.SYNC.DEFER_BLOCKING 0x0 ;  /* 0x0000000000007b1d */ /* 0x004fec0000010000 */
[----:B------:R-:W-:Y:S05]  /*e210*/  @P0 BRA `(.L_x_71) ;  /* 0x00000004007c0947 */ /* 0x000fea0003800000 */
[----:B------:R-:W-:Y:S01]  /*e220*/  ULEA UR28, UR7, UR10, 0xf ;  /* 0x0000000a071c7291 */ /* 0x000fe2000f8e78ff */
[----:B------:R-:W-:Y:S01]  /*e230*/  UMOV UR32, URZ ;  /* 0x000000ff00207c82 */ /* 0x000fe20008000000 */
[----:B------:R-:W-:Y:S02]  /*e240*/  UIADD3 UR44, UPT, UPT, UR11, 0x48, URZ ;  /* 0x000000480b2c7890 */ /* 0x000fe4000fffe0ff */
[----:B------:R-:W-:Y:S02]  /*e250*/  UIADD3 UR29, UPT, UPT, UR28, 0x20000, URZ ;  /* 0x000200001c1d7890 */ /* 0x000fe4000fffe0ff */
[----:B------:R-:W-:Y:S02]  /*e260*/  UIADD3 UR37, UPT, UPT, UR11, 0x50, URZ ;  /* 0x000000500b257890 */ /* 0x000fe4000fffe0ff */
[----:B------:R-:W-:Y:S01]  /*e270*/  USHF.R.U32.HI UR40, URZ, 0x4, UR29 ;  /* 0x00000004ff287899 */ /* 0x000fe2000801161d */
[----:B------:R-:W-:Y:S01]  /*e280*/  UMOV UR38, 0x0 ;  /* 0x0000000000267882 */ /* 0x000fe20000000000 */
[----:B------:R-:W-:-:S02]  /*e290*/  UMOV UR39, 0x8100910 ;  /* 0x0810091000277882 */ /* 0x000fc40000000000 */
[----:B------:R-:W-:Y:S01]  /*e2a0*/  USGXT.U32 UR40, UR40, 0xe ;  /* 0x0000000e2828789a */ /* 0x000fe20008000000 */
[----:B------:R-:W-:Y:S01]  /*e2b0*/  UMOV UR41, 0x40004040 ;  /* 0x4000404000297882 */ /* 0x000fe20000000000 */
[----:B------:R-:W-:Y:S02]  /*e2c0*/  UIADD3 UR69, UPT, UPT, UR11, 0x58, URZ ;  /* 0x000000580b457890 */ /* 0x000fe4000fffe0ff */
[----:B------:R-:W-:Y:S01]  /*e2d0*/  UIADD3 UR50, UP1, UPT, UR40, 0x2, URZ ;  /* 0x0000000228327890 */ /* 0x000fe2000ff3e0ff */
[----:B------:R-:W-:Y:S01]  /*e2e0*/  UMOV UR42, 0x0 ;  /* 0x00000000002a7882 */ /* 0x000fe20000000000 */
[----:B------:R-:W-:Y:S02]  /*e2f0*/  UMOV UR43, 0x8100910 ;  /* 0x08100910002b7882 */ /* 0x000fe40000000000 */
[----:B------:R-:W-:Y:S01]  /*e300*/  UIADD3.X UR51, UPT, UPT, UR32, 0x40004040, URZ, UP1, !UPT ;  /* 0x4000404020337890 */ /* 0x000fe20008ffe4ff */
[----:B------:R1:W-:Y:S01]  /*e310*/  UTCHMMA tmem[UR12], gdesc[UR40], tmem[UR11], tmem[UR38], idesc[UR39], UPT ;  /* 0x00ff26280c0079ea */ /* 0x0003e2000b80000b */
[----:B------:R-:W-:-:S02]  /*e320*/  UIADD3 UR48, UP1, UPT, UR50, 0x2, URZ ;  /* 0x0000000232307890 */ /* 0x000fc4000ff3e0ff */
[----:B------:R-:W-:Y:S02]  /*e330*/  UIADD3 UR60, UP4, UPT, UR50, 0x4, URZ ;  /* 0x00000004323c7890 */ /* 0x000fe4000ff9e0ff */
[----:B------:R-:W-:Y:S02]  /*e340*/  UIADD3.X UR49, UPT, UPT, UR51, URZ, URZ, UP1, !UPT ;  /* 0x000000ff33317290 */ /* 0x000fe40008ffe4ff */
[----:B------:R-:W-:Y:S02]  /*e350*/  UIADD3 UR54, UP5, UPT, UR50, 0x1fe, URZ ;  /* 0x000001fe32367890 */ /* 0x000fe4000ffbe0ff */
[----:B------:R2:W-:Y:S01]  /*e360*/  UTCHMMA tmem[UR44], gdesc[UR50], tmem[UR11], tmem[UR42], idesc[UR43], UPT ;  /* 0x00ff2a322c0079ea */ /* 0x0005e2000b80000b */
[----:B------:R-:W-:Y:S02]  /*e370*/  UIADD3 UR52, UP6, UPT, UR50, 0x200, URZ ;  /* 0x0000020032347890 */ /* 0x000fe4000ffde0ff */
[----:B------:R-:W-:Y:S02]  /*e380*/  UIADD3 UR32, UP1, UPT, UR50, 0x202, URZ ;  /* 0x0000020232207890 */ /* 0x000fe4000ff3e0ff */
[----:B------:R-:W-:-:S02]  /*e390*/  UIADD3 UR34, UP2, UPT, UR50, 0x204, URZ ;  /* 0x0000020432227890 */ /* 0x000fc4000ff5e0ff */
[----:B------:R-:W-:Y:S02]  /*e3a0*/  UIADD3.X UR61, UPT, UPT, UR51, URZ, URZ, UP4, !UPT ;  /* 0x000000ff333d7290 */ /* 0x000fe4000a7fe4ff */
[----:B------:R-:W-:Y:S02]  /*e3b0*/  UIADD3 UR68, UPT, UPT, UR11, 0x60, URZ ;  /* 0x000000600b447890 */ /* 0x000fe4000fffe0ff */
[----:B------:R-:W-:Y:S02]  /*e3c0*/  UIADD3 UR36, UP3, UPT, UR50, 0x3fe, URZ ;  /* 0x000003fe32247890 */ /* 0x000fe4000ff7e0ff */
[----:B------:R-:W-:Y:S01]  /*e3d0*/  UIADD3.X UR55, UPT, UPT, UR51, URZ, URZ, UP5, !UPT ;  /* 0x000000ff33377290 */ /* 0x000fe2000affe4ff */
[----:B------:R-:W-:Y:S01]  /*e3e0*/  UMOV UR46, 0x0 ;  /* 0x00000000002e7882 */ /* 0x000fe20000000000 */
[----:B------:R-:W-:Y:S01]  /*e3f0*/  UMOV UR47, 0x8100910 ;  /* 0x08100910002f7882 */ /* 0x000fe20000000000 */
[----:B------:R-:W-:Y:S02]  /*e400*/  UIADD3 UR5, UPT, UPT, UR11, 0x68, URZ ;  /* 0x000000680b057890 */ /* 0x000fe4000fffe0ff */
[----:B------:R3:W-:Y:S01]  /*e410*/  UTCHMMA tmem[UR37], gdesc[UR48], tmem[UR11], tmem[UR46], idesc[UR47], UPT ;  /* 0x00ff2e30250079ea */ /* 0x0007e2000b80000b */
[----:B-1----:R-:W-:-:S02]  /*e420*/  UIADD3 UR38, UP4, UPT, UR50, 0x400, URZ ;  /* 0x0000040032267890 */ /* 0x002fc4000ff9e0ff */
[----:B------:R-:W-:Y:S02]  /*e430*/  UIADD3.X UR53, UPT, UPT, UR51, URZ, URZ, UP6, !UPT ;  /* 0x000000ff33357290 */ /* 0x000fe4000b7fe4ff */
[----:B------:R-:W-:Y:S02]  /*e440*/  UIADD3 UR24, UPT, UPT, UR11, 0x70, URZ ;  /* 0x000000700b187890 */ /* 0x000fe4000fffe0ff */
[----:B------:R-:W-:Y:S02]  /*e450*/  UIADD3 UR40, UP5, UPT, UR50, 0x402, URZ ;  /* 0x0000040232287890 */ /* 0x000fe4000ffbe0ff */
[----:B------:R-:W-:Y:S02]  /*e460*/  UIADD3.X UR33, UPT, UPT, UR51, URZ, URZ, UP1, !UPT ;  /* 0x000000ff33217290 */ /* 0x000fe40008ffe4ff */
[----:B------:R-:W-:Y:S02]  /*e470*/  UIADD3 UR25, UPT, UPT, UR11, 0x78, URZ ;  /* 0x000000780b197890 */ /* 0x000fe4000fffe0ff */
[----:B--2---:R-:W-:-:S02]  /*e480*/  UIADD3 UR42, UP6, UPT, UR50, 0x404, URZ ;  /* 0x00000404322a7890 */ /* 0x004fc4000ffde0ff */
[----:B------:R-:W-:Y:S02]  /*e490*/  UIADD3.X UR35, UPT, UPT, UR51, URZ, URZ, UP2, !UPT ;  /* 0x000000ff33237290 */ /* 0x000fe400097fe4ff */
[----:B------:R-:W-:Y:S02]  /*e4a0*/  UIADD3 UR26, UPT, UPT, UR11, 0x80, URZ ;  /* 0x000000800b1a7890 */ /* 0x000fe4000fffe0ff */
[----:B------:R-:W-:Y:S02]  /*e4b0*/  UIADD3 UR44, UP1, UPT, UR50, 0x5fe, URZ ;  /* 0x000005fe322c7890 */ /* 0x000fe4000ff3e0ff */
[----:B---3--:R-:W-:Y:S02]  /*e4c0*/  UIADD3.X UR37, UPT, UPT, UR51, URZ, URZ, UP3, !UPT ;  /* 0x000000ff33257290 */ /* 0x008fe40009ffe4ff */
[----:B------:R-:W-:Y:S02]  /*e4d0*/  UIADD3 UR27, UPT, UPT, UR11, 0x88, URZ ;  /* 0x000000880b1b7890 */ /* 0x000fe4000fffe0ff */
[----:B------:R-:W-:-:S02]  /*e4e0*/  UIADD3 UR46, UP2, UPT, UR50, 0x600, URZ ;  /* 0x00000600322e7890 */ /* 0x000fc4000ff5e0ff */
[----:B------:R-:W-:Y:S01]  /*e4f0*/  UIADD3.X UR39, UPT, UPT, UR51, URZ, URZ, UP4, !UPT ;  /* 0x000000ff33277290 */ /* 0x000fe2000a7fe4ff */
[----:B------:R-:W-:Y:S01]  /*e500*/  UMOV UR58, 0x0 ;  /* 0x00000000003a7882 */ /* 0x000fe20000000000 */
[----:B------:R-:W-:Y:S01]  /*e510*/  UMOV UR59, 0x8100910 ;  /* 0x08100910003b7882 */ /* 0x000fe20000000000 */
[----:B------:R-:W-:Y:S02]  /*e520*/  UIADD3 UR28, UPT, UPT, UR11, 0x90, URZ ;  /* 0x000000900b1c7890 */ /* 0x000fe4000fffe0ff */
[----:B------:R1:W-:Y:S01]  /*e530*/  UTCHMMA tmem[UR69], gdesc[UR60], tmem[UR11], tmem[UR58], idesc[UR59], UPT ;  /* 0x00ff3a3c450079ea */ /* 0x0003e2000b80000b */
[----:B------:R-:W-:Y:S02]  /*e540*/  UIADD3 UR48, UP3, UPT, UR50, 0x602, URZ ;  /* 0x0000060232307890 */ /* 0x000fe4000ff7e0ff */
[----:B------:R-:W-:Y:S01]  /*e550*/  UIADD3.X UR41, UPT, UPT, UR51, URZ, URZ, UP5, !UPT ;  /* 0x000000ff33297290 */ /* 0x000fe2000affe4ff */
[----:B------:R-:W-:Y:S01]  /*e560*/  UMOV UR64, 0x0 ;  /* 0x0000000000407882 */ /* 0x000fe20000000000 */
[----:B------:R-:W-:Y:S01]  /*e570*/  UMOV UR65, 0x8100910 ;  /* 0x0810091000417882 */ /* 0x000fe20000000000 */
[----:B------:R-:W-:-:S02]  /*e580*/  UIADD3 UR29, UPT, UPT, UR11, 0x98, URZ ;  /* 0x000000980b1d7890 */ /* 0x000fc4000fffe0ff */
[----:B------:R2:W-:Y:S01]  /*e590*/  UTCHMMA tmem[UR68], gdesc[UR54], tmem[UR11], tmem[UR64], idesc[UR65], UPT ;  /* 0x00ff4036440079ea */ /* 0x0005e2000b80000b */
[----:B------:R-:W-:Y:S02]  /*e5a0*/  UIADD3 UR50, UP4, UPT, UR50, 0x604, URZ ;  /* 0x0000060432327890 */ /* 0x000fe4000ff9e0ff */
[----:B------:R-:W-:Y:S01]  /*e5b0*/  UIADD3.X UR43, UPT, UPT, UR51, URZ, URZ, UP6, !UPT ;  /* 0x000000ff332b7290 */ /* 0x000fe2000b7fe4ff */
[----:B------:R-:W-:Y:S01]  /*e5c0*/  UMOV UR66, 0x0 ;  /* 0x0000000000427882 */ /* 0x000fe20000000000 */
[----:B------:R-:W-:Y:S01]  /*e5d0*/  UMOV UR67, 0x8100910 ;  /* 0x0810091000437882 */ /* 0x000fe20000000000 */
[----:B------:R-:W-:Y:S02]  /*e5e0*/  UIADD3 UR56, UPT, UPT, UR11, 0xa0, URZ ;  /* 0x000000a00b387890 */ /* 0x000fe4000fffe0ff */
[----:B------:R3:W-:Y:S01]  /*e5f0*/  UTCHMMA tmem[UR5], gdesc[UR52], tmem[UR11], tmem[UR66], idesc[UR67], UPT ;  /* 0x00ff4234050079ea */ /* 0x0007e2000b80000b */
[----:B------:R-:W-:Y:S02]  /*e600*/  UIADD3.X UR45, UPT, UPT, UR51, URZ, URZ, UP1, !UPT ;  /* 0x000000ff332d7290 */ /* 0x000fe40008ffe4ff */
[----:B------:R-:W-:-:S02]  /*e610*/  UIADD3 UR57, UPT, UPT, UR11, 0xa8, URZ ;  /* 0x000000a80b397890 */ /* 0x000fc4000fffe0ff */
[----:B------:R-:W-:Y:S01]  /*e620*/  UIADD3.X UR47, UPT, UPT, UR51, URZ, URZ, UP2, !UPT ;  /* 0x000000ff332f7290 */ /* 0x000fe200097fe4ff */
[----:B-1----:R-:W-:Y:S01]  /*e630*/  UMOV UR60, 0x0 ;  /* 0x00000000003c7882 */ /* 0x002fe20000000000 */
[----:B------:R-:W-:Y:S01]  /*e640*/  UMOV UR61, 0x8100910 ;  /* 0x08100910003d7882 */ /* 0x000fe20000000000 */
[----:B------:R-:W-:Y:S02]  /*e650*/  UIADD3 UR62, UPT, UPT, UR11, 0xb0, URZ ;  /* 0x000000b00b3e7890 */ /* 0x000fe4000fffe0ff */
[----:B------:R1:W-:Y:S01]  /*e660*/  UTCHMMA tmem[UR24], gdesc[UR32], tmem[UR11], tmem[UR60], idesc[UR61], UPT ;  /* 0x00ff3c20180079ea */ /* 0x0003e2000b80000b */
[----:B------:R-:W-:Y:S01]  /*e670*/  UIADD3.X UR49, UPT, UPT, UR51, URZ, URZ, UP3, !UPT ;  /* 0x000000ff33317290 */ /* 0x000fe20009ffe4ff */
[----:B------:R1:W-:Y:S01]  /*e680*/  UTCHMMA tmem[UR25], gdesc[UR34], tmem[UR11], tmem[UR58], idesc[UR59], UPT ;  /* 0x00ff3a22190079ea */ /* 0x0003e2000b80000b */
[----:B------:R-:W-:Y:S02]  /*e690*/  UIADD3 UR63, UPT, UPT, UR11, 0xb8, URZ ;  /* 0x000000b80b3f7890 */ /* 0x000fe4000fffe0ff */
[----:B------:R-:W-:Y:S01]  /*e6a0*/  UIADD3.X UR51, UPT, UPT, UR51, URZ, URZ, UP4, !UPT ;  /* 0x000000ff33337290 */ /* 0x000fe2000a7fe4ff */
[----:B--2---:R-:W-:Y:S01]  /*e6b0*/  UMOV UR68, 0x0 ;  /* 0x0000000000447882 */ /* 0x004fe20000000000 */
[----:B------:R-:W-:Y:S01]  /*e6c0*/  UMOV UR69, 0x8100910 ;  /* 0x0810091000457882 */ /* 0x000fe20000000000 */
[----:B------:R-:W-:Y:S01]  /*e6d0*/  UMOV UR76, 0x0 ;  /* 0x00000000004c7882 */ /* 0x000fe20000000000 */
[----:B------:R1:W-:Y:S01]  /*e6e0*/  UTCHMMA tmem[UR26], gdesc[UR36], tmem[UR11], tmem[UR68], idesc[UR69], UPT ;  /* 0x00ff44241a0079ea */ /* 0x0003e2000b80000b */
[----:B------:R1:W-:Y:S01]  /*e6f0*/  UTCHMMA tmem[UR27], gdesc[UR38], tmem[UR11], tmem[UR64], idesc[UR65], UPT ;  /* 0x00ff40261b0079ea */ /* 0x0003e2000b80000b */
[----:B------:R-:W-:Y:S01]  /*e700*/  UMOV UR77, 0x8100910 ;  /* 0x08100910004d7882 */ /* 0x000fe20000000000 */
[----:B------:R1:W-:Y:S01]  /*e710*/  UTCHMMA tmem[UR28], gdesc[UR40], tmem[UR11], tmem[UR60], idesc[UR61], UPT ;  /* 0x00ff3c281c0079ea */ /* 0x0003e2000b80000b */
[----:B------:R-:W-:Y:S01]  /*e720*/  UMOV UR74, 0x0 ;  /* 0x00000000004a7882 */ /* 0x000fe20000000000 */
[----:B------:R-:W-:Y:S01]  /*e730*/  UMOV UR75, 0x8100910 ;  /* 0x08100910004b7882 */ /* 0x000fe20000000000 */
[----:B------:R1:W-:Y:S01]  /*e740*/  UTCHMMA tmem[UR29], gdesc[UR42], tmem[UR11], tmem[UR58], idesc[UR59], UPT ;  /* 0x00ff3a2a1d0079ea */ /* 0x0003e2000b80000b */
[----:B------:R-:W-:Y:S01]  /*e750*/  UMOV UR72, 0x0 ;  /* 0x0000000000487882 */ /* 0x000fe20000000000 */
[----:B------:R-:W-:Y:S01]  /*e760*/  UMOV UR73, 0x8100910 ;  /* 0x0810091000497882 */ /* 0x000fe20000000000 */
[----:B---3--:R-:W-:Y:S01]  /*e770*/  UMOV UR5, URZ ;  /* 0x000000ff00057c82 */ /* 0x008fe20008000000 */
[----:B------:R1:W-:Y:S01]  /*e780*/  UTCHMMA tmem[UR56], gdesc[UR44], tmem[UR11], tmem[UR76], idesc[UR77], UPT ;  /* 0x00ff4c2c380079ea */ /* 0x0003e2000b80000b */
[----:B------:R-:W-:Y:S01]  /*e790*/  UMOV UR70, 0x0 ;  /* 0x0000000000467882 */ /* 0x000fe20000000000 */
[----:B------:R-:W-:Y:S01]  /*e7a0*/  UMOV UR71, 0x8100910 ;  /* 0x0810091000477882 */ /* 0x000fe20000000000 */
[----:B------:R1:W-:Y:S01]  /*e7b0*/  UTCHMMA tmem[UR57], gdesc[UR46], tmem[UR11], tmem[UR74], idesc[UR75], UPT ;  /* 0x00ff4a2e390079ea */ /* 0x0003e2000b80000b */
[----:B------:R-:W-:Y:S01]  /*e7c0*/  UMOV UR54, UR4 ;  /* 0x0000000400367c82 */ /* 0x000fe20008000000 */
[----:B------:R1:W-:Y:S01]  /*e7d0*/  UTCHMMA tmem[UR62], gdesc[UR48], tmem[UR11], tmem[UR72], idesc[UR73], UPT ;  /* 0x00ff48303e0079ea */ /* 0x0003e2000b80000b */
[----:B------:R1:W-:Y:S01]  /*e7e0*/  UTCHMMA tmem[UR63], gdesc[UR50], tmem[UR11], tmem[UR70], idesc[UR71], UPT ;  /* 0x00ff46323f0079ea */ /* 0x0003e2000b80000b */
[----:B------:R1:W-:Y:S01]  /*e7f0*/  UTCBAR [UR54], URZ ;  /* 0x000000ff360073e9 */ /* 0x0003e200080000ff */
[----:B------:R-:W-:Y:S01]  /*e800*/  NOP ;  /* 0x0000000000007918 */ /* 0x000fe20000000000 */
.L_x_71:
[----:B------:R-:W-:Y:S01]  /*e810*/  BAR.SYNC.DEFER_BLOCKING 0x0 ;  /* 0x0000000000007b1d */ /* 0x000fe20000010000 */
[C---:B------:R-:W-:Y:S01]  /*e820*/  ISETP.GE.AND P4, PT, R28.reuse, R25, PT ;  /* 0x000000191c00720c */ /* 0x040fe20003f86270 */
[----:B------:R-:W-:Y:S01]  /*e830*/  UIADD3 UR19, UPT, UPT, UR19, 0x1, URZ ;  /* 0x0000000113137890 */ /* 0x000fe2000fffe0ff */
[----:B------:R-:W-:Y:S01]  /*e840*/  ISETP.LE.AND P3, PT, R201, UR9, PT ;  /* 0x00000009c9007c0c */ /* 0x000fe2000bf63270 */
[----:B------:R-:W-:Y:S01]  /*e850*/  UIADD3 UR9, UPT, UPT, UR9, 0x1, URZ ;  /* 0x0000000109097890 */ /* 0x000fe2000fffe0ff */
[----:B------:R-:W-:Y:S01]  /*e860*/  SEL R126, RZ, 0x4, P4 ;  /* 0x00000004ff7e7807 */ /* 0x000fe20002000000 */
[----:B------:R-:W-:Y:S01]  /*e870*/  UISETP.GT.AND UP1, UPT, UR19, 0x2, UPT ;  /* 0x000000021300788c */ /* 0x000fe2000bf24270 */
[----:B------:R-:W-:Y:S01]  /*e880*/  LOP3.LUT R202, R28, 0x2, RZ, 0xfc, !PT ;  /* 0x000000021cca7812 */ /* 0x000fe200078efcff */
[----:B------:R-:W-:Y:S01]  /*e890*/  UIADD3 UR18, UPT, UPT, UR18, 0x1, URZ ;  /* 0x0000000112127890 */ /* 0x000fe2000fffe0ff */
[----:B------:R-:W-:Y:S01]  /*e8a0*/  SEL R126, R126, RZ, !P3 ;  /* 0x000000ff7e7e7207 */ /* 0x000fe20005800000 */
[----:B------:R-:W-:-:S02]  /*e8b0*/  USEL UR19, UR19, URZ, !UP1 ;  /* 0x000000ff13137287 */ /* 0x000fc4000c800000 */
[----:B------:R-:W-:Y:S01]  /*e8c0*/  UISETP.GT.AND UP1, UPT, UR18, 0x1, UPT ;  /* 0x000000011200788c */ /* 0x000fe2000bf24270 */
[----:B------:R-:W-:Y:S01]  /*e8d0*/  ISETP.NE.U32.AND P4, PT, R126, RZ, PT ;  /* 0x000000ff7e00720c */ /* 0x000fe20003f85070 */
[----:B------:R-:W-:Y:S01]  /*e8e0*/  ULEA UR5, UR19, UR10, 0xf ;  /* 0x0000000a13057291 */ /* 0x000fe2000f8e78ff */
[----:B------:R-:W-:Y:S01]  /*e8f0*/  IADD3 R126, P5, PT, R0, UR23, RZ ;  /* 0x00000017007e7c10 */ /* 0x000fe2000ffbe0ff */
[----:B------:R-:W-:-:S03]  /*e900*/  USEL UR18, UR18, URZ, !UP1 ;  /* 0x000000ff12127287 */ /* 0x000fc6000c800000 */
[----:B------:R-:W-:-:S07]  /*e910*/  IADD3.X R127, PT, PT, R2, UR21, RZ, P5, !PT ;  /* 0x00000015027f7c10 */ /* 0x000fce000affe4ff */
[----:B------:R-:W-:Y:S01]  /*e920*/  @!PT LDS RZ, [RZ] ;  /* 0x00000000fffff984 */ /* 0x000fe20000000800 */
[----:B------:R-:W-:Y:S01]  /*e930*/  @!PT LDS RZ, [RZ] ;  /* 0x00000000fffff984 */ /* 0x000fe20000000800 */
[----:B------:R-:W-:Y:S01]  /*e940*/  @!PT LDS RZ, [RZ] ;  /* 0x00000000fffff984 */ /* 0x000fe20000000800 */
[----:B------:R2:W-:Y:S01]  /*e950*/  LDGSTS.E [R124], desc[UR30][R126.64], P4 ;  /* 0x000000007e7c7fae */ /* 0x0005e2000a1a101e */
[----:B------:R-:W-:Y:S02]  /*e960*/  ISETP.GE.AND P4, PT, R202, R25, PT ;  /* 0x00000019ca00720c */ /* 0x000fe40003f86270 */
[----:B------:R-:W-:Y:S02]  /*e970*/  LOP3.LUT R202, R28, 0x4, RZ, 0xfc, !PT ;  /* 0x000000041cca7812 */ /* 0x000fe400078efcff */
[----:B--2---:R-:W-:-:S04]  /*e980*/  SEL R126, RZ, 0x4, P4 ;  /* 0x00000004ff7e7807 */ /* 0x004fc80002000000 */
[----:B------:R-:W-:-:S04]  /*e990*/  SEL R126, R126, RZ, !P3 ;  /* 0x000000ff7e7e7207 */ /* 0x000fc80005800000 */
[----:B------:R-:W-:Y:S02]  /*e9a0*/  ISETP.NE.U32.AND P4, PT, R126, RZ, PT ;  /* 0x000000ff7e00720c */ /* 0x000fe40003f85070 */
[----:B------:R-:W-:-:S04]  /*e9b0*/  IADD3 R126, P5, PT, R3, UR23, RZ ;  /* 0x00000017037e7c10 */ /* 0x000fc8000ffbe0ff */
[----:B------:R-:W-:-:S07]  /*e9c0*/  IADD3.X R127, PT, PT, R4, UR21, RZ, P5, !PT ;  /* 0x00000015047f7c10 */ /* 0x000fce000affe4ff */
[----:B------:R2:W-:Y:S01]  /*e9d0*/  LDGSTS.E [R124+0x8], desc[UR30][R126.64], P4 ;  /* 0x000080007e7c7fae */ /* 0x0005e2000a1a101e */
        /* <DEDUP_REMOVED lines=489> */
[----:B------:R-:W3:Y:S02]  /*10870*/  S2R R202, SR_TID.X ;  /* 0x0000000000ca7919 */ /* 0x000ee40000002100 */
[----:B--2---:R-:W-:-:S04]  /*10880*/  SEL R126, RZ, 0x4, P4 ;  /* 0x00000004ff7e7807 */ /* 0x004fc80002000000 */
[----:B------:R-:W-:-:S04]  /*10890*/  SEL R126, R126, RZ, !P3 ;  /* 0x000000ff7e7e7207 */ /* 0x000fc80005800000 */
[----:B------:R-:W-:Y:S02]  /*108a0*/  ISETP.NE.U32.AND P4, PT, R126, RZ, PT ;  /* 0x000000ff7e00720c */ /* 0x000fe40003f85070 */
[----:B------:R-:W-:Y:S01]  /*108b0*/  IADD3 R126, P5, PT, R134, UR23, RZ ;  /* 0x00000017867e7c10 */ /* 0x000fe2000ffbe0ff */
[----:B------:R-:W-:-:S03]  /*108c0*/  UIADD3 UR23, UP3, UPT, UR23, UR14, URZ ;  /* 0x0000000e17177290 */ /* 0x000fc6000ff7e0ff */
[----:B------:R-:W-:Y:S01]  /*108d0*/  IADD3.X R127, PT, PT, R135, UR21, RZ, P5, !PT ;  /* 0x00000015877f7c10 */ /* 0x000fe2000affe4ff */
[----:B------:R-:W-:-:S06]  /*108e0*/  UIADD3.X UR21, UPT, UPT, UR21, UR15, URZ, UP3, !UPT ;  /* 0x0000000f15157290 */ /* 0x000fcc0009ffe4ff */
[----:B------:R2:W-:Y:S01]  /*108f0*/  LDGSTS.E [R124+0x1f8], desc[UR30][R126.64], P4 ;  /* 0x001f80007e7c7fae */ /* 0x0005e2000a1a101e */
[----:B---3--:R-:W-:-:S03]  /*10900*/  LOP3.LUT R202, R202, 0x7f, RZ, 0xc0, !PT ;  /* 0x0000007fcaca7812 */ /* 0x008fc600078ec0ff */
[----:B------:R-:W0:Y:S01]  /*10910*/  LDGDEPBAR ;  /* 0x00000000000079af */ /* 0x000e220000000000 */
[----:B------:R-:W-:Y:S01]  /*10920*/  ISETP.GE.AND P4, PT, R202, R25, PT ;  /* 0x00000019ca00720c */ /* 0x000fe20003f86270 */
[----:B------:R-:W-:Y:S01]  /*10930*/  VIADD R25, R25, 0xffffff80 ;  /* 0xffffff8019197836 */ /* 0x000fe20000000000 */
[----:B------:R-:W-:Y:S02]  /*10940*/  LOP3.LUT R202, R27, 0x20, RZ, 0x3c, !PT ;  /* 0x000000201bca7812 */ /* 0x000fe400078e3cff */
[----:B--2---:R-:W-:Y:S02]  /*10950*/  SEL R124, RZ, 0x4, P4 ;  /* 0x00000004ff7c7807 */ /* 0x004fe40002000000 */
[----:B------:R-:W-:Y:S02]  /*10960*/  IADD3 R126, P4, PT, R136, UR22, RZ ;  /* 0x00000016887e7c10 */ /* 0x000fe4000ff9e0ff */
[----:B------:R-:W-:Y:S02]  /*10970*/  SEL R124, R124, RZ, !P3 ;  /* 0x000000ff7c7c7207 */ /* 0x000fe40005800000 */
[----:B------:R-:W-:-:S02]  /*10980*/  IADD3.X R127, PT, PT, R137, UR20, RZ, P4, !PT ;  /* 0x00000014897f7c10 */ /* 0x000fc4000a7fe4ff */
[----:B------:R-:W-:Y:S01]  /*10990*/  ISETP.NE.U32.AND P3, PT, R124, RZ, PT ;  /* 0x000000ff7c00720c */ /* 0x000fe20003f65070 */
[----:B------:R-:W-:-:S12]  /*109a0*/  VIADD R124, R27, UR5 ;  /* 0x000000051b7c7c36 */ /* 0x000fd80008000000 */
[----:B------:R2:W-:Y:S02]  /*109b0*/  LDGSTS.E [R124+0x20000], desc[UR30][R126.64], P3 ;  /* 0x200000007e7c7fae */ /* 0x0005e400099a101e */
[----:B--2---:R-:W-:-:S04]  /*109c0*/  IADD3 R126, P4, PT, R144, UR22, RZ ;  /* 0x00000016907e7c10 */ /* 0x004fc8000ff9e0ff */
[----:B------:R-:W-:-:S05]  /*109d0*/  IADD3.X R127, PT, PT, R145, UR20, RZ, P4, !PT ;  /* 0x00000014917f7c10 */ /* 0x000fca000a7fe4ff */
        /* <DEDUP_REMOVED lines=19> */
[----:B--2---:R-:W-:Y:S01]  /*10b10*/  IADD3 R126, P4, PT, R138, UR22, RZ ;  /* 0x000000168a7e7c10 */ /* 0x004fe2000ff9e0ff */
[----:B------:R-:W-:Y:S01]  /*10b20*/  VIADD R124, R202, UR5 ;  /* 0x00000005ca7c7c36 */ /* 0x000fe20008000000 */
[----:B------:R-:W-:Y:S02]  /*10b30*/  LOP3.LUT R202, R27, 0x40, RZ, 0x3c, !PT ;  /* 0x000000401bca7812 */ /* 0x000fe400078e3cff */
        /* <DEDUP_REMOVED lines=51> */
[----:B------:R-:W-:Y:S02]  /*10e70*/  USEL UR5, URZ, 0x1, !UP1 ;  /* 0x00000001ff057887 */ /* 0x000fe4000c800000 */
[----:B------:R-:W-:Y:S02]  /*10e80*/  IADD3.X R127, PT, PT, R143, UR20, RZ, P4, !PT ;  /* 0x000000148f7f7c10 */ /* 0x000fe4000a7fe4ff */
[----:B------:R-:W-:-:S03]  /*10e90*/  ULOP3.LUT UR5, UR6, UR5, URZ, 0x3c, !UPT ;  /* 0x0000000506057292 */ /* 0x000fc6000f8e3cff */
        /* <DEDUP_REMOVED lines=20> */
[----:B------:R-:W-:-:S03]  /*10fe0*/  UIADD3 UR22, UP2, UPT, UR22, UR16, URZ ;  /* 0x0000001016167290 */ /* 0x000fc6000ff5e0ff */
[----:B------:R-:W-:Y:S01]  /*10ff0*/  IADD3.X R127, PT, PT, R199, UR20, RZ, P4, !PT ;  /* 0x00000014c77f7c10 */ /* 0x000fe2000a7fe4ff */
[----:B------:R-:W-:-:S04]  /*11000*/  UIADD3.X UR20, UPT, UPT, UR20, UR17, URZ, UP2, !UPT ;  /* 0x0000001114147290 */ /* 0x000fc800097fe4ff */
[----:B------:R2:W-:Y:S01]  /*11010*/  LDGSTS.E [R124+0x21f00], desc[UR30][R126.64], P3 ;  /* 0x21f000007e7c7fae */ /* 0x0005e200099a101e */
[----:B------:R-:W-:-:S03]  /*11020*/  ISETP.NE.U32.AND P3, PT, R200, UR9, PT ;  /* 0x00000009c8007c0c */ /* 0x000fc6000bf65070 */
[----:B------:R-:W0:Y:S01]  /*11030*/  LDGDEPBAR ;  /* 0x00000000000079af */ /* 0x000e220000000000 */
[----:B--2---:R-:W-:-:S09]  /*11040*/  IMAD.U32 R124, RZ, RZ, UR6 ;  /* 0x00000006ff7c7e24 */ /* 0x004fd2000f8e00ff */
[----:B------:R-:W-:Y:S05]  /*11050*/  @P3 BRA `(.L_x_72) ;  /* 0xffffffc800243947 */ /* 0x000fea000383ffff */
.L_x_69:
[----:B------:R-:W-:Y:S05]  /*11060*/  @!P2 BRA `(.L_x_73) ;  /* 0x000000000010a947 */ /* 0x000fea0003800000 */
[----:B------:R-:W-:-:S06]  /*11070*/  USHF.L.U32 UR6, UR6, 0x1f, URZ ;  /* 0x0000001f06067899 */ /* 0x000fcc00080006ff */
[----:B------:R-:W-:-:S04]  /*11080*/  IMAD.U32 R0, RZ, RZ, UR6 ;  /* 0x00000006ff007e24 */ /* 0x000fc8000f8e00ff */
[----:B------:R-:W3:Y:S02]  /*11090*/  SYNCS.PHASECHK.TRANS64.TRYWAIT P0, [UR4], R0 ;  /* 0x00000000ff0075a7 */ /* 0x000ee40008001104 */
[----:B---3--:R-:W-:Y:S05]  /*110a0*/  @!P0 BRA `(.L_x_74) ;  /* 0x0000001000fc8947 */ /* 0x008fea0003800000 */
.L_x_73:
[----:B------:R-:W3:Y:S01]  /*110b0*/  LDL.LU R2, [R1+0x168] ;  /* 0x0001680001027983 */ /* 0x000ee20000300800 */
[----:B------:R-:W-:-:S04]  /*110c0*/  DEPBAR.LE SB0, 0x0 ;  /* 0x000080000000791a */ /* 0x000fc80000000000 */
[----:B--2---:R-:W2:Y:S01]  /*110d0*/  LDL.LU R42, [R1+0x160] ;  /* 0x00016000012a7983 */ /* 0x004ea20000300800 */
[----:B------:R-:W2:Y:S01]  /*110e0*/  LDCU.128 UR12, c[0x0][0x390] ;  /* 0x00007200ff0c77ac */ /* 0x000ea20008000c00 */
[----:B------:R-:W-:Y:S06]  /*110f0*/  BAR.SYNC.DEFER_BLOCKING 0x0 ;  /* 0x0000000000007b1d */ /* 0x000fec0000010000 */
[----:B------:R-:W4:Y:S01]  /*11100*/  LDCU UR5, c[0x0][0x3b8] ;  /* 0x00007700ff0577ac */ /* 0x000f220008000800 */
[----:B------:R-:W5:Y:S01]  /*11110*/  S2R R3, SR_TID.X ;  /* 0x0000000000037919 */ /* 0x000f620000002100 */
[----:B------:R-:W1:Y:S02]  /*11120*/  @!P1 SYNCS.CCTL.IV [UR10+0x38000] ;  /* 0x03800000ff0099b1 */ /* 0x000e64000800000a */
[----:B-1----:R-:W-:Y:S01]  /*11130*/  BAR.SYNC.DEFER_BLOCKING 0x0 ;  /* 0x0000000000007b1d */ /* 0x002fe20000010000 */
[----:B-----5:R-:W-:-:S05]  /*11140*/  LOP3.LUT R3, R3, 0x7f, RZ, 0xc0, !PT ;  /* 0x0000007f03037812 */ /* 0x020fca00078ec0ff */
[----:B------:R-:W1:Y:S01]  /*11150*/  @!P1 SYNCS.CCTL.IV [UR10+0x38008] ;  /* 0x03800800ff0099b1 */ /* 0x000e62000800000a */
[----:B---3--:R-:W-:Y:S02]  /*11160*/  R2UR UR4, R2 ;  /* 0x00000000020472ca */ /* 0x008fe400000e0000 */
[----:B------:R-:W3:Y:S11]  /*11170*/  S2R R2, SR_TID.X ;  /* 0x0000000000027919 */ /* 0x000ef60000002100 */
[----:B------:R-:W5:Y:S01]  /*11180*/  LDTM.x32 R4, tmem[UR4] ;  /* 0x00000004000479ee */ /* 0x000f6200082c0000 */
[----:B------:R-:W-:Y:S01]  /*11190*/  NOP ;  /* 0x0000000000007918 */ /* 0x000fe20000000000 */
[----:B------:R-:W1:Y:S01]  /*111a0*/  LDCU UR4, c[0x0][0x3b4] ;  /* 0x00007680ff0477ac */ /* 0x000e620008000800 */
[----:B---3--:R-:W-:Y:S01]  /*111b0*/  LOP3.LUT R0, R2, 0x80, RZ, 0xc0, !PT ;  /* 0x0000008002007812 */ /* 0x008fe200078ec0ff */
[----:B-----5:R-:W-:-:S03]  /*111c0*/  IMAD.MOV.U32 R36, RZ, RZ, R4 ;  /* 0x000000ffff247224 */ /* 0x020fc600078e0004 */
[----:B------:R-:W-:Y:S01]  /*111d0*/  LEA R0, R0, UR10, 0x5 ;  /* 0x0000000a00007c11 */ /* 0x000fe2000f8e28ff */
[----:B------:R-:W-:Y:S02]  /*111e0*/  IMAD.MOV.U32 R4, RZ, RZ, R5 ;  /* 0x000000ffff047224 */ /* 0x000fe400078e0005 */
[----:B------:R-:W-:Y:S02]  /*111f0*/  IMAD.MOV.U32 R37, RZ, RZ, R6 ;  /* 0x000000ffff257224 */ /* 0x000fe400078e0006 */
[----:B------:R-:W-:Y:S02]  /*11200*/  IMAD.MOV.U32 R5, RZ, RZ, R7 ;  /* 0x000000ffff057224 */ /* 0x000fe400078e0007 */
[----:B------:R-:W-:Y:S02]  /*11210*/  IMAD R40, R3, 0x10, R0 ;  /* 0x0000001003287824 */ /* 0x000fe400078e0200 */
[----:B------:R-:W-:Y:S01]  /*11220*/  IMAD.MOV.U32 R38, RZ, RZ, R8 ;  /* 0x000000ffff267224 */ /* 0x000fe200078e0008 */
[----:B------:R-:W3:Y:S01]  /*11230*/  LDL.LU R3, [R1+0x15c] ;  /* 0x00015c0001037983 */ /* 0x000ee20000300800 */
[----:B------:R-:W-:-:S02]  /*11240*/  IMAD.MOV.U32 R39, RZ, RZ, R10 ;  /* 0x000000ffff277224 */ /* 0x000fc400078e000a */
[----:B------:R-:W-:Y:S01]  /*11250*/  IMAD.MOV.U32 R6, RZ, RZ, R9 ;  /* 0x000000ffff067224 */ /* 0x000fe200078e0009 */
[----:B------:R-:W5:Y:S01]  /*11260*/  LDL.LU R53, [R1+0x158] ;  /* 0x0001580001357983 */ /* 0x000f620000300800 */
[----:B------:R-:W-:Y:S02]  /*11270*/  IMAD.MOV.U32 R7, RZ, RZ, R11 ;  /* 0x000000ffff077224 */ /* 0x000fe400078e000b */
[----:B------:R-:W-:Y:S01]  /*11280*/  IMAD.SHL.U32 R0, R2, 0x10, RZ ;  /* 0x0000001002007824 */ /* 0x000fe200078e00ff */
[----:B-1----:R-:W-:Y:S04]  /*11290*/  STS.128 [R40], R36 ;  /* 0x0000002428007388 */ /* 0x002fe80000000c00 */
[----:B------:R-:W-:Y:S01]  /*112a0*/  STS.128 [R40+0x800], R4 ;  /* 0x0008000428007388 */ /* 0x000fe20000000c00 */
[----:B------:R-:W-:Y:S01]  /*112b0*/  LOP3.LUT R41, R0, 0xff0, RZ, 0xc0, !PT ;  /* 0x00000ff000297812 */ /* 0x000fe200078ec0ff */
[----:B------:R-:W-:Y:S01]  /*112c0*/  BAR.SYNC.DEFER_BLOCKING 0x0 ;  /* 0x0000000000007b1d */ /* 0x000fe20000010000 */
[----:B------:R-:W-:-:S02]  /*112d0*/  IMAD.MOV.U32 R8, RZ, RZ, R12 ;  /* 0x000000ffff087224 */ /* 0x000fc400078e000c */
[----:B------:R-:W-:Y:S02]  /*112e0*/  IMAD.MOV.U32 R12, RZ, RZ, R13 ;  /* 0x000000ffff0c7224 */ /* 0x000fe400078e000d */
[----:B------:R-:W-:Y:S02]  /*112f0*/  IMAD.MOV.U32 R9, RZ, RZ, R14 ;  /* 0x000000ffff097224 */ /* 0x000fe400078e000e */
[----:B------:R-:W-:Y:S01]  /*11300*/  IMAD.MOV.U32 R10, RZ, RZ, R16 ;  /* 0x000000ffff0a7224 */ /* 0x000fe200078e0010 */
[----:B------:R-:W5:Y:S04]  /*11310*/  LDL.LU R2, [R1+0x154] ;  /* 0x0001540001027983 */ /* 0x000f680000300800 */
[----:B------:R-:W1:Y:S04]  /*11320*/  LDS.128 R36, [R41+UR10] ;  /* 0x0000000a29247984 */ /* 0x000e680008000c00 */
[----:B------:R-:W-:Y:S01]  /*11330*/  LDS.128 R4, [R41+UR10+0x1000] ;  /* 0x0010000a29047984 */ /* 0x000fe20008000c00 */
[----:B------:R-:W-:-:S02]  /*11340*/  IMAD.MOV.U32 R13, RZ, RZ, R15 ;  /* 0x000000ffff0d7224 */ /* 0x000fc400078e000f */
[----:B------:R-:W-:Y:S01]  /*11350*/  IMAD.MOV.U32 R11, RZ, RZ, R18 ;  /* 0x000000ffff0b7224 */ /* 0x000fe200078e0012 */
[----:B------:R-:W-:Y:S01]  /*11360*/  BAR.SYNC.DEFER_BLOCKING 0x0 ;  /* 0x0000000000007b1d */ /* 0x000fe20000010000 */
[----:B------:R-:W-:Y:S02]  /*11370*/  IMAD.MOV.U32 R14, RZ, RZ, R17 ;  /* 0x000000ffff0e7224 */ /* 0x000fe400078e0011 */
[----:B------:R-:W-:Y:S02]  /*11380*/  IMAD.MOV.U32 R15, RZ, RZ, R19 ;  /* 0x000000ffff0f7224 */ /* 0x000fe400078e0013 */
[----:B------:R-:W-:Y:S02]  /*11390*/  IMAD.MOV.U32 R16, RZ, RZ, R20 ;  /* 0x000000ffff107224 */ /* 0x000fe400078e0014 */
[----:B------:R-:W-:Y:S01]  /*113a0*/  IMAD.MOV.U32 R44, RZ, RZ, R21 ;  /* 0x000000ffff2c7224 */ /* 0x000fe200078e0015 */
[----:B------:R-:W5:Y:S04]  /*113b0*/  LDL.LU R52, [R1+0x150] ;  /* 0x0001500001347983 */ /* 0x000f680000300800 */
[----:B------:R-:W-:Y:S04]  /*113c0*/  STS.128 [R40], R8 ;  /* 0x0000000828007388 */ /* 0x000fe80000000c00 */
[----:B------:R-:W-:Y:S01]  /*113d0*/  STS.128 [R40+0x800], R12 ;  /* 0x0008000c28007388 */ /* 0x000fe20000000c00 */
        /* <DEDUP_REMOVED lines=8> */
[----:B------:R-:W-:Y:S01]  /*11460*/  BAR.SYNC.DEFER_BLOCKING 0x0 ;  /* 0x0000000000007b1d */ /* 0x000fe20000010000 */
[----:B------:R-:W-:-:S02]  /*11470*/  IMAD.MOV.U32 R46, RZ, RZ, R25 ;  /* 0x000000ffff2e7224 */ /* 0x000fc400078e0019 */
[----:B------:R-:W-:-:S03]  /*11480*/  IMAD.MOV.U32 R47, RZ, RZ, R27 ;  /* 0x000000ffff2f7224 */ /* 0x000fc600078e001b */
[----:B------:R-:W-:Y:S04]  /*11490*/  STS.128 [R40], R16 ;  /* 0x0000001028007388 */ /* 0x000fe80000000c00 */
[----:B------:R-:W-:Y:S01]  /*114a0*/  STS.128 [R40+0x800], R44 ;  /* 0x0008002c28007388 */ /* 0x000fe20000000c00 */
[----:B------:R-:W-:Y:S01]  /*114b0*/  BAR.SYNC.DEFER_BLOCKING 0x0 ;  /* 0x0000000000007b1d */ /* 0x000fe20000010000 */
[----:B------:R-:W-:Y:S02]  /*114c0*/  IMAD.MOV.U32 R48, RZ, RZ, R28 ;  /* 0x000000ffff307224 */ /* 0x000fe400078e001c */
[----:B------:R-:W-:Y:S02]  /*114d0*/  IMAD.MOV.U32 R28, RZ, RZ, R29 ;  /* 0x000000ffff1c7224 */ /* 0x000fe400078e001d */
[----:B------:R-:W-:Y:S01]  /*114e0*/  IMAD.MOV.U32 R49, RZ, RZ, R30 ;  /* 0x000000ffff317224 */ /* 0x000fe200078e001e */
[----:B------:R-:W1:Y:S04]  /*114f0*/  LDS.128 R16, [R41+UR10] ;  /* 0x0000000a29107984 */ /* 0x000e680008000c00 */
[----:B------:R-:W-:Y:S01]  /*11500*/  LDS.128 R12, [R41+UR10+0x1000] ;  /* 0x0010000a290c7984 */ /* 0x000fe20008000c00 */
[----:B------:R-:W-:-:S02]  /*11510*/  IMAD.MOV.U32 R29, RZ, RZ, R31 ;  /* 0x000000ffff1d7224 */ /* 0x000fc400078e001f */
[----:B------:R-:W-:Y:S02]  /*11520*/  IMAD.MOV.U32 R50, RZ, RZ, R32 ;  /* 0x000000ffff327224 */ /* 0x000fe400078e0020 */
[----:B------:R-:W-:Y:S01]  /*11530*/  IMAD.MOV.U32 R51, RZ, RZ, R34 ;  /* 0x000000ffff337224 */ /* 0x000fe200078e0022 */
[----:B------:R-:W-:Y:S01]  /*11540*/  BAR.SYNC.DEFER_BLOCKING 0x0 ;  /* 0x0000000000007b1d */ /* 0x000fe20000010000 */
[----:B------:R-:W-:Y:S02]  /*11550*/  IMAD.MOV.U32 R30, RZ, RZ, R33 ;  /* 0x000000ffff1e7224 */ /* 0x000fe400078e0021 */
[----:B------:R-:W-:Y:S01]  /*11560*/  IMAD.MOV.U32 R31, RZ, RZ, R35 ;  /* 0x000000ffff1f7224 */ /* 0x000fe200078e0023 */
[C---:B--2---:R-:W-:Y:S01]  /*11570*/  ISETP.GE.AND P0, PT, R42.reuse, UR14, PT ;  /* 0x0000000e2a007c0c */ /* 0x044fe2000bf06270 */
[----:B------:R-:W-:Y:S02]  /*11580*/  IMAD R0, R42, UR4, RZ ;  /* 0x000000042a007c24 */ /* 0x000fe4000f8e02ff */
[----:B------:R-:W2:Y:S04]  /*11590*/  LDL.LU R42, [R1+0x148] ;  /* 0x00014800012a7983 */ /* 0x000ea80000300800 */
[----:B------:R-:W-:Y:S04]  /*115a0*/  STS.128 [R40], R48 ;  /* 0x0000003028007388 */ /* 0x000fe80000000c00 */
[----:B------:R1:W-:Y:S04]  /*115b0*/  STS.128 [R40+0x800], R28 ;  /* 0x0008001c28007388 */ /* 0x0003e80000000c00 */
[----:B-1----:R-:W2:Y:S01]  /*115c0*/  LDL.LU R40, [R1+0x144] ;  /* 0x0001440001287983 */ /* 0x002ea20000300800 */
[----:B------:R-:W-:-:S03]  /*115d0*/  LEA R35, P3, R0, UR12, 0x2 ;  /* 0x0000000c00237c11 */ /* 0x000fc6000f8610ff */
[----:B------:R-:W2:Y:S01]  /*115e0*/  LDL.LU R34, [R1+0x140] ;  /* 0x0001400001227983 */ /* 0x000ea20000300800 */
[----:B------:R-:W-:-:S03]  /*115f0*/  LEA.HI.X.SX32 R45, R0, UR13, 0x2, P3 ;  /* 0x0000000d002d7c11 */ /* 0x000fc600098f16ff */
[----:B------:R-:W2:Y:S04]  /*11600*/  LDL.LU R46, [R1+0x13c] ;  /* 0x00013c00012e7983 */ /* 0x000ea80000300800 */
[----:B------:R-:W2:Y:S01]  /*11610*/  LDL.LU R44, [R1+0x138] ;  /* 0x00013800012c7983 */ /* 0x000ea20000300800 */
[C---:B---3--:R-:W-:Y:S01]  /*11620*/  ISETP.LT.AND P5, PT, R3.reuse, UR15, !P0 ;  /* 0x0000000f03007c0c */ /* 0x048fe2000c7a1270 */
[----:B----4-:R-:W-:Y:S02]  /*11630*/  IMAD R3, R3, UR5, RZ ;  /* 0x0000000503037c24 */ /* 0x010fe4000f8e02ff */
[C---:B-----5:R-:W-:Y:S01]  /*11640*/  IMAD R25, R53.reuse, UR5, RZ ;  /* 0x0000000535197c24 */ /* 0x060fe2000f8e02ff */
[----:B------:R-:W-:Y:S01]  /*11650*/  ISETP.LT.AND P1, PT, R53, UR15, !P0 ;  /* 0x0000000f35007c0c */ /* 0x000fe2000c721270 */
[----:B------:R-:W-:Y:S03]  /*11660*/  BAR.SYNC.DEFER_BLOCKING 0x0 ;  /* 0x0000000000007b1d */ /* 0x000fe60000010000 */
[----:B------:R-:W-:-:S04]  /*11670*/  LEA R24, P4, R25, R35, 0x2 ;  /* 0x0000002319187211 */ /* 0x000fc800078810ff */
[----:B------:R-:W-:Y:S02]  /*11680*/  LEA.HI.X.SX32 R25, R25, R45, 0x2, P4 ;  /* 0x0000002d19197211 */ /* 0x000fe400020f16ff */
[C---:B------:R-:W-:Y:S01]  /*11690*/  ISETP.LT.AND P2, PT, R2.reuse, UR15, !P0 ;  /* 0x0000000f02007c0c */ /* 0x040fe2000c741270 */
[----:B------:R-:W-:Y:S01]  /*116a0*/  IMAD R27, R2, UR5, RZ ;  /* 0x00000005021b7c24 */ /* 0x000fe2000f8e02ff */
[----:B------:R-:W-:-:S04]  /*116b0*/  LEA R2, P6, R3, R35, 0x2 ;  /* 0x0000002303027211 */ /* 0x000fc800078c10ff */
[----:B------:R-:W-:Y:S02]  /*116c0*/  LEA.HI.X.SX32 R3, R3, R45, 0x2, P6 ;  /* 0x0000002d03037211 */ /* 0x000fe400030f16ff */
[----:B------:R-:W-:-:S04]  /*116d0*/  LEA R26, P6, R27, R35, 0x2 ;  /* 0x000000231b1a7211 */ /* 0x000fc800078c10ff */
[----:B------:R-:W-:Y:S01]  /*116e0*/  LEA.HI.X.SX32 R27, R27, R45, 0x2, P6 ;  /* 0x0000002d1b1b7211 */ /* 0x000fe200030f16ff */
[----:B------:R-:W-:Y:S01]  /*116f0*/  @P5 STG.E desc[UR30][R2.64], R36 ;  /* 0x0000002402005986 */ /* 0x000fe2000c10191e */
[C---:B------:R-:W-:Y:S01]  /*11700*/  IMAD R0, R52.reuse, UR5, RZ ;  /* 0x0000000534007c24 */ /* 0x040fe2000f8e02ff */
[----:B------:R-:W-:-:S04]  /*11710*/  ISETP.LT.AND P3, PT, R52, UR15, !P0 ;  /* 0x0000000f34007c0c */ /* 0x000fc8000c761270 */
[----:B------:R-:W-:-:S04]  /*11720*/  LEA R28, P6, R0, R35, 0x2 ;  /* 0x00000023001c7211 */ /* 0x000fc800078c10ff */
[----:B------:R-:W-:Y:S01]  /*11730*/  LEA.HI.X.SX32 R29, R0, R45, 0x2, P6 ;  /* 0x0000002d001d7211 */ /* 0x000fe200030f16ff */
[----:B------:R-:W-:Y:S04]  /*11740*/  @P1 STG.E desc[UR30][R24.64], R37 ;  /* 0x0000002518001986 */ /* 0x000fe8000c10191e */
[----:B------:R-:W-:Y:S04]  /*11750*/  @P2 STG.E desc[UR30][R26.64], R38 ;  /* 0x000000261a002986 */ /* 0x000fe8000c10191e */
[----:B------:R-:W-:Y:S04]  /*11760*/  @P3 STG.E desc[UR30][R28.64], R39 ;  /* 0x000000271c003986 */ /* 0x000fe8000c10191e */
[----:B------:R-:W1:Y:S01]  /*11770*/  LDS.128 R36, [R41+UR10] ;  /* 0x0000000a29247984 */ /* 0x000e620008000c00 */
[C---:B------:R-:W-:Y:S01]  /*11780*/  IMAD R31, R43.reuse, UR5, RZ ;  /* 0x000000052b1f7c24 */ /* 0x040fe2000f8e02ff */
[----:B------:R-:W-:-:S02]  /*11790*/  ISETP.LT.AND P4, PT, R43, UR15, !P0 ;  /* 0x0000000f2b007c0c */ /* 0x000fc4000c781270 */
[----:B------:R-:W3:Y:S02]  /*117a0*/  LDL.LU R43, [R1+0x134] ;  /* 0x00013400012b7983 */ /* 0x000ee40000300800 */
[----:B------:R-:W-:-:S04]  /*117b0*/  LEA R30, P6, R31, R35, 0x2 ;  /* 0x000000231f1e7211 */ /* 0x000fc800078c10ff */
[----:B------:R-:W-:-:S05]  /*117c0*/  LEA.HI.X.SX32 R31, R31, R45, 0x2, P6 ;  /* 0x0000002d1f1f7211 */ /* 0x000fca00030f16ff */
[----:B------:R4:W-:Y:S01]  /*117d0*/  @P4 STG.E desc[UR30][R30.64], R20 ;  /* 0x000000141e004986 */ /* 0x0009e2000c10191e */
[C---:B--2---:R-:W-:Y:S01]  /*117e0*/  IMAD R33, R42.reuse, UR5, RZ ;  /* 0x000000052a217c24 */ /* 0x044fe2000f8e02ff */
[----:B------:R-:W-:Y:S02]  /*117f0*/  ISETP.LT.AND P5, PT, R42, UR15, !P0 ;  /* 0x0000000f2a007c0c */ /* 0x000fe4000c7a1270 */
[----:B------:R-:W2:Y:S01]  /*11800*/  LDL.LU R42, [R1+0x130] ;  /* 0x00013000012a7983 */ /* 0x000ea20000300800 */
[C---:B------:R-:W-:Y:S01]  /*11810*/  ISETP.LT.AND P4, PT, R40.reuse, UR15, !P0 ;  /* 0x0000000f28007c0c */ /* 0x040fe2000c781270 */
[----:B------:R-:W-:Y:S02]  /*11820*/  IMAD R0, R40, UR5, RZ ;  /* 0x0000000528007c24 */ /* 0x000fe4000f8e02ff */
[----:B------:R-:W5:Y:S04]  /*11830*/  LDL.LU R40, [R1+0x12c] ;  /* 0x00012c0001287983 */ /* 0x000f680000300800 */
[----:B----4-:R-:W4:Y:S04]  /*11840*/  LDL.LU R30, [R1+0x128] ;  /* 0x00012800011e7983 */ /* 0x010f280000300800 */
[----:B------:R-:W4:Y:S01]  /*11850*/  LDL.LU R31, [R1+0x124] ;  /* 0x00012400011f7983 */ /* 0x000f220000300800 */
[----:B------:R-:W-:-:S02]  /*11860*/  LEA R32, P1, R33, R35, 0x2 ;  /* 0x0000002321207211 */ /* 0x000fc400078210ff */
[C---:B------:R-:W-:Y:S01]  /*11870*/  ISETP.LT.AND P3, PT, R34.reuse, UR15, !P0 ;  /* 0x0000000f22007c0c */ /* 0x040fe2000c761270 */
[----:B------:R-:W-:Y:S01]  /*11880*/  IMAD R34, R34, UR5, RZ ;  /* 0x0000000522227c24 */ /* 0x000fe2000f8e02ff */
[----:B------:R-:W-:Y:S02]  /*11890*/  LEA.HI.X.SX32 R33, R33, R45, 0x2, P1 ;  /* 0x0000002d21217211 */ /* 0x000fe400008f16ff */
[----:B------:R-:W-:Y:S01]  /*118a0*/  LEA R2, P2, R0, R35, 0x2 ;  /* 0x0000002300027211 */ /* 0x000fe200078410ff */
[----:B------:R-:W-:Y:S02]  /*118b0*/  IMAD R27, R46, UR5, RZ ;  /* 0x000000052e1b7c24 */ /* 0x000fe4000f8e02ff */
[----:B------:R1:W-:Y:S01]  /*118c0*/  @P5 STG.E desc[UR30][R32.64], R21 ;  /* 0x0000001520005986 */ /* 0x0003e2000c10191e */
[----:B------:R-:W-:Y:S01]  /*118d0*/  LEA.HI.X.SX32 R3, R0, R45, 0x2, P2 ;  /* 0x0000002d00037211 */ /* 0x000fe200010f16ff */
[----:B------:R-:W-:Y:S01]  /*118e0*/  IMAD R0, R44, UR5, RZ ;  /* 0x000000052c007c24 */ /* 0x000fe2000f8e02ff */
[----:B------:R-:W-:-:S02]  /*118f0*/  LEA R24, P5, R34, R35, 0x2 ;  /* 0x0000002322187211 */ /* 0x000fc400078a10ff */
[----:B------:R-:W-:Y:S01]  /*11900*/  ISETP.LT.AND P1, PT, R46, UR15, !P0 ;  /* 0x0000000f2e007c0c */ /* 0x000fe2000c721270 */
[----:B------:R-:W-:Y:S01]  /*11910*/  @P4 STG.E desc[UR30][R2.64], R22 ;  /* 0x0000001602004986 */ /* 0x000fe2000c10191e */
[----:B------:R-:W-:Y:S02]  /*11920*/  LEA.HI.X.SX32 R25, R34, R45, 0x2, P5 ;  /* 0x0000002d22197211 */ /* 0x000fe400028f16ff */
[CC--:B------:R-:W-:Y:S02]  /*11930*/  LEA R26, P6, R27.reuse, R35.reuse, 0x2 ;  /* 0x000000231b1a7211 */ /* 0x0c0fe400078c10ff */
[C---:B------:R-:W-:Y:S01]  /*11940*/  LEA R20, P4, R0.reuse, R35, 0x2 ;  /* 0x0000002300147211 */ /* 0x040fe200078810ff */
[----:B------:R1:W-:Y:S01]  /*11950*/  @P3 STG.E desc[UR30][R24.64], R23 ;  /* 0x0000001718003986 */ /* 0x0003e2000c10191e */
[-C--:B------:R-:W-:Y:S02]  /*11960*/  LEA.HI.X.SX32 R27, R27, R45.reuse, 0x2, P6 ;  /* 0x0000002d1b1b7211 */ /* 0x080fe400030f16ff */
[----:B-1----:R-:W-:-:S02]  /*11970*/  LEA.HI.X.SX32 R21, R0, R45, 0x2, P4 ;  /* 0x0000002d00157211 */ /* 0x002fc400020f16ff */
[----:B------:R-:W-:Y:S01]  /*11980*/  ISETP.LT.AND P2, PT, R44, UR15, !P0 ;  /* 0x0000000f2c007c0c */ /* 0x000fe2000c741270 */
[----:B------:R1:W-:Y:S04]  /*11990*/  @P1 STG.E desc[UR30][R26.64], R16 ;  /* 0x000000101a001986 */ /* 0x0003e8000c10191e */
[----:B------:R-:W4:Y:S04]  /*119a0*/  LDL.LU R24, [R1+0x120] ;  /* 0x0001200001187983 */ /* 0x000f280000300800 */
[----:B------:R-:W4:Y:S04]  /*119b0*/  LDL.LU R32, [R1+0x11c] ;  /* 0x00011c0001207983 */ /* 0x000f280000300800 */
[----:B------:R-:W4:Y:S04]  /*119c0*/  LDL.LU R25, [R1+0x118] ;  /* 0x0001180001197983 */ /* 0x000f280000300800 */
[----:B------:R-:W-:Y:S01]  /*119d0*/  @P2 STG.E desc[UR30][R20.64], R17 ;  /* 0x0000001114002986 */ /* 0x000fe2000c10191e */
[C---:B---3--:R-:W-:Y:S01]  /*119e0*/  IMAD R0, R43.reuse, UR5, RZ ;  /* 0x000000052b007c24 */ /* 0x048fe2000f8e02ff */
[----:B------:R-:W-:-:S04]  /*119f0*/  ISETP.LT.AND P4, PT, R43, UR15, !P0 ;  /* 0x0000000f2b007c0c */ /* 0x000fc8000c781270 */
[----:B------:R-:W-:-:S04]  /*11a00*/  LEA R28, P1, R0, R35, 0x2 ;  /* 0x00000023001c7211 */ /* 0x000fc800078210ff */
[----:B------:R-:W-:-:S05]  /*11a10*/  LEA.HI.X.SX32 R29, R0, R45, 0x2, P1 ;  /* 0x0000002d001d7211 */ /* 0x000fca00008f16ff */
[----:B------:R3:W-:Y:S01]  /*11a20*/  @P4 STG.E desc[UR30][R28.64], R18 ;  /* 0x000000121c004986 */ /* 0x0007e2000c10191e */
[----:B--2---:R-:W-:-:S05]  /*11a30*/  IMAD R3, R42, UR5, RZ ;  /* 0x000000052a037c24 */ /* 0x004fca000f8e02ff */
[----:B------:R-:W-:-:S04]  /*11a40*/  LEA R2, P5, R3, R35, 0x2 ;  /* 0x0000002303027211 */ /* 0x000fc800078a10ff */
[----:B------:R-:W-:Y:S01]  /*11a50*/  LEA.HI.X.SX32 R3, R3, R45, 0x2, P5 ;  /* 0x0000002d03037211 */ /* 0x000fe200028f16ff */
[----:B-----5:R-:W-:Y:S01]  /*11a60*/  IMAD R0, R40, UR5, RZ ;  /* 0x0000000528007c24 */ /* 0x020fe2000f8e02ff */
[C---:B----4-:R-:W-:Y:S01]  /*11a70*/  ISETP.LT.AND P1, PT, R30.reuse, UR15, !P0 ;  /* 0x0000000f1e007c0c */ /* 0x050fe2000c721270 */
[----:B------:R-:W-:Y:S02]  /*11a80*/  IMAD R22, R30, UR5, RZ ;  /* 0x000000051e167c24 */ /* 0x000fe4000f8e02ff */
[----:B------:R-:W2:Y:S01]  /*11a90*/  LDL.LU R30, [R1+0x114] ;  /* 0x00011400011e7983 */ /* 0x000ea20000300800 */
[C---:B-1----:R-:W-:Y:S02]  /*11aa0*/  LEA R16, P4, R0.reuse, R35, 0x2 ;  /* 0x0000002300107211 */ /* 0x042fe400078810ff */
[C---:B------:R-:W-:Y:S01]  /*11ab0*/  ISETP.LT.AND P5, PT, R31.reuse, UR15, !P0 ;  /* 0x0000000f1f007c0c */ /* 0x040fe2000c7a1270 */
[----:B---3--:R-:W3:Y:S01]  /*11ac0*/  LDL.LU R28, [R1+0x110] ;  /* 0x00011000011c7983 */ /* 0x008ee20000300800 */
[----:B------:R-:W-:Y:S01]  /*11ad0*/  LEA.HI.X.SX32 R17, R0, R45, 0x2, P4 ;  /* 0x0000002d00117211 */ /* 0x000fe200020f16ff */
[----:B------:R-:W-:-:S02]  /*11ae0*/  IMAD R0, R31, UR5, RZ ;  /* 0x000000051f007c24 */ /* 0x000fc4000f8e02ff */
[----:B------:R-:W4:Y:S04]  /*11af0*/  LDL.LU R31, [R1+0x10c] ;  /* 0x00010c00011f7983 */ /* 0x000f280000300800 */
[----:B------:R-:W5:Y:S04]  /*11b00*/  LDL.LU R27, [R1+0x108] ;  /* 0x00010800011b7983 */ /* 0x000f680000300800 */
[----:B------:R-:W5:Y:S01]  /*11b10*/  LDL.LU R26, [R1+0x104] ;  /* 0x00010400011a7983 */ /* 0x000f620000300800 */
[----:B------:R-:W-:Y:S02]  /*11b20*/  ISETP.LT.AND P3, PT, R42, UR15, !P0 ;  /* 0x0000000f2a007c0c */ /* 0x000fe4000c761270 */
[----:B------:R-:W-:-:S02]  /*11b30*/  ISETP.LT.AND P2, PT, R40, UR15, !P0 ;  /* 0x0000000f28007c0c */ /* 0x000fc4000c741270 */
[C---:B------:R-:W-:Y:S01]  /*11b40*/  LEA R20, P6, R22.reuse, R35, 0x2 ;  /* 0x0000002316147211 */ /* 0x040fe200078c10ff */
[----:B------:R-:W1:Y:S03]  /*11b50*/  LDS.128 R40, [R41+UR10+0x1000] ;  /* 0x0010000a29287984 */ /* 0x000e660008000c00 */
[----:B------:R-:W-:Y:S02]  /*11b60*/  LEA.HI.X.SX32 R21, R22, R45, 0x2, P6 ;  /* 0x0000002d16157211 */ /* 0x000fe400030f16ff */
[----:B------:R-:W-:-:S04]  /*11b70*/  LEA R22, P4, R0, R35, 0x2 ;  /* 0x0000002300167211 */ /* 0x000fc800078810ff */
[----:B------:R-:W-:Y:S01]  /*11b80*/  LEA.HI.X.SX32 R23, R0, R45, 0x2, P4 ;  /* 0x0000002d00177211 */ /* 0x000fe200020f16ff */
[----:B------:R-:W-:Y:S04]  /*11b90*/  @P3 STG.E desc[UR30][R2.64], R19 ;  /* 0x0000001302003986 */ /* 0x000fe8000c10191e */
[----:B------:R1:W-:Y:S01]  /*11ba0*/  @P2 STG.E desc[UR30][R16.64], R36 ;  /* 0x0000002410002986 */ /* 0x0003e2000c10191e */
[----:B------:R-:W-:-:S03]  /*11bb0*/  IMAD R0, R32, UR5, RZ ;  /* 0x0000000520007c24 */ /* 0x000fc6000f8e02ff */
[----:B------:R1:W-:Y:S01]  /*11bc0*/  @P1 STG.E desc[UR30][R20.64], R37 ;  /* 0x0000002514001986 */ /* 0x0003e2000c10191e */
[C---:B------:R-:W-:Y:S01]  /*11bd0*/  ISETP.LT.AND P3, PT, R24.reuse, UR15, !P0 ;  /* 0x0000000f18007c0c */ /* 0x040fe2000c761270 */
[----:B------:R-:W-:Y:S01]  /*11be0*/  IMAD R24, R24, UR5, RZ ;  /* 0x0000000518187c24 */ /* 0x000fe2000f8e02ff */
[C---:B------:R-:W-:Y:S01]  /*11bf0*/  ISETP.LT.AND P1, PT, R25.reuse, UR15, !P0 ;  /* 0x0000000f19007c0c */ /* 0x040fe2000c721270 */
[----:B------:R-:W-:Y:S01]  /*11c00*/  IMAD R25, R25, UR5, RZ ;  /* 0x0000000519197c24 */ /* 0x000fe2000f8e02ff */
[-C--:B-1----:R-:W-:Y:S01]  /*11c10*/  LEA R16, P6, R0, R35.reuse, 0x2 ;  /* 0x0000002300107211 */ /* 0x082fe200078c10ff */
[----:B------:R3:W-:Y:S01]  /*11c20*/  @P5 STG.E desc[UR30][R22.64], R38 ;  /* 0x0000002616005986 */ /* 0x0007e2000c10191e */
[----:B------:R-:W-:Y:S02]  /*11c30*/  LEA R2, P4, R24, R35, 0x2 ;  /* 0x0000002318027211 */ /* 0x000fe400078810ff */
[----:B------:R-:W-:Y:S02]  /*11c40*/  LEA.HI.X.SX32 R17, R0, R45, 0x2, P6 ;  /* 0x0000002d00117211 */ /* 0x000fe400030f16ff */
[----:B------:R-:W-:-:S02]  /*11c50*/  LEA R18, P5, R25, R35, 0x2 ;  /* 0x0000002319127211 */ /* 0x000fc400078a10ff */
[----:B------:R-:W-:Y:S02]  /*11c60*/  ISETP.LT.AND P2, PT, R32, UR15, !P0 ;  /* 0x0000000f20007c0c */ /* 0x000fe4000c741270 */
[-C--:B------:R-:W-:Y:S02]  /*11c70*/  LEA.HI.X.SX32 R3, R24, R45.reuse, 0x2, P4 ;  /* 0x0000002d18037211 */ /* 0x080fe400020f16ff */
[----:B------:R-:W-:-:S03]  /*11c80*/  LEA.HI.X.SX32 R19, R25, R45, 0x2, P5 ;  /* 0x0000002d19137211 */ /* 0x000fc600028f16ff */
[----:B------:R1:W-:Y:S06]  /*11c90*/  @P3 STG.E desc[UR30][R2.64], R39 ;  /* 0x0000002702003986 */ /* 0x0003ec000c10191e */
[----:B------:R1:W-:Y:S04]  /*11ca0*/  @P2 STG.E desc[UR30][R16.64], R4 ;  /* 0x0000000410002986 */ /* 0x0003e8000c10191e */
[----:B------:R-:W-:Y:S01]  /*11cb0*/  @P1 STG.E desc[UR30][R18.64], R5 ;  /* 0x0000000512001986 */ /* 0x000fe2000c10191e */
[C---:B--2---:R-:W-:Y:S01]  /*11cc0*/  IMAD R0, R30.reuse, UR5, RZ ;  /* 0x000000051e007c24 */ /* 0x044fe2000f8e02ff */
[----:B------:R-:W-:-:S02]  /*11cd0*/  ISETP.LT.AND P4, PT, R30, UR15, !P0 ;  /* 0x0000000f1e007c0c */ /* 0x000fc4000c781270 */
[----:B------:R-:W2:Y:S02]  /*11ce0*/  LDL.LU R30, [R1+0x100] ;  /* 0x00010000011e7983 */ /* 0x000ea40000300800 */
[----:B------:R-:W-:Y:S01]  /*11cf0*/  LEA R20, P5, R0, R35, 0x2 ;  /* 0x0000002300147211 */ /* 0x000fe200078a10ff */
[C---:B---3--:R-:W-:Y:S01]  /*11d00*/  IMAD R22, R28.reuse, UR5, RZ ;  /* 0x000000051c167c24 */ /* 0x048fe2000f8e02ff */
[----:B------:R-:W3:Y:S01]  /*11d10*/  LDL.LU R29, [R1+0xfc] ;  /* 0x0000fc00011d7983 */ /* 0x000ee20000300800 */
[----:B------:R-:W-:Y:S02]  /*11d20*/  ISETP.LT.AND P3, PT, R28, UR15, !P0 ;  /* 0x0000000f1c007c0c */ /* 0x000fe4000c761270 */
[----:B------:R-:W-:Y:S01]  /*11d30*/  LEA.HI.X.SX32 R21, R0, R45, 0x2, P5 ;  /* 0x0000002d00157211 */ /* 0x000fe200028f16ff */
[----:B----4-:R-:W-:Y:S01]  /*11d40*/  IMAD R0, R31, UR5, RZ ;  /* 0x000000051f007c24 */ /* 0x010fe2000f8e02ff */
[----:B------:R-:W4:Y:S01]  /*11d50*/  LDL.LU R28, [R1+0xf8] ;  /* 0x0000f800011c7983 */ /* 0x000f220000300800 */
[----:B-1----:R-:W-:-:S03]  /*11d60*/  LEA R2, P5, R22, R35, 0x2 ;  /* 0x0000002316027211 */ /* 0x002fc600078a10ff */
[----:B------:R-:W-:Y:S01]  /*11d70*/  LEA R16, P6, R0, R35, 0x2 ;  /* 0x0000002300107211 */ /* 0x000fe200078c10ff */
[C---:B-----5:R-:W-:Y:S01]  /*11d80*/  IMAD R23, R27.reuse, UR5, RZ ;  /* 0x000000051b177c24 */ /* 0x060fe2000f8e02ff */
[----:B------:R-:W-:Y:S02]  /*11d90*/  ISETP.LT.AND P1, PT, R27, UR15, !P0 ;  /* 0x0000000f1b007c0c */ /* 0x000fe4000c721270 */
[-C--:B------:R-:W-:Y:S01]  /*11da0*/  LEA.HI.X.SX32 R3, R22, R45.reuse, 0x2, P5 ;  /* 0x0000002d16037211 */ /* 0x080fe200028f16ff */
[----:B------:R-:W5:Y:S01]  /*11db0*/  LDL.LU R27, [R1+0xf4] ;  /* 0x0000f400011b7983 */ /* 0x000f620000300800 */
[----:B------:R-:W-:Y:S01]  /*11dc0*/  LEA.HI.X.SX32 R17, R0, R45, 0x2, P6 ;  /* 0x0000002d00117211 */ /* 0x000fe200030f16ff */
[C---:B------:R-:W-:Y:S01]  /*11dd0*/  IMAD R0, R26.reuse, UR5, RZ ;  /* 0x000000051a007c24 */ /* 0x040fe2000f8e02ff */
[----:B------:R-:W-:Y:S02]  /*11de0*/  ISETP.LT.AND P5, PT, R26, UR15, !P0 ;  /* 0x0000000f1a007c0c */ /* 0x000fe4000c7a1270 */
[----:B------:R-:W5:Y:S01]  /*11df0*/  LDL.LU R26, [R1+0xf0] ;  /* 0x0000f000011a7983 */ /* 0x000f620000300800 */
[----:B------:R-:W-:-:S03]  /*11e00*/  ISETP.LT.AND P2, PT, R31, UR15, !P0 ;  /* 0x0000000f1f007c0c */ /* 0x000fc6000c741270 */
[----:B------:R-:W5:Y:S04]  /*11e10*/  LDL.LU R25, [R1+0xec] ;  /* 0x0000ec0001197983 */ /* 0x000f680000300800 */
[----:B------:R-:W5:Y:S04]  /*11e20*/  LDL.LU R24, [R1+0xe8] ;  /* 0x0000e80001187983 */ /* 0x000f680000300800 */
[----:B------:R-:W5:Y:S04]  /*11e30*/  LDL.LU R22, [R1+0xe4] ;  /* 0x0000e40001167983 */ /* 0x000f680000300800 */
[----:B------:R-:W-:Y:S04]  /*11e40*/  @P4 STG.E desc[UR30][R20.64], R6 ;  /* 0x0000000614004986 */ /* 0x000fe8000c10191e */
[----:B------:R-:W-:Y:S04]  /*11e50*/  @P3 STG.E desc[UR30][R2.64], R7 ;  /* 0x0000000702003986 */ /* 0x000fe8000c10191e */
[----:B------:R1:W-:Y:S04]  /*11e60*/  @P2 STG.E desc[UR30][R16.64], R8 ;  /* 0x0000000810002986 */ /* 0x0003e8000c10191e */
[----:B-1----:R-:W5:Y:S01]  /*11e70*/  LDL.LU R17, [R1+0xe0] ;  /* 0x0000e00001117983 */ /* 0x002f620000300800 */
[----:B------:R-:W-:-:S04]  /*11e80*/  LEA R4, P4, R23, R35, 0x2 ;  /* 0x0000002317047211 */ /* 0x000fc800078810ff */
[----:B------:R-:W-:Y:S02]  /*11e90*/  LEA.HI.X.SX32 R5, R23, R45, 0x2, P4 ;  /* 0x0000002d17057211 */ /* 0x000fe400020f16ff */
[----:B------:R-:W-:-:S04]  /*11ea0*/  LEA R18, P4, R0, R35, 0x2 ;  /* 0x0000002300127211 */ /* 0x000fc800078810ff */
[----:B------:R-:W-:Y:S01]  /*11eb0*/  LEA.HI.X.SX32 R19, R0, R45, 0x2, P4 ;  /* 0x0000002d00137211 */ /* 0x000fe200020f16ff */
[----:B------:R1:W-:Y:S04]  /*11ec0*/  @P1 STG.E desc[UR30][R4.64], R9 ;  /* 0x0000000904001986 */ /* 0x0003e8000c10191e */
[----:B------:R1:W-:Y:S01]  /*11ed0*/  @P5 STG.E desc[UR30][R18.64], R10 ;  /* 0x0000000a12005986 */ /* 0x0003e2000c10191e */
[C---:B--2---:R-:W-:Y:S01]  /*11ee0*/  IMAD R20, R30.reuse, UR5, RZ ;  /* 0x000000051e147c24 */ /* 0x044fe2000f8e02ff */
[----:B------:R-:W-:Y:S01]  /*11ef0*/  ISETP.LT.AND P3, PT, R30, UR15, !P0 ;  /* 0x0000000f1e007c0c */ /* 0x000fe2000c761270 */
[C---:B---3--:R-:W-:Y:S01]  /*11f00*/  IMAD R0, R29.reuse, UR5, RZ ;  /* 0x000000051d007c24 */ /* 0x048fe2000f8e02ff */
[----:B------:R-:W-:Y:S01]  /*11f10*/  ISETP.LT.AND P2, PT, R29, UR15, !P0 ;  /* 0x0000000f1d007c0c */ /* 0x000fe2000c741270 */
[C---:B----4-:R-:W-:Y:S01]  /*11f20*/  IMAD R21, R28.reuse, UR5, RZ ;  /* 0x000000051c157c24 */ /* 0x050fe2000f8e02ff */
[----:B------:R-:W-:-:S02]  /*11f30*/  ISETP.LT.AND P1, PT, R28, UR15, !P0 ;  /* 0x0000000f1c007c0c */ /* 0x000fc4000c721270 */
[-C--:B------:R-:W-:Y:S02]  /*11f40*/  LEA R2, P4, R20, R35.reuse, 0x2 ;  /* 0x0000002314027211 */ /* 0x080fe400078810ff */
[-C--:B------:R-:W-:Y:S02]  /*11f50*/  LEA R6, P5, R0, R35.reuse, 0x2 ;  /* 0x0000002300067211 */ /* 0x080fe400078a10ff */
[----:B-1----:R-:W-:Y:S02]  /*11f60*/  LEA R4, P6, R21, R35, 0x2 ;  /* 0x0000002315047211 */ /* 0x002fe400078c10ff */
[-C--:B------:R-:W-:Y:S02]  /*11f70*/  LEA.HI.X.SX32 R3, R20, R45.reuse, 0x2, P4 ;  /* 0x0000002d14037211 */ /* 0x080fe400020f16ff */
[-C--:B------:R-:W-:Y:S01]  /*11f80*/  LEA.HI.X.SX32 R7, R0, R45.reuse, 0x2, P5 ;  /* 0x0000002d00077211 */ /* 0x080fe200028f16ff */
[----:B-----5:R-:W-:Y:S01]  /*11f90*/  IMAD R0, R27, UR5, RZ ;  /* 0x000000051b007c24 */ /* 0x020fe2000f8e02ff */
[----:B------:R-:W-:Y:S01]  /*11fa0*/  LEA.HI.X.SX32 R5, R21, R45, 0x2, P6 ;  /* 0x0000002d15057211 */ /* 0x000fe200030f16ff */
[----:B------:R-:W-:Y:S01]  /*11fb0*/  IMAD R10, R26, UR5, RZ ;  /* 0x000000051a0a7c24 */ /* 0x000fe2000f8e02ff */
[----:B------:R1:W-:Y:S02]  /*11fc0*/  @P3 STG.E desc[UR30][R2.64], R11 ;  /* 0x0000000b02003986 */ /* 0x0003e4000c10191e */
[----:B------:R-:W-:-:S02]  /*11fd0*/  LEA R8, P6, R0, R35, 0x2 ;  /* 0x0000002300087211 */ /* 0x000fc400078c10ff */
[----:B------:R2:W-:Y:S01]  /*11fe0*/  @P2 STG.E desc[UR30][R6.64], R12 ;  /* 0x0000000c06002986 */ /* 0x0005e2000c10191e */
[----:B------:R-:W-:-:S03]  /*11ff0*/  IMAD R16, R25, UR5, RZ ;  /* 0x0000000519107c24 */ /* 0x000fc6000f8e02ff */
[----:B------:R3:W-:Y:S01]  /*12000*/  @P1 STG.E desc[UR30][R4.64], R13 ;  /* 0x0000000d04001986 */ /* 0x0007e2000c10191e */
[----:B-1----:R-:W-:Y:S01]  /*12010*/  IMAD R11, R24, UR5, RZ ;  /* 0x00000005180b7c24 */ /* 0x002fe2000f8e02ff */
[----:B------:R-:W-:Y:S02]  /*12020*/  LEA R2, P1, R10, R35, 0x2 ;  /* 0x000000230a027211 */ /* 0x000fe400078210ff */
[-C--:B------:R-:W-:Y:S01]  /*12030*/  LEA.HI.X.SX32 R9, R0, R45.reuse, 0x2, P6 ;  /* 0x0000002d00097211 */ /* 0x080fe200030f16ff */
[----:B--2---:R-:W-:Y:S01]  /*12040*/  IMAD R12, R22, UR5, RZ ;  /* 0x00000005160c7c24 */ /* 0x004fe2000f8e02ff */
[----:B------:R-:W-:Y:S02]  /*12050*/  LEA.HI.X.SX32 R3, R10, R45, 0x2, P1 ;  /* 0x0000002d0a037211 */ /* 0x000fe400008f16ff */
[-C--:B------:R-:W-:Y:S02]  /*12060*/  LEA R6, P1, R11, R35.reuse, 0x2 ;  /* 0x000000230b067211 */ /* 0x080fe400078210ff */
[----:B---3--:R-:W-:-:S02]  /*12070*/  LEA R4, P6, R16, R35, 0x2 ;  /* 0x0000002310047211 */ /* 0x008fc400078c10ff */
[----:B------:R-:W-:Y:S02]  /*12080*/  ISETP.LT.AND P5, PT, R27, UR15, !P0 ;  /* 0x0000000f1b007c0c */ /* 0x000fe4000c7a1270 */
[----:B------:R-:W-:Y:S02]  /*12090*/  ISETP.LT.AND P4, PT, R26, UR15, !P0 ;  /* 0x0000000f1a007c0c */ /* 0x000fe4000c781270 */
[----:B------:R-:W-:Y:S02]  /*120a0*/  ISETP.LT.AND P3, PT, R25, UR15, !P0 ;  /* 0x0000000f19007c0c */ /* 0x000fe4000c761270 */
[----:B------:R-:W-:Y:S02]  /*120b0*/  ISETP.LT.AND P2, PT, R24, UR15, !P0 ;  /* 0x0000000f18007c0c */ /* 0x000fe4000c741270 */
[-C--:B------:R-:W-:Y:S02]  /*120c0*/  LEA.HI.X.SX32 R5, R16, R45.reuse, 0x2, P6 ;  /* 0x0000002d10057211 */ /* 0x080fe400030f16ff */
[----:B------:R-:W-:Y:S01]  /*120d0*/  LEA.HI.X.SX32 R7, R11, R45, 0x2, P1 ;  /* 0x0000002d0b077211 */ /* 0x000fe200008f16ff */
[----:B------:R-:W-:Y:S01]  /*120e0*/  IMAD R0, R17, UR5, RZ ;  /* 0x0000000511007c24 */ /* 0x000fe2000f8e02ff */
[----:B------:R-:W-:-:S02]  /*120f0*/  LEA R10, P6, R12, R35, 0x2 ;  /* 0x000000230c0a7211 */ /* 0x000fc400078c10ff */
[----:B------:R-:W-:Y:S02]  /*12100*/  ISETP.LT.AND P1, PT, R22, UR15, !P0 ;  /* 0x0000000f16007c0c */ /* 0x000fe4000c721270 */
[----:B------:R-:W-:Y:S02]  /*12110*/  ISETP.LT.AND P0, PT, R17, UR15, !P0 ;  /* 0x0000000f11007c0c */ /* 0x000fe4000c701270 */
[----:B------:R-:W-:Y:S02]  /*12120*/  LEA.HI.X.SX32 R11, R12, R45, 0x2, P6 ;  /* 0x0000002d0c0b7211 */ /* 0x000fe400030f16ff */
[C---:B------:R-:W-:Y:S01]  /*12130*/  LEA R12, P6, R0.reuse, R35, 0x2 ;  /* 0x00000023000c7211 */ /* 0x040fe200078c10ff */
[----:B------:R1:W-:Y:S03]  /*12140*/  @P5 STG.E desc[UR30][R8.64], R14 ;  /* 0x0000000e08005986 */ /* 0x0003e6000c10191e */
[----:B------:R-:W-:Y:S01]  /*12150*/  LEA.HI.X.SX32 R13, R0, R45, 0x2, P6 ;  /* 0x0000002d000d7211 */ /* 0x000fe200030f16ff */
[----:B------:R1:W-:Y:S04]  /*12160*/  @P4 STG.E desc[UR30][R2.64], R15 ;  /* 0x0000000f02004986 */ /* 0x0003e8000c10191e */
[----:B------:R1:W-:Y:S04]  /*12170*/  @P3 STG.E desc[UR30][R4.64], R40 ;  /* 0x0000002804003986 */ /* 0x0003e8000c10191e */
[----:B------:R1:W-:Y:S04]  /*12180*/  @P2 STG.E desc[UR30][R6.64], R41 ;  /* 0x0000002906002986 */ /* 0x0003e8000c10191e */
[----:B------:R1:W-:Y:S04]  /*12190*/  @P1 STG.E desc[UR30][R10.64], R42 ;  /* 0x0000002a0a001986 */ /* 0x0003e8000c10191e */
[----:B------:R1:W-:Y:S01]  /*121a0*/  @P0 STG.E desc[UR30][R12.64], R43 ;  /* 0x0000002b0c000986 */ /* 0x0003e2000c10191e */
[----:B------:R-:W-:Y:S06]  /*121b0*/  BAR.SYNC.DEFER_BLOCKING 0x0 ;  /* 0x0000000000007b1d */ /* 0x000fec0000010000 */
[----:B------:R-:W-:Y:S05]  /*121c0*/  BRA.U UP0, `(.L_x_75) ;  /* 0x0000000100a07547 */ /* 0x000fea000b800000 */
[----:B------:R-:W2:Y:S01]  /*121d0*/  S2UR UR5, SR_CgaCtaId ;  /* 0x00000000000579c3 */ /* 0x000ea20000008800 */
[----:B------:R-:W-:Y:S01]  /*121e0*/  NOP ;  /* 0x0000000000007918 */ /* 0x000fe20000000000 */
[----:B------:R-:W-:Y:S01]  /*121f0*/  UMOV UR4, 0x50 ;  /* 0x0000005000047882 */ /* 0x000fe20000000000 */
[----:B------:R-:W-:Y:S02]  /*12200*/  IMAD.U32 R0, RZ, RZ, UR11 ;  /* 0x0000000bff007e24 */ /* 0x000fe4000f8e00ff */
[----:B-1----:R-:W-:Y:S02]  /*12210*/  IMAD.MOV.U32 R3, RZ, RZ, 0xff ;  /* 0x000000ffff037424 */ /* 0x002fe400078e00ff */
[----:B------:R-:W-:Y:S01]  /*12220*/  IMAD.MOV.U32 R7, RZ, RZ, 0x1 ;  /* 0x00000001ff077424 */ /* 0x000fe200078e00ff */
[----:B------:R-:W-:-:S04]  /*12230*/  LOP3.LUT R0, R0, 0xffff, RZ, 0xc0, !PT ;  /* 0x0000ffff00007812 */ /* 0x000fc800078ec0ff */
[----:B------:R-:W-:-:S05]  /*12240*/  SHF.R.U32.HI R0, RZ, 0x5, R0 ;  /* 0x00000005ff007819 */ /* 0x000fca0000011600 */
[----:B------:R-:W-:Y:S01]  /*12250*/  VIADD R2, R0, 0x10 ;  /* 0x0000001000027836 */ /* 0x000fe20000000000 */
[----:B------:R-:W-:Y:S01]  /*12260*/  SHF.L.U32 R0, R3, R0, RZ ;  /* 0x0000000003007219 */ /* 0x000fe200000006ff */
[----:B--2---:R-:W-:-:S03]  /*12270*/  ULEA UR6, UR5, UR4, 0x18 ;  /* 0x0000000405067291 */ /* 0x004fc6000f8ec0ff */
[----:B------:R-:W-:-:S04]  /*12280*/  SHF.L.U32 R3, R7, R2, RZ ;  /* 0x0000000207037219 */ /* 0x000fc800000006ff */
[----:B------:R-:W-:Y:S02]  /*12290*/  LOP3.LUT R0, R3, R0, RZ, 0xfc, !PT ;  /* 0x0000000003007212 */ /* 0x000fe400078efcff */
[----:B------:R-:W1:Y:S02]  /*122a0*/  LDS R5, [UR6] ;  /* 0x00000006ff057984 */ /* 0x000e640008000800 */
[C---:B------:R-:W-:Y:S02]  /*122b0*/  LOP3.LUT R2, R0.reuse, 0xffff, RZ, 0xc0, !PT ;  /* 0x0000ffff00027812 */ /* 0x040fe400078ec0ff */
[----:B-1----:R-:W-:-:S04]  /*122c0*/  LOP3.LUT R3, R0, 0xffff, R5, 0x80, !PT ;  /* 0x0000ffff00037812 */ /* 0x002fc800078e8005 */
[----:B------:R-:W-:-:S13]  /*122d0*/  ISETP.NE.AND P0, PT, R3, R2, PT ;  /* 0x000000020300720c */ /* 0x000fda0003f05270 */
[----:B------:R-:W-:Y:S05]  /*122e0*/  @P0 BRA `(.L_x_76) ;  /* 0x0000000000500947 */ /* 0x000fea0003800000 */
[----:B------:R-:W-:Y:S02]  /*122f0*/  SHF.R.U32.HI R5, RZ, 0x10, R5 ;  /* 0x00000010ff057819 */ /* 0x000fe40000011605 */
[----:B------:R-:W-:-:S04]  /*12300*/  SHF.R.U32.HI R2, RZ, 0x10, R0 ;  /* 0x00000010ff027819 */ /* 0x000fc80000011600 */
[----:B------:R-:W-:-:S04]  /*12310*/  LOP3.LUT R5, R5, R2, RZ, 0xc0, !PT ;  /* 0x0000000205057212 */ /* 0x000fc800078ec0ff */
[----:B------:R-:W-:-:S13]  /*12320*/  ISETP.NE.AND P0, PT, R5, R2, PT ;  /* 0x000000020500720c */ /* 0x000fda0003f05270 */
[----:B------:R-:W-:Y:S05]  /*12330*/  @P0 BRA `(.L_x_77) ;  /* 0x0000000000300947 */ /* 0x000fea0003800000 */
[----:B------:R-:W-:Y:S01]  /*12340*/  R2UR UR4, R0 ;  /* 0x00000000000472ca */ /* 0x000fe200000e0000 */
[----:B------:R-:W-:Y:S01]  /*12350*/  VOTEU.ANY UR5, UPT, PT ;  /* 0x0000000000057886 */ /* 0x000fe200038e0100 */
[----:B------:R-:W1:Y:S01]  /*12360*/  S2R R0, SR_LANEID ;  /* 0x0000000000007919 */ /* 0x000e620000000000 */
[----:B------:R-:W-:-:S10]  /*12370*/  UFLO.U32 UR5, UR5 ;  /* 0x00000005000572bd */ /* 0x000fd400080e0000 */
[----:B------:R-:W-:-:S06]  /*12380*/  ULOP3.LUT UR4, URZ, UR4, URZ, 0x33, !UPT ;  /* 0x00000004ff047292 */ /* 0x000fcc000f8e33ff */
[----:B------:R-:W-:-:S04]  /*12390*/  IMAD.U32 R2, RZ, RZ, UR4 ;  /* 0x00000004ff027e24 */ /* 0x000fc8000f8e00ff */
[----:B------:R-:W2:Y:S02]  /*123a0*/  REDUX UR7, R2 ;  /* 0x00000000020773c4 */ /* 0x000ea40000000000 */
[----:B------:R3:W-:Y:S01]  /*123b0*/  UTCATOMSWS.AND URZ, UR4 ;  /* 0x0000000400ff79e3 */ /* 0x0007e20008000000 */
[----:B-1----:R-:W-:Y:S01]  /*123c0*/  ISETP.EQ.U32.AND P0, PT, R0, UR5, PT ;  /* 0x0000000500007c0c */ /* 0x002fe2000bf02070 */
[----:B--2---:R-:W-:-:S12]  /*123d0*/  IMAD.U32 R0, RZ, RZ, UR7 ;  /* 0x00000007ff007e24 */ /* 0x004fd8000f8e00ff */
[----:B------:R3:W-:Y:S01]  /*123e0*/  @P0 ATOMS.AND RZ, [UR6], R0 ;  /* 0x00000000ffff098c */ /* 0x0007e2000a800006 */
[----:B------:R-:W-:Y:S05]  /*123f0*/  BRA `(.L_x_75) ;  /* 0x0000000000147947 */ /* 0x000fea0003800000 */
.L_x_77:
[----:B------:R-:W-:-:S07]  /*12400*/  MOV R2, 0x12420 ;  /* 0x0001242000027802 */ /* 0x000fce0000000f00 */
[----:B------:R-:W-:Y:S05]  /*12410*/  CALL.REL.NOINC `($__internal_0_$__cuda_sm10x_tcgen05_guardrail_trap_col_being_dealloced_not_returned_by_alloc) ;  /* 0x00000000002c7944 */ /* 0x000fea0003c00000 */
[----:B------:R-:W-:Y:S05]  /*12420*/  BRA `(.L_x_75) ;  /* 0x0000000000087947 */ /* 0x000fea0003800000 */
.L_x_76:
[----:B------:R-:W-:-:S07]  /*12430*/  MOV R2, 0x12450 ;  /* 0x0001245000027802 */ /* 0x000fce0000000f00 */
[----:B------:R-:W-:Y:S05]  /*12440*/  CALL.REL.NOINC `($__internal_2_$__cuda_sm10x_tcgen05_guardrail_trap_unallocated_columns_being_dealloced) ;  /* 0x0000000000387944 */ /* 0x000fea0003c00000 */
.L_x_75:
[----:B------:R-:W-:Y:S01]  /*12450*/  NOP ;  /* 0x0000000000007918 */ /* 0x000fe20000000000 */
[----:B---3--:R-:W-:Y:S05]  /*12460*/  EXIT ;  /* 0x000000000000794d */ /* 0x008fea0003800000 */
.L_x_70:
[----:B------:R-:W1:Y:S02]  /*12470*/  SYNCS.PHASECHK.TRANS64.TRYWAIT P3, [UR4], R124 ;  /* 0x0000007cff0075a7 */ /* 0x000e640008061104 */
[----:B-1----:R-:W-:Y:S05]  /*12480*/  @!P3 BRA `(.L_x_70) ;  /* 0xfffffffc00f8b947 */ /* 0x002fea000383ffff */
[----:B------:R-:W-:Y:S05]  /*12490*/  BRA `(.L_x_78) ;  /* 0xffffffb400207947 */ /* 0x000fea000383ffff */
.L_x_74:
[----:B------:R-:W3:Y:S02]  /*124a0*/  SYNCS.PHASECHK.TRANS64.TRYWAIT P0, [UR4], R0 ;  /* 0x00000000ff0075a7 */ /* 0x000ee40008001104 */
[----:B---3--:R-:W-:Y:S05]  /*124b0*/  @!P0 BRA `(.L_x_74) ;  /* 0xfffffffc00f88947 */ /* 0x008fea000383ffff */
[----:B------:R-:W-:Y:S05]  /*124c0*/  BRA `(.L_x_73) ;  /* 0xffffffe800f87947 */ /* 0x000fea000383ffff */
        .weak           $__internal_0_$__cuda_sm10x_tcgen05_guardrail_trap_col_being_dealloced_not_returned_by_alloc
        .type           $__internal_0_$__cuda_sm10x_tcgen05_guardrail_trap_col_being_dealloced_not_returned_by_alloc,@function
        .size           $__internal_0_$__cuda_sm10x_tcgen05_guardrail_trap_col_being_dealloced_not_returned_by_alloc,($__internal_1_$__cuda_sm10x_tcgen05_guardrail_trap_phase_invalid_during_alloc - $__internal_0_$__cuda_sm10x_tcgen05_guardrail_trap_col_being_dealloced_not_returned_by_alloc)
$__internal_0_$__cuda_sm10x_tcgen05_guardrail_trap_col_being_dealloced_not_returned_by_alloc:
[----:B------:R-:W-:Y:S05]  /*124d0*/  BPT.TRAP 0x1 ;  /* 0x000000040000795c */ /* 0x000fea0000300000 */
[----:B------:R-:W-:-:S04]  /*124e0*/  IMAD.MOV.U32 R3, RZ, RZ, 0x0 ;  /* 0x00000000ff037424 */ /* 0x000fc800078e00ff */
[----:B------:R-:W-:Y:S05]  /*124f0*/  RET.REL.NODEC R2 `(matmul_kernel) ;  /* 0xfffffed802c07950 */ /* 0x000fea0003c3ffff */
        .weak           $__internal_1_$__cuda_sm10x_tcgen05_guardrail_trap_phase_invalid_during_alloc
        .type           $__internal_1_$__cuda_sm10x_tcgen05_guardrail_trap_phase_invalid_during_alloc,@function
        .size           $__internal_1_$__cuda_sm10x_tcgen05_guardrail_trap_phase_invalid_during_alloc,($__internal_2_$__cuda_sm10x_tcgen05_guardrail_trap_unallocated_columns_being_dealloced - $__internal_1_$__cuda_sm10x_tcgen05_guardrail_trap_phase_invalid_during_alloc)
$__internal_1_$__cuda_sm10x_tcgen05_guardrail_trap_phase_invalid_during_alloc:
[----:B------:R-:W-:Y:S05]  /*12500*/  BPT.TRAP 0x1 ;  /* 0x000000040000795c */ /* 0x000fea0000300000 */
[----:B------:R-:W-:-:S04]  /*12510*/  IMAD.MOV.U32 R3, RZ, RZ, 0x0 ;  /* 0x00000000ff037424 */ /* 0x000fc800078e00ff */
[----:B------:R-:W-:Y:S05]  /*12520*/  RET.REL.NODEC R2 `(matmul_kernel) ;  /* 0xfffffed802b47950 */ /* 0x000fea0003c3ffff */
        .weak           $__internal_2_$__cuda_sm10x_tcgen05_guardrail_trap_unallocated_columns_being_dealloced
        .type           $__internal_2_$__cuda_sm10x_tcgen05_guardrail_trap_unallocated_columns_being_dealloced,@function
        .size           $__internal_2_$__cuda_sm10x_tcgen05_guardrail_trap_unallocated_columns_being_dealloced,(.L_x_82 - $__internal_2_$__cuda_sm10x_tcgen05_guardrail_trap_unallocated_columns_being_dealloced)
$__internal_2_$__cuda_sm10x_tcgen05_guardrail_trap_unallocated_columns_being_dealloced:
[----:B------:R-:W-:Y:S05]  /*12530*/  BPT.TRAP 0x1 ;  /* 0x000000040000795c */ /* 0x000fea0000300000 */
[----:B------:R-:W-:-:S04]  /*12540*/  IMAD.MOV.U32 R3, RZ, RZ, 0x0 ;  /* 0x00000000ff037424 */ /* 0x000fc800078e00ff */
[----:B------:R-:W-:Y:S05]  /*12550*/  RET.REL.NODEC R2 `(matmul_kernel) ;  /* 0xfffffed802a87950 */ /* 0x000fea0003c3ffff */
.L_x_79:
[----:B------:R-:W-:-:S00]  /*12560*/  BRA `(.L_x_79) ;  /* 0xfffffffc00fc7947 */ /* 0x000fc0000383ffff */
[----:B------:R-:W-:-:S00]  /*12570*/  NOP ;  /* 0x0000000000007918 */ /* 0x000fc00000000000 */
        /* <DEDUP_REMOVED lines=8> */
.L_x_82:


//--------------------- .nv.shared.matmul_kernel  --------------------------
	.section	.nv.shared.matmul_kernel,"aw",@nobits
	.sectionflags	@""
	.align	16
	.zero		1024


//--------------------- .nv.shared.reserved.0     --------------------------
	.section	.nv.shared.reserved.0,"aw",@nobits
	.align	8
	.weak		__nv_reservedSMEM_offset_0_alias
	.size		__nv_reservedSMEM_offset_0_alias, 0, 64
	.other		__nv_reservedSMEM_offset_0_alias,@"STO_CUDA_RESERVED_SHARED STV_DEFAULT"
__nv_reservedSMEM_offset_0_alias:
	.zero		0
.nv.shared.reserved.0:
	.zero		64
	.weak		__nv_reservedSMEM_allocation_phase
	.type		__nv_reservedSMEM_allocation_phase,@object
	.size		__nv_reservedSMEM_allocation_phase,(.L_0 - __nv_reservedSMEM_allocation_phase)
__nv_reservedSMEM_allocation_phase:
	.zero		1
.L_0:
	.zero		7
	.weak		__nv_reservedSMEM_devtool_atexit_pc
	.type		__nv_reservedSMEM_devtool_atexit_pc,@object
	.size		__nv_reservedSMEM_devtool_atexit_pc,(__nv_reservedSMEM_allocation_mask - __nv_reservedSMEM_devtool_atexit_pc)
__nv_reservedSMEM_devtool_atexit_pc:
	.zero		8
	.weak		__nv_reservedSMEM_allocation_mask
	.type		__nv_reservedSMEM_allocation_mask,@object
	.size		__nv_reservedSMEM_allocation_mask,(.L_2 - __nv_reservedSMEM_allocation_mask)
__nv_reservedSMEM_allocation_mask:
	.zero		4
.L_2:


//--------------------- .nv.constant0.matmul_kernel --------------------------
	.section	.nv.constant0.matmul_kernel,"a",@progbits
	.sectionflags	@""
	.align	4
.nv.constant0.matmul_kernel:
	.zero		976


//--------------------- SYMBOLS --------------------------

	.type		.nv.reservedSmem.offset0,@object
	.size		.nv.reservedSmem.offset0,0x4
	.type		.nv.reservedSmem.cap,@object
	.size		.nv.reservedSmem.cap,0x4
